	.target	sm_90a

	.elftype	@"ET_EXEC"


//--------------------- .note.nv.tkinfo           --------------------------
	.section	.note.nv.tkinfo,"",@"SHT_NOTE"
	.sectionflags	@"SHF_NOTE_NV_TKINFO"
	.tkinfo
        /*0018*/ 	.word	0x00000002
        /*0030*/ 	.string	""
        /*0030*/ 	.string	"ptxas"
        /*0030*/ 	.string	"Cuda compilation tools, release 13.0, V13.0.88"
        /*0030*/ 	.string	"Build cuda_13.0.r13.0/compiler.36424714_0"
        /*0030*/ 	.string	"-v  -suppress-debug-info  -lineinfo  -arch sm_90a "



//--------------------- .note.nv.cuinfo           --------------------------
	.section	.note.nv.cuinfo,"",@"SHT_NOTE"
	.sectionflags	@"SHF_NOTE_NV_CUINFO"
        /*0018*/ 	.short	0x0002
        /*001a*/ 	.short	0x005a
        /*001c*/ 	.short	0x0082
	.zero		2


//--------------------- .nv.info                  --------------------------
	.section	.nv.info,"",@"SHT_CUDA_INFO"
	.align	4


	//----- nvinfo : EIATTR_REGCOUNT
	.align		4
        /*0000*/ 	.byte	0x04, 0x2f
        /*0002*/ 	.short	(.L_1 - .L_0)
	.align		4
.L_0:
        /*0004*/ 	.word	index@(matmul_kernel)
        /*0008*/ 	.word	0x00000020


	//----- nvinfo : EIATTR_FRAME_SIZE
	.align		4
.L_1:
        /*000c*/ 	.byte	0x04, 0x11
        /*000e*/ 	.short	(.L_3 - .L_2)
	.align		4
.L_2:
        /*0010*/ 	.word	index@(matmul_kernel)
        /*0014*/ 	.word	0x00001df0


	//----- nvinfo : EIATTR_MIN_STACK_SIZE
	.align		4
.L_3:
        /*0018*/ 	.byte	0x04, 0x12
        /*001a*/ 	.short	(.L_5 - .L_4)
	.align		4
.L_4:
        /*001c*/ 	.word	index@(matmul_kernel)
        /*0020*/ 	.word	0x00001df0
.L_5:


//--------------------- .nv.compat                --------------------------
	.section	.nv.compat,"",@"SHT_CUDA_COMPAT_INFO"
	.align	4
        /*0000*/ 	.byte	0x02, 0x09, 0x01, 0x00, 0x02, 0x02, 0x01, 0x00, 0x02, 0x05, 0x05, 0x00, 0x03, 0x07, 0x01, 0x01
        /*0010*/ 	.byte	0x02, 0x03, 0x00, 0x00, 0x02, 0x06, 0x01, 0x00, 0x04, 0x0b, 0x08, 0x00, 0x00, 0x00, 0x00, 0x00
        /*0020*/ 	.byte	0x00, 0x00, 0x00, 0x00


//--------------------- .nv.info.matmul_kernel    --------------------------
	.section	.nv.info.matmul_kernel,"",@"SHT_CUDA_INFO"
	.sectionflags	@""
	.align	4


	//----- nvinfo : EIATTR_CUDA_API_VERSION
	.align		4
        /*0000*/ 	.byte	0x04, 0x37
        /*0002*/ 	.short	(.L_7 - .L_6)
.L_6:
        /*0004*/ 	.word	0x00000082


	//----- nvinfo : EIATTR_KPARAM_INFO
	.align		4
.L_7:
        /*0008*/ 	.byte	0x04, 0x17
        /*000a*/ 	.short	(.L_9 - .L_8)
.L_8:
        /*000c*/ 	.word	0x00000000
        /*0010*/ 	.short	0x000d
        /*0012*/ 	.short	0x0048
        /*0014*/ 	.byte	0x00, 0xf4, 0x21, 0x00


	//----- nvinfo : EIATTR_KPARAM_INFO
	.align		4
.L_9:
        /*0018*/ 	.byte	0x04, 0x17
        /*001a*/ 	.short	(.L_11 - .L_10)
.L_10:
        /*001c*/ 	.word	0x00000000
        /*0020*/ 	.short	0x000c
        /*0022*/ 	.short	0x0040
        /*0024*/ 	.byte	0x00, 0xf4, 0x21, 0x00


	//----- nvinfo : EIATTR_KPARAM_INFO
	.align		4
.L_11:
        /*0028*/ 	.byte	0x04, 0x17
        /*002a*/ 	.short	(.L_13 - .L_12)
.L_12:
        /*002c*/ 	.word	0x00000000
        /*0030*/ 	.short	0x000b
        /*0032*/ 	.short	0x0038
        /*0034*/ 	.byte	0x00, 0xf0, 0x11, 0x00


	//----- nvinfo : EIATTR_KPARAM_INFO
	.align		4
.L_13:
        /*0038*/ 	.byte	0x04, 0x17
        /*003a*/ 	.short	(.L_15 - .L_14)
.L_14:
        /*003c*/ 	.word	0x00000000
        /*0040*/ 	.short	0x000a
        /*0042*/ 	.short	0x0034
        /*0044*/ 	.byte	0x00, 0xf0, 0x11, 0x00


	//----- nvinfo : EIATTR_KPARAM_INFO
	.align		4
.L_15:
        /*0048*/ 	.byte	0x04, 0x17
        /*004a*/ 	.short	(.L_17 - .L_16)
.L_16:
        /*004c*/ 	.word	0x00000000
        /*0050*/ 	.short	0x0009
        /*0052*/ 	.short	0x0030
        /*0054*/ 	.byte	0x00, 0xf0, 0x11, 0x00


	//----- nvinfo : EIATTR_KPARAM_INFO
	.align		4
.L_17:
        /*0058*/ 	.byte	0x04, 0x17
        /*005a*/ 	.short	(.L_19 - .L_18)
.L_18:
        /*005c*/ 	.word	0x00000000
        /*0060*/ 	.short	0x0008
        /*0062*/ 	.short	0x002c
        /*0064*/ 	.byte	0x00, 0xf0, 0x11, 0x00


	//----- nvinfo : EIATTR_KPARAM_INFO
	.align		4
.L_19:
        /*0068*/ 	.byte	0x04, 0x17
        /*006a*/ 	.short	(.L_21 - .L_20)
.L_20:
        /*006c*/ 	.word	0x00000000
        /*0070*/ 	.short	0x0007
        /*0072*/ 	.short	0x0028
        /*0074*/ 	.byte	0x00, 0xf0, 0x11, 0x00


	//----- nvinfo : EIATTR_KPARAM_INFO
	.align		4
.L_21:
        /*0078*/ 	.byte	0x04, 0x17
        /*007a*/ 	.short	(.L_23 - .L_22)
.L_22:
        /*007c*/ 	.word	0x00000000
        /*0080*/ 	.short	0x0006
        /*0082*/ 	.short	0x0024
        /*0084*/ 	.byte	0x00, 0xf0, 0x11, 0x00


	//----- nvinfo : EIATTR_KPARAM_INFO
	.align		4
.L_23:
        /*0088*/ 	.byte	0x04, 0x17
        /*008a*/ 	.short	(.L_25 - .L_24)
.L_24:
        /*008c*/ 	.word	0x00000000
        /*0090*/ 	.short	0x0005
        /*0092*/ 	.short	0x0020
        /*0094*/ 	.byte	0x00, 0xf0, 0x11, 0x00


	//----- nvinfo : EIATTR_KPARAM_INFO
	.align		4
.L_25:
        /*0098*/ 	.byte	0x04, 0x17
        /*009a*/ 	.short	(.L_27 - .L_26)
.L_26:
        /*009c*/ 	.word	0x00000000
        /*00a0*/ 	.short	0x0004
        /*00a2*/ 	.short	0x001c
        /*00a4*/ 	.byte	0x00, 0xf0, 0x11, 0x00


	//----- nvinfo : EIATTR_KPARAM_INFO
	.align		4
.L_27:
        /*00a8*/ 	.byte	0x04, 0x17
        /*00aa*/ 	.short	(.L_29 - .L_28)
.L_28:
        /*00ac*/ 	.word	0x00000000
        /*00b0*/ 	.short	0x0003
        /*00b2*/ 	.short	0x0018
        /*00b4*/ 	.byte	0x00, 0xf0, 0x11, 0x00


	//----- nvinfo : EIATTR_KPARAM_INFO
	.align		4
.L_29:
        /*00b8*/ 	.byte	0x04, 0x17
        /*00ba*/ 	.short	(.L_31 - .L_30)
.L_30:
        /*00bc*/ 	.word	0x00000000
        /*00c0*/ 	.short	0x0002
        /*00c2*/ 	.short	0x0010
        /*00c4*/ 	.byte	0x00, 0xf4, 0x21, 0x00


	//----- nvinfo : EIATTR_KPARAM_INFO
	.align		4
.L_31:
        /*00c8*/ 	.byte	0x04, 0x17
        /*00ca*/ 	.short	(.L_33 - .L_32)
.L_32:
        /*00cc*/ 	.word	0x00000000
        /*00d0*/ 	.short	0x0001
        /*00d2*/ 	.short	0x0008
        /*00d4*/ 	.byte	0x00, 0xf4, 0x21, 0x00


	//----- nvinfo : EIATTR_KPARAM_INFO
	.align		4
.L_33:
        /*00d8*/ 	.byte	0x04, 0x17
        /*00da*/ 	.short	(.L_35 - .L_34)
.L_34:
        /*00dc*/ 	.word	0x00000000
        /*00e0*/ 	.short	0x0000
        /*00e2*/ 	.short	0x0000
        /*00e4*/ 	.byte	0x00, 0xf4, 0x21, 0x00


	//----- nvinfo : EIATTR_SPARSE_MMA_MASK
	.align		4
.L_35:
        /*00e8*/ 	.byte	0x03, 0x50
        /*00ea*/ 	.short	0x0000


	//----- nvinfo : EIATTR_MAXREG_COUNT
	.align		4
        /*00ec*/ 	.byte	0x03, 0x1b
        /*00ee*/ 	.short	0x00ff


	//----- nvinfo : EIATTR_NUM_BARRIERS
	.align		4
        /*00f0*/ 	.byte	0x02, 0x4c
        /*00f2*/ 	.byte	0x01
	.zero		1


	//----- nvinfo : EIATTR_ANNOTATIONS
	.align		4
        /*00f4*/ 	.byte	0x04, 0x55
        /*00f6*/ 	.short	(.L_37 - .L_36)


	//   ....[0]....
.L_36:
        /*00f8*/ 	.word	0x00000001
        /*00fc*/ 	.byte	0xd0, 0x00, 0x00, 0x00, 0x01, 0x00, 0x00, 0x00, 0xf0, 0x00, 0x00, 0x00, 0x01, 0x00, 0x00, 0x00
        /* <DEDUP_REMOVED lines=2888> */
        /*b58c*/ 	.byte	0x90, 0x98, 0x02, 0x00


	//----- nvinfo : EIATTR_MERCURY_ISA_VERSION
	.align		4
.L_37:
        /*b590*/ 	.byte	0x03, 0x5f
        /*b592*/ 	.short	0x0101


	//----- nvinfo : EIATTR_EXIT_INSTR_OFFSETS
	.align		4
        /*b594*/ 	.byte	0x04, 0x1c
        /*b596*/ 	.short	(.L_39 - .L_38)


	//   ....[0]....
.L_38:
        /*b598*/ 	.word	0x000299d0


	//   ....[1]....
        /*b59c*/ 	.word	0x00029a00


	//----- nvinfo : EIATTR_REQNTID
	.align		4
.L_39:
        /*b5a0*/ 	.byte	0x04, 0x10
        /*b5a2*/ 	.short	(.L_41 - .L_40)
.L_40:
        /*b5a4*/ 	.word	0x00000040
        /*b5a8*/ 	.word	0x00000001
        /*b5ac*/ 	.word	0x00000001


	//----- nvinfo : EIATTR_CBANK_PARAM_SIZE
	.align		4
.L_41:
        /*b5b0*/ 	.byte	0x03, 0x19
        /*b5b2*/ 	.short	0x0050


	//----- nvinfo : EIATTR_PARAM_CBANK
	.align		4
        /*b5b4*/ 	.byte	0x04, 0x0a
        /*b5b6*/ 	.short	(.L_43 - .L_42)
	.align		4
.L_42:
        /*b5b8*/ 	.word	index@(.nv.constant0.matmul_kernel)
        /*b5bc*/ 	.short	0x0210
        /*b5be*/ 	.short	0x0050


	//----- nvinfo : EIATTR_SW_WAR
	.align		4
.L_43:
        /*b5c0*/ 	.byte	0x04, 0x36
        /*b5c2*/ 	.short	(.L_45 - .L_44)
.L_44:
        /*b5c4*/ 	.word	0x00000008
.L_45:


//--------------------- .nv.callgraph             --------------------------
	.section	.nv.callgraph,"",@"SHT_CUDA_CALLGRAPH"
	.align	4
	.sectionentsize	8
	.align		4
        /*0000*/ 	.word	0x00000000
	.align		4
        /*0004*/ 	.word	0xffffffff
	.align		4
        /*0008*/ 	.word	0x00000000
	.align		4
        /*000c*/ 	.word	0xfffffffe
	.align		4
        /*0010*/ 	.word	0x00000000
	.align		4
        /*0014*/ 	.word	0xfffffffd
	.align		4
        /*0018*/ 	.word	0x00000000
	.align		4
        /*001c*/ 	.word	0xfffffffc


//--------------------- .text.matmul_kernel       --------------------------
	.section	.text.matmul_kernel,"ax",@progbits
	.align	128
        .global         matmul_kernel
        .type           matmul_kernel,@function
        .size           matmul_kernel,(.L_x_3 - matmul_kernel)
        .other          matmul_kernel,@"STO_CUDA_ENTRY STV_DEFAULT"
matmul_kernel:
.text.matmul_kernel:
[----:B------:R-:W0:Y:S08]  /*0000*/  LDC R1, c[0x0][0x28] ;  /* 0x00000a00ff017b82 */ /* 0x000e300000000800 */
[----:B------:R-:W1:Y:S01]  /*0010*/  LDC.64 R2, c[0x0][0x228] ;  /* 0x00008a00ff027b82 */ /* 0x000e620000000a00 */
[----:B0-----:R-:W-:Y:S01]  /*0020*/  VIADD R1, R1, 0xffffe210 ;  /* 0xffffe21001017836 */ /* 0x001fe20000000000 */
[----:B------:R-:W-:Y:S01]  /*0030*/  UMOV UR4, 0x400 ;  /* 0x0000040000047882 */ /* 0x000fe20000000000 */
[----:B------:R-:W-:-:S02]  /*0040*/  CS2R R14, SRZ ;  /* 0x00000000000e7805 */ /* 0x000fc4000001ff00 */
[----:B------:R-:W-:Y:S02]  /*0050*/  CS2R R16, SRZ ;  /* 0x0000000000107805 */ /* 0x000fe4000001ff00 */
[----:B------:R-:W-:Y:S02]  /*0060*/  CS2R R18, SRZ ;  /* 0x0000000000127805 */ /* 0x000fe4000001ff00 */
[----:B------:R-:W-:Y:S02]  /*0070*/  CS2R R20, SRZ ;  /* 0x0000000000147805 */ /* 0x000fe4000001ff00 */
[----:B------:R-:W-:Y:S01]  /*0080*/  CS2R R22, SRZ ;  /* 0x0000000000167805 */ /* 0x000fe2000001ff00 */
[----:B------:R-:W0:Y:S01]  /*0090*/  S2UR UR5, SR_CgaCtaId ;  /* 0x00000000000579c3 */ /* 0x000e220000008800 */
[----:B------:R-:W-:Y:S02]  /*00a0*/  CS2R R24, SRZ ;  /* 0x0000000000187805 */ /* 0x000fe4000001ff00 */
[----:B------:R-:W-:Y:S01]  /*00b0*/  CS2R R26, SRZ ;  /* 0x00000000001a7805 */ /* 0x000fe2000001ff00 */
[----:B-1----:R-:W-:Y:S01]  /*00c0*/  VIADD R0, R3, 0x1f ;  /* 0x0000001f03007836 */ /* 0x002fe20000000000 */
[----:B------:R-:W-:Y:S04]  /*00d0*/  STL [R1+0xee4], R3 ;  /* 0x000ee40301007387 */ /* 0x000fe80000100800 */
[----:B------:R-:W-:Y:S01]  /*00e0*/  SHF.R.S32.HI R5, RZ, 0x1f, R0 ;  /* 0x0000001fff057819 */ /* 0x000fe20000011400 */
[----:B------:R1:W-:Y:S01]  /*00f0*/  STL [R1+0xee8], R2 ;  /* 0x000ee80201007387 */ /* 0x0003e20000100800 */
[----:B------:R-:W-:Y:S01]  /*0100*/  ULDC.64 UR8, c[0x0][0x208] ;  /* 0x0000820000087ab9 */ /* 0x000fe20000000a00 */
[----:B0-----:R-:W-:Y:S01]  /*0110*/  ULEA UR4, UR5, UR4, 0x18 ;  /* 0x0000000405047291 */ /* 0x001fe2000f8ec03f */
[----:B------:R-:W-:Y:S01]  /*0120*/  LEA.HI R5, R5, R0, RZ, 0x5 ;  /* 0x0000000005057211 */ /* 0x000fe200078f28ff */
[----:B------:R-:W-:Y:S03]  /*0130*/  STL [R1], RZ ;  /* 0x000000ff01007387 */ /* 0x000fe60000100800 */
[----:B------:R-:W-:Y:S01]  /*0140*/  SHF.R.S32.HI R0, RZ, 0x5, R5 ;  /* 0x00000005ff007819 */ /* 0x000fe20000011405 */
[----:B------:R-:W-:Y:S04]  /*0150*/  STL [R1+0x4], RZ ;  /* 0x000004ff01007387 */ /* 0x000fe80000100800 */
[----:B------:R-:W-:Y:S01]  /*0160*/  IMAD.SHL.U32 R0, R0, 0x8, RZ ;  /* 0x0000000800007824 */ /* 0x000fe200078e00ff */
[----:B------:R-:W0:Y:S04]  /*0170*/  S2R R5, SR_CTAID.X ;  /* 0x0000000000057919 */ /* 0x000e280000002500 */
[-C--:B------:R-:W-:Y:S01]  /*0180*/  IABS R9, R0.reuse ;  /* 0x0000000000097213 */ /* 0x080fe20000000000 */
[----:B------:R-:W-:Y:S01]  /*0190*/  STL [R1+0x8], RZ ;  /* 0x000008ff01007387 */ /* 0x000fe20000100800 */
[----:B------:R-:W-:-:S02]  /*01a0*/  IABS R12, R0 ;  /* 0x00000000000c7213 */ /* 0x000fc40000000000 */
[----:B------:R-:W2:Y:S01]  /*01b0*/  I2F.RP R4, R9 ;  /* 0x0000000900047306 */ /* 0x000ea20000209400 */
[----:B------:R-:W-:Y:S04]  /*01c0*/  STL [R1+0xc], RZ ;  /* 0x00000cff01007387 */ /* 0x000fe80000100800 */
[----:B------:R-:W-:Y:S04]  /*01d0*/  STL [R1+0x10], RZ ;  /* 0x000010ff01007387 */ /* 0x000fe80000100800 */
[----:B------:R-:W-:Y:S04]  /*01e0*/  STL [R1+0x14], RZ ;  /* 0x000014ff01007387 */ /* 0x000fe80000100800 */
[----:B------:R-:W-:Y:S01]  /*01f0*/  STL [R1+0x18], RZ ;  /* 0x000018ff01007387 */ /* 0x000fe20000100800 */
[----:B--2---:R-:W2:Y:S03]  /*0200*/  MUFU.RCP R4, R4 ;  /* 0x0000000400047308 */ /* 0x004ea60000001000 */
[----:B------:R-:W-:Y:S01]  /*0210*/  STL [R1+0x1c], RZ ;  /* 0x00001cff01007387 */ /* 0x000fe20000100800 */
[----:B0-----:R-:W-:Y:S01]  /*0220*/  IABS R10, R5 ;  /* 0x00000005000a7213 */ /* 0x001fe20000000000 */
[----:B--2---:R-:W-:-:S02]  /*0230*/  VIADD R6, R4, 0xffffffe ;  /* 0x0ffffffe04067836 */ /* 0x004fc40000000000 */
[----:B------:R-:W-:Y:S01]  /*0240*/  IMAD.MOV R4, RZ, RZ, -R12 ;  /* 0x000000ffff047224 */ /* 0x000fe200078e0a0c */
[----:B------:R-:W-:Y:S01]  /*0250*/  CS2R R12, SRZ ;  /* 0x00000000000c7805 */ /* 0x000fe2000001ff00 */
[----:B------:R0:W2:Y:S02]  /*0260*/  F2I.FTZ.U32.TRUNC.NTZ R7, R6 ;  /* 0x0000000600077305 */ /* 0x0000a4000021f000 */
[----:B0-----:R-:W-:Y:S02]  /*0270*/  IMAD.MOV.U32 R6, RZ, RZ, RZ ;  /* 0x000000ffff067224 */ /* 0x001fe400078e00ff */
[----:B--2---:R-:W-:-:S04]  /*0280*/  IMAD.MOV R8, RZ, RZ, -R7 ;  /* 0x000000ffff087224 */ /* 0x004fc800078e0a07 */
[----:B------:R-:W-:Y:S02]  /*0290*/  IMAD R11, R8, R9, RZ ;  /* 0x00000009080b7224 */ /* 0x000fe400078e02ff */
[----:B------:R-:W-:Y:S02]  /*02a0*/  IMAD.MOV.U32 R8, RZ, RZ, R10 ;  /* 0x000000ffff087224 */ /* 0x000fe400078e000a */
[----:B------:R-:W-:-:S06]  /*02b0*/  IMAD.HI.U32 R7, R7, R11, R6 ;  /* 0x0000000b07077227 */ /* 0x000fcc00078e0006 */
[----:B------:R-:W-:-:S04]  /*02c0*/  IMAD.HI.U32 R7, R7, R8, RZ ;  /* 0x0000000807077227 */ /* 0x000fc800078e00ff */
[----:B------:R-:W-:-:S05]  /*02d0*/  IMAD R4, R7, R4, R8 ;  /* 0x0000000407047224 */ /* 0x000fca00078e0208 */
[----:B------:R-:W-:-:S13]  /*02e0*/  ISETP.GT.U32.AND P1, PT, R9, R4, PT ;  /* 0x000000040900720c */ /* 0x000fda0003f24070 */
[----:B------:R-:W-:Y:S02]  /*02f0*/  @!P1 IMAD.IADD R4, R4, 0x1, -R9 ;  /* 0x0000000104049824 */ /* 0x000fe400078e0a09 */
[----:B------:R-:W-:Y:S01]  /*0300*/  @!P1 VIADD R7, R7, 0x1 ;  /* 0x0000000107079836 */ /* 0x000fe20000000000 */
[----:B------:R-:W-:Y:S02]  /*0310*/  ISETP.NE.AND P1, PT, R0, RZ, PT ;  /* 0x000000ff0000720c */ /* 0x000fe40003f25270 */
[----:B------:R-:W-:Y:S02]  /*0320*/  ISETP.GE.U32.AND P0, PT, R4, R9, PT ;  /* 0x000000090400720c */ /* 0x000fe40003f06070 */
[----:B------:R-:W-:-:S04]  /*0330*/  LOP3.LUT R4, R5, R0, RZ, 0x3c, !PT ;  /* 0x0000000005047212 */ /* 0x000fc800078e3cff */
[----:B------:R-:W-:Y:S01]  /*0340*/  ISETP.GE.AND P2, PT, R4, RZ, PT ;  /* 0x000000ff0400720c */ /* 0x000fe20003f46270 */
[----:B------:R-:W-:Y:S02]  /*0350*/  VIADD R4, R2, 0x7f ;  /* 0x0000007f02047836 */ /* 0x000fe40000000000 */
[----:B-1----:R-:W0:Y:S04]  /*0360*/  S2R R2, SR_TID.X ;  /* 0x0000000000027919 */ /* 0x002e280000002100 */
[----:B------:R-:W-:-:S04]  /*0370*/  @P0 VIADD R7, R7, 0x1 ;  /* 0x0000000107070836 */ /* 0x000fc80000000000 */
[----:B------:R-:W-:Y:S01]  /*0380*/  IMAD.MOV.U32 R6, RZ, RZ, R7 ;  /* 0x000000ffff067224 */ /* 0x000fe200078e0007 */
[----:B------:R-:W-:-:S03]  /*0390*/  SHF.R.S32.HI R7, RZ, 0x1f, R4 ;  /* 0x0000001fff077819 */ /* 0x000fc60000011404 */
[----:B------:R-:W-:Y:S01]  /*03a0*/  @!P2 IMAD.MOV R6, RZ, RZ, -R6 ;  /* 0x000000ffff06a224 */ /* 0x000fe200078e0a06 */
[----:B------:R-:W-:Y:S02]  /*03b0*/  @!P1 LOP3.LUT R6, RZ, R0, RZ, 0x33, !PT ;  /* 0x00000000ff069212 */ /* 0x000fe400078e33ff */
[----:B------:R-:W-:-:S03]  /*03c0*/  LEA.HI R7, R7, R4, RZ, 0x7 ;  /* 0x0000000407077211 */ /* 0x000fc600078f38ff */
[----:B------:R-:W-:Y:S02]  /*03d0*/  IMAD.SHL.U32 R28, R6, 0x8, RZ ;  /* 0x00000008061c7824 */ /* 0x000fe400078e00ff */
[----:B------:R-:W-:-:S03]  /*03e0*/  IMAD.MOV R6, RZ, RZ, -R6 ;  /* 0x000000ffff067224 */ /* 0x000fc600078e0a06 */
[----:B------:R-:W-:Y:S01]  /*03f0*/  LEA.HI.SX32 R4, R7, -R28, 0x19 ;  /* 0x8000001c07047211 */ /* 0x000fe200078fcaff */
[----:B------:R-:W-:Y:S02]  /*0400*/  IMAD R11, R0, R6, R5 ;  /* 0x00000006000b7224 */ /* 0x000fe400078e0205 */
[----:B------:R-:W-:Y:S01]  /*0410*/  IMAD.MOV.U32 R6, RZ, RZ, RZ ;  /* 0x000000ffff067224 */ /* 0x000fe200078e00ff */
[----:B------:R-:W-:-:S04]  /*0420*/  VIMNMX R4, R4, 0x8, PT ;  /* 0x0000000804047848 */ /* 0x000fc80003fe0100 */
[-C--:B------:R-:W-:Y:S02]  /*0430*/  IABS R10, R4.reuse ;  /* 0x00000004000a7213 */ /* 0x080fe40000000000 */
[----:B------:R-:W-:Y:S02]  /*0440*/  IABS R0, R4 ;  /* 0x0000000400007213 */ /* 0x000fe40000000000 */
[----:B------:R-:W1:Y:S01]  /*0450*/  I2F.RP R8, R10 ;  /* 0x0000000a00087306 */ /* 0x000e620000209400 */
[----:B0-----:R-:W-:-:S07]  /*0460*/  LOP3.LUT R3, R2, 0x3f, RZ, 0xc0, !PT ;  /* 0x0000003f02037812 */ /* 0x001fce00078ec0ff */
[----:B-1----:R-:W0:Y:S02]  /*0470*/  MUFU.RCP R8, R8 ;  /* 0x0000000800087308 */ /* 0x002e240000001000 */
[----:B0-----:R-:W-:-:S06]  /*0480*/  VIADD R7, R8, 0xffffffe ;  /* 0x0ffffffe08077836 */ /* 0x001fcc0000000000 */
[----:B------:R-:W0:Y:S02]  /*0490*/  F2I.FTZ.U32.TRUNC.NTZ R7, R7 ;  /* 0x0000000700077305 */ /* 0x000e24000021f000 */
[----:B0-----:R-:W-:-:S04]  /*04a0*/  IMAD.MOV R9, RZ, RZ, -R7 ;  /* 0x000000ffff097224 */ /* 0x001fc800078e0a07 */
[----:B------:R-:W-:Y:S01]  /*04b0*/  IMAD.MOV.U32 R5, RZ, RZ, R9 ;  /* 0x000000ffff057224 */ /* 0x000fe200078e0009 */
[----:B------:R-:W-:-:S03]  /*04c0*/  IABS R9, R11 ;  /* 0x0000000b00097213 */ /* 0x000fc60000000000 */
[----:B------:R-:W-:-:S04]  /*04d0*/  IMAD R5, R5, R10, RZ ;  /* 0x0000000a05057224 */ /* 0x000fc800078e02ff */
[----:B------:R-:W-:-:S04]  /*04e0*/  IMAD.HI.U32 R6, R7, R5, R6 ;  /* 0x0000000507067227 */ /* 0x000fc800078e0006 */
[----:B------:R-:W-:Y:S02]  /*04f0*/  IMAD.MOV R5, RZ, RZ, -R0 ;  /* 0x000000ffff057224 */ /* 0x000fe400078e0a00 */
[----:B------:R-:W-:Y:S01]  /*0500*/  IMAD.HI.U32 R0, R6, R9, RZ ;  /* 0x0000000906007227 */ /* 0x000fe200078e00ff */
[----:B------:R-:W-:-:S03]  /*0510*/  CS2R R6, SRZ ;  /* 0x0000000000067805 */ /* 0x000fc6000001ff00 */
[----:B------:R-:W-:Y:S01]  /*0520*/  IMAD R5, R0, R5, R9 ;  /* 0x0000000500057224 */ /* 0x000fe200078e0209 */
[----:B------:R-:W-:-:S04]  /*0530*/  CS2R R8, SRZ ;  /* 0x0000000000087805 */ /* 0x000fc8000001ff00 */
[----:B------:R-:W-:-:S13]  /*0540*/  ISETP.GT.U32.AND P1, PT, R10, R5, PT ;  /* 0x000000050a00720c */ /* 0x000fda0003f24070 */
[----:B------:R-:W-:Y:S02]  /*0550*/  @!P1 IMAD.IADD R5, R5, 0x1, -R10 ;  /* 0x0000000105059824 */ /* 0x000fe400078e0a0a */
[----:B------:R-:W-:Y:S01]  /*0560*/  @!P1 VIADD R0, R0, 0x1 ;  /* 0x0000000100009836 */ /* 0x000fe20000000000 */
[----:B------:R-:W-:Y:S02]  /*0570*/  ISETP.NE.AND P1, PT, R4, RZ, PT ;  /* 0x000000ff0400720c */ /* 0x000fe40003f25270 */
[----:B------:R-:W-:Y:S02]  /*0580*/  ISETP.GE.U32.AND P0, PT, R5, R10, PT ;  /* 0x0000000a0500720c */ /* 0x000fe40003f06070 */
[----:B------:R-:W-:-:S04]  /*0590*/  LOP3.LUT R5, R11, R4, RZ, 0x3c, !PT ;  /* 0x000000040b057212 */ /* 0x000fc800078e3cff */
[----:B------:R-:W-:-:S07]  /*05a0*/  ISETP.GE.AND P2, PT, R5, RZ, PT ;  /* 0x000000ff0500720c */ /* 0x000fce0003f46270 */
[----:B------:R-:W-:-:S06]  /*05b0*/  @P0 VIADD R0, R0, 0x1 ;  /* 0x0000000100000836 */ /* 0x000fcc0000000000 */
[----:B------:R-:W-:Y:S01]  /*05c0*/  @!P2 IMAD.MOV R0, RZ, RZ, -R0 ;  /* 0x000000ffff00a224 */ /* 0x000fe200078e0a00 */
[----:B------:R-:W-:-:S05]  /*05d0*/  @!P1 LOP3.LUT R0, RZ, R4, RZ, 0x33, !PT ;  /* 0x00000004ff009212 */ /* 0x000fca00078e33ff */
[----:B------:R-:W-:Y:S02]  /*05e0*/  IMAD.MOV R5, RZ, RZ, -R0 ;  /* 0x000000ffff057224 */ /* 0x000fe400078e0a00 */
[----:B------:R-:W-:Y:S02]  /*05f0*/  IMAD.SHL.U32 R29, R0, 0x20, RZ ;  /* 0x00000020001d7824 */ /* 0x000fe400078e00ff */
[----:B------:R-:W0:Y:S01]  /*0600*/  LDC R0, c[0x0][0x230] ;  /* 0x00008c00ff007b82 */ /* 0x000e220000000800 */
[----:B------:R-:W-:Y:S01]  /*0610*/  IMAD R5, R4, R5, R11 ;  /* 0x0000000504057224 */ /* 0x000fe200078e020b */
[----:B------:R-:W-:Y:S01]  /*0620*/  CS2R R10, SRZ ;  /* 0x00000000000a7805 */ /* 0x000fe2000001ff00 */
[----:B------:R-:W-:Y:S02]  /*0630*/  STL [R1+0x4c0], R29 ;  /* 0x0004c01d01007387 */ /* 0x000fe40000100800 */
[----:B------:R-:W-:Y:S01]  /*0640*/  IMAD.IADD R28, R28, 0x1, R5 ;  /* 0x000000011c1c7824 */ /* 0x000fe200078e0205 */
[----:B------:R-:W-:Y:S01]  /*0650*/  CS2R R4, SRZ ;  /* 0x0000000000047805 */ /* 0x000fe2000001ff00 */
[----:B0-----:R-:W-:-:S05]  /*0660*/  VIADD R0, R0, 0x7f ;  /* 0x0000007f00007836 */ /* 0x001fca0000000000 */
[----:B------:R-:W-:Y:S01]  /*0670*/  ISETP.GE.AND P0, PT, R0, 0x80, PT ;  /* 0x000000800000780c */ /* 0x000fe20003f06270 */
[----:B------:R-:W-:-:S05]  /*0680*/  VIADD R0, R29, 0x1 ;  /* 0x000000011d007836 */ /* 0x000fca0000000000 */
[----:B------:R0:W-:Y:S02]  /*0690*/  STL [R1+0x90], R0 ;  /* 0x0000900001007387 */ /* 0x0001e40000100800 */
[----:B0-----:R-:W-:-:S05]  /*06a0*/  VIADD R0, R29, 0x2 ;  /* 0x000000021d007836 */ /* 0x001fca0000000000 */
        /* <DEDUP_REMOVED lines=53> */
[----:B0-----:R-:W-:Y:S02]  /*0a00*/  IMAD.SHL.U32 R0, R28, 0x80, RZ ;  /* 0x000000801c007824 */ /* 0x001fe400078e00ff */
[----:B------:R-:W-:-:S03]  /*0a10*/  IMAD.MOV.U32 R28, RZ, RZ, R29 ;  /* 0x000000ffff1c7224 */ /* 0x000fc600078e001d */
[----:B------:R-:W-:Y:S01]  /*0a20*/  LOP3.LUT R2, R0, 0x3f, R2, 0xf8, !PT ;  /* 0x0000003f00027812 */ /* 0x000fe200078ef802 */
[----:B------:R-:W-:Y:S01]  /*0a30*/  VIADD R29, R28, 0x1d ;  /* 0x0000001d1c1d7836 */ /* 0x000fe20000000000 */
[----:B------:R-:W-:-:S04]  /*0a40*/  LOP3.LUT R0, R0, 0x40, R3, 0xfe, !PT ;  /* 0x0000004000007812 */ /* 0x000fc800078efe03 */
[----:B------:R0:W-:Y:S04]  /*0a50*/  STL [R1+0x20], R29 ;  /* 0x0000201d01007387 */ /* 0x0001e80000100800 */
[----:B------:R1:W-:Y:S01]  /*0a60*/  STL [R1+0xeb4], R2 ;  /* 0x000eb40201007387 */ /* 0x0003e20000100800 */
[C---:B0-----:R-:W-:Y:S02]  /*0a70*/  VIADD R29, R28.reuse, 0x1e ;  /* 0x0000001e1c1d7836 */ /* 0x041fe40000000000 */
[----:B------:R-:W-:Y:S01]  /*0a80*/  VIADD R28, R28, 0x1f ;  /* 0x0000001f1c1c7836 */ /* 0x000fe20000000000 */
[----:B-1----:R0:W5:Y:S04]  /*0a90*/  LDL.LU R2, [R1+0xee8] ;  /* 0x000ee80001027983 */ /* 0x0021680000300800 */
[----:B------:R0:W5:Y:S04]  /*0aa0*/  LDL.LU R3, [R1+0xee4] ;  /* 0x000ee40001037983 */ /* 0x0001680000300800 */
[----:B------:R0:W-:Y:S01]  /*0ab0*/  STL [R1+0xeb8], R0 ;  /* 0x000eb80001007387 */ /* 0x0001e20000100800 */
[----:B------:R-:W-:Y:S05]  /*0ac0*/  @!P0 BRA `(.L_x_0) ;  /* 0x0000027000a88947 */ /* 0x000fea0003800000 */
[----:B------:R-:W2:Y:S01]  /*0ad0*/  LDL.LU R25, [R1+0x40] ;  /* 0x0000400001197983 */ /* 0x000ea20000300800 */
[----:B-----5:R-:W-:Y:S01]  /*0ae0*/  IABS R8, R2 ;  /* 0x0000000200087213 */ /* 0x020fe20000000000 */
[----:B------:R-:W-:Y:S01]  /*0af0*/  ULDC UR5, c[0x0][0x23c] ;  /* 0x00008f0000057ab9 */ /* 0x000fe20000000800 */
[----:B------:R-:W-:Y:S01]  /*0b00*/  IABS R14, R3 ;  /* 0x00000003000e7213 */ /* 0x000fe20000000000 */
[----:B------:R-:W3:Y:S01]  /*0b10*/  LDL.LU R26, [R1+0x44] ;  /* 0x00004400011a7983 */ /* 0x000ee20000300800 */
[----:B------:R-:W-:Y:S01]  /*0b20*/  ISETP.GE.AND P0, PT, R28, RZ, PT ;  /* 0x000000ff1c00720c */ /* 0x000fe20003f06270 */
[----:B------:R-:W-:Y:S01]  /*0b30*/  ULDC.64 UR6, c[0x0][0x218] ;  /* 0x0000860000067ab9 */ /* 0x000fe20000000a00 */
[----:B------:R-:W-:Y:S01]  /*0b40*/  ISETP.GE.AND P2, PT, R29, RZ, PT ;  /* 0x000000ff1d00720c */ /* 0x000fe20003f46270 */
[----:B0-----:R-:W4:Y:S01]  /*0b50*/  LDL.LU R0, [R1+0x38] ;  /* 0x0000380001007983 */ /* 0x001f220000300800 */
[----:B------:R-:W-:Y:S01]  /*0b60*/  IABS R12, R29 ;  /* 0x0000001d000c7213 */ /* 0x000fe20000000000 */
[----:B------:R-:W-:-:S02]  /*0b70*/  ULDC.64 UR10, c[0x0][0x210] ;  /* 0x00008400000a7ab9 */ /* 0x000fc40000000a00 */
[----:B------:R-:W2:Y:S04]  /*0b80*/  LDL R18, [R1+0xeb4] ;  /* 0x000eb40001127983 */ /* 0x000ea80000100800 */
[----:B------:R-:W3:Y:S01]  /*0b90*/  LDL.LU R24, [R1+0x3c] ;  /* 0x00003c0001187983 */ /* 0x000ee20000300800 */
[----:B------:R-:W0:Y:S08]  /*0ba0*/  I2F.RP R4, R8 ;  /* 0x0000000800047306 */ /* 0x000e300000209400 */
[----:B0-----:R-:W0:Y:S02]  /*0bb0*/  MUFU.RCP R4, R4 ;  /* 0x0000000400047308 */ /* 0x001e240000001000 */
[----:B0-----:R-:W-:-:S06]  /*0bc0*/  VIADD R4, R4, 0xffffffe ;  /* 0x0ffffffe04047836 */ /* 0x001fcc0000000000 */
[----:B------:R0:W1:Y:S02]  /*0bd0*/  F2I.FTZ.U32.TRUNC.NTZ R5, R4 ;  /* 0x0000000400057305 */ /* 0x000064000021f000 */
[----:B0-----:R-:W-:Y:S02]  /*0be0*/  IMAD.MOV.U32 R4, RZ, RZ, RZ ;  /* 0x000000ffff047224 */ /* 0x001fe400078e00ff */
[----:B-1----:R-:W-:-:S04]  /*0bf0*/  IMAD.MOV R6, RZ, RZ, -R5 ;  /* 0x000000ffff067224 */ /* 0x002fc800078e0a05 */
[----:B------:R-:W-:-:S04]  /*0c00*/  IMAD R6, R6, R8, RZ ;  /* 0x0000000806067224 */ /* 0x000fc800078e02ff */
[----:B------:R-:W-:Y:S01]  /*0c10*/  IMAD.HI.U32 R4, R5, R6, R4 ;  /* 0x0000000605047227 */ /* 0x000fe200078e0004 */
[----:B------:R-:W-:Y:S01]  /*0c20*/  IABS R5, R28 ;  /* 0x0000001c00057213 */ /* 0x000fe20000000000 */
[----:B---3--:R0:W-:Y:S04]  /*0c30*/  STL [R1+0xfc4], R24 ;  /* 0x000fc41801007387 */ /* 0x0081e80000100800 */
[----:B------:R-:W3:Y:S04]  /*0c40*/  LDL.LU R27, [R1+0x48] ;  /* 0x00004800011b7983 */ /* 0x000ee80000300800 */
[----:B0-----:R-:W3:Y:S01]  /*0c50*/  LDL R24, [R1+0xeb8] ;  /* 0x000eb80001187983 */ /* 0x001ee20000100800 */
[----:B----4-:R-:W-:-:S03]  /*0c60*/  IMAD.MOV.U32 R23, RZ, RZ, R0 ;  /* 0x000000ffff177224 */ /* 0x010fc600078e0000 */
[----:B------:R-:W4:Y:S04]  /*0c70*/  LDL.LU R19, [R1+0x28] ;  /* 0x0000280001137983 */ /* 0x000f280000300800 */
[----:B------:R-:W4:Y:S04]  /*0c80*/  LDL.LU R20, [R1+0x2c] ;  /* 0x00002c0001147983 */ /* 0x000f280000300800 */
[----:B------:R-:W4:Y:S04]  /*0c90*/  LDL.LU R21, [R1+0x30] ;  /* 0x0000300001157983 */ /* 0x000f280000300800 */
[----:B------:R-:W4:Y:S04]  /*0ca0*/  LDL.LU R22, [R1+0x34] ;  /* 0x0000340001167983 */ /* 0x000f280000300800 */
[----:B------:R0:W-:Y:S04]  /*0cb0*/  STL [R1+0xfa8], R3 ;  /* 0x000fa80301007387 */ /* 0x0001e80000100800 */
[----:B0-----:R-:W4:Y:S01]  /*0cc0*/  LDL.LU R3, [R1+0x24] ;  /* 0x0000240001037983 */ /* 0x001f220000300800 */
[----:B------:R-:W0:Y:S01]  /*0cd0*/  I2F.RP R0, R14 ;  /* 0x0000000e00007306 */ /* 0x000e220000209400 */
[----:B------:R-:W-:Y:S01]  /*0ce0*/  IMAD.MOV.U32 R6, RZ, RZ, RZ ;  /* 0x000000ffff067224 */ /* 0x000fe200078e00ff */
[----:B--2---:R-:W-:Y:S01]  /*0cf0*/  IABS R9, R18 ;  /* 0x0000001200097213 */ /* 0x004fe20000000000 */
[----:B------:R-:W2:Y:S04]  /*0d00*/  LDL.LU R28, [R1+0x20] ;  /* 0x00002000011c7983 */ /* 0x000ea80000300800 */
[----:B------:R-:W2:Y:S01]  /*0d10*/  LDL R29, [R1+0xeb4] ;  /* 0x000eb400011d7983 */ /* 0x000ea20000100800 */
[----:B0-----:R-:W0:Y:S02]  /*0d20*/  MUFU.RCP R0, R0 ;  /* 0x0000000000007308 */ /* 0x001e240000001000 */
[----:B0-----:R-:W-:-:S06]  /*0d30*/  VIADD R0, R0, 0xffffffe ;  /* 0x0ffffffe00007836 */ /* 0x001fcc0000000000 */
[----:B------:R-:W0:Y:S02]  /*0d40*/  F2I.FTZ.U32.TRUNC.NTZ R7, R0 ;  /* 0x0000000000077305 */ /* 0x000e24000021f000 */
[----:B0-----:R-:W-:-:S04]  /*0d50*/  IMAD.MOV R0, RZ, RZ, -R7 ;  /* 0x000000ffff007224 */ /* 0x001fc800078e0a07 */
[----:B------:R-:W-:-:S04]  /*0d60*/  IMAD R0, R0, R14, RZ ;  /* 0x0000000e00007224 */ /* 0x000fc800078e02ff */
[----:B------:R-:W-:-:S04]  /*0d70*/  IMAD.HI.U32 R0, R7, R0, R6 ;  /* 0x0000000007007227 */ /* 0x000fc800078e0006 */
[----:B------:R-:W-:Y:S02]  /*0d80*/  IMAD.MOV.U32 R6, RZ, RZ, R5 ;  /* 0x000000ffff067224 */ /* 0x000fe400078e0005 */
[----:B------:R-:W-:-:S04]  /*0d90*/  IMAD.HI.U32 R5, R4, R9, RZ ;  /* 0x0000000904057227 */ /* 0x000fc800078e00ff */
[----:B------:R-:W-:Y:S02]  /*0da0*/  IMAD.MOV R5, RZ, RZ, -R5 ;  /* 0x000000ffff057224 */ /* 0x000fe400078e0a05 */
[----:B------:R-:W-:-:S04]  /*0db0*/  IMAD.HI.U32 R7, R0, R6, RZ ;  /* 0x0000000600077227 */ /* 0x000fc800078e00ff */
[----:B------:R-:W-:Y:S02]  /*0dc0*/  IMAD R5, R8, R5, R9 ;  /* 0x0000000508057224 */ /* 0x000fe400078e0209 */
[----:B------:R-:W-:-:S03]  /*0dd0*/  IMAD.MOV R7, RZ, RZ, -R7 ;  /* 0x000000ffff077224 */ /* 0x000fc600078e0a07 */
[----:B------:R-:W-:Y:S01]  /*0de0*/  ISETP.GT.U32.AND P1, PT, R8, R5, PT ;  /* 0x000000050800720c */ /* 0x000fe20003f24070 */
[----:B------:R-:W-:Y:S02]  /*0df0*/  IMAD R6, R14, R7, R6 ;  /* 0x000000070e067224 */ /* 0x000fe400078e0206 */
[----:B------:R-:W-:-:S10]  /*0e00*/  IMAD.HI.U32 R16, R0, R12, RZ ;  /* 0x0000000c00107227 */ /* 0x000fd400078e00ff */
[----:B------:R-:W-:Y:S01]  /*0e10*/  @!P1 IMAD.IADD R5, R5, 0x1, -R8 ;  /* 0x0000000105059824 */ /* 0x000fe200078e0a08 */
[----:B------:R-:W-:-:S04]  /*0e20*/  ISETP.GT.U32.AND P6, PT, R14, R6, PT ;  /* 0x000000060e00720c */ /* 0x000fc80003fc4070 */
[----:B------:R-:W-:Y:S01]  /*0e30*/  ISETP.GT.U32.AND P4, PT, R8, R5, PT ;  /* 0x000000050800720c */ /* 0x000fe20003f84070 */
[----:B------:R-:W-:-:S04]  /*0e40*/  IMAD.MOV R16, RZ, RZ, -R16 ;  /* 0x000000ffff107224 */ /* 0x000fc800078e0a10 */
[----:B------:R-:W-:-:S04]  /*0e50*/  IMAD R12, R14, R16, R12 ;  /* 0x000000100e0c7224 */ /* 0x000fc800078e020c */
[----:B------:R-:W-:-:S04]  /*0e60*/  @!P6 IMAD.IADD R6, R6, 0x1, -R14 ;  /* 0x000000010606e824 */ /* 0x000fc800078e0a0e */
[----:B------:R-:W-:Y:S01]  /*0e70*/  @!P4 IMAD.IADD R5, R5, 0x1, -R8 ;  /* 0x000000010505c824 */ /* 0x000fe200078e0a08 */
[----:B------:R-:W-:Y:S02]  /*0e80*/  ISETP.NE.AND P4, PT, R2, RZ, PT ;  /* 0x000000ff0200720c */ /* 0x000fe40003f85270 */
[----:B------:R-:W-:Y:S02]  /*0e90*/  LOP3.LUT R2, RZ, R2, RZ, 0x33, !PT ;  /* 0x00000002ff027212 */ /* 0x000fe400078e33ff */
[----:B------:R-:W-:-:S13]  /*0ea0*/  ISETP.GT.U32.AND P6, PT, R14, R6, PT ;  /* 0x000000060e00720c */ /* 0x000fda0003fc4070 */
[----:B------:R-:W-:Y:S01]  /*0eb0*/  @!P6 IMAD.IADD R6, R6, 0x1, -R14 ;  /* 0x000000010606e824 */ /* 0x000fe200078e0a0e */
[----:B---3--:R-:W-:-:S05]  /*0ec0*/  IABS R10, R24 ;  /* 0x00000018000a7213 */ /* 0x008fca0000000000 */
[----:B------:R-:W-:-:S04]  /*0ed0*/  IMAD.HI.U32 R4, R4, R10, RZ ;  /* 0x0000000a04047227 */ /* 0x000fc800078e00ff */
[----:B------:R-:W-:-:S04]  /*0ee0*/  IMAD.MOV R4, RZ, RZ, -R4 ;  /* 0x000000ffff047224 */ /* 0x000fc800078e0a04 */
[----:B------:R-:W-:-:S05]  /*0ef0*/  IMAD R4, R8, R4, R10 ;  /* 0x0000000408047224 */ /* 0x000fca00078e020a */
[----:B------:R-:W-:Y:S02]  /*0f00*/  ISETP.GT.U32.AND P3, PT, R8, R4, PT ;  /* 0x000000040800720c */ /* 0x000fe40003f64070 */
[----:B----4-:R-:W-:-:S11]  /*0f10*/  IABS R7, R19 ;  /* 0x0000001300077213 */ /* 0x010fd60000000000 */
[----:B------:R-:W-:Y:S01]  /*0f20*/  @!P3 IMAD.IADD R4, R4, 0x1, -R8 ;  /* 0x000000010404b824 */ /* 0x000fe200078e0a08 */
[----:B--2---:R-:W-:-:S04]  /*0f30*/  IABS R10, R28 ;  /* 0x0000001c000a7213 */ /* 0x004fc80000000000 */
[----:B------:R-:W-:Y:S02]  /*0f40*/  ISETP.GT.U32.AND P5, PT, R8, R4, PT ;  /* 0x000000040800720c */ /* 0x000fe40003fa4070 */
[----:B------:R-:W-:Y:S02]  /*0f50*/  ISETP.GE.AND P1, PT, R29, RZ, PT ;  /* 0x000000ff1d00720c */ /* 0x000fe40003f26270 */
[----:B------:R-:W-:Y:S01]  /*0f60*/  ISETP.GE.AND P3, PT, R24, RZ, PT ;  /* 0x000000ff1800720c */ /* 0x000fe20003f66270 */
[C---:B------:R-:W-:Y:S01]  /*0f70*/  IMAD.HI.U32 R15, R0.reuse, R10, RZ ;  /* 0x0000000a000f7227 */ /* 0x040fe200078e00ff */
[----:B------:R-:W-:Y:S01]  /*0f80*/  IABS R9, R3 ;  /* 0x0000000300097213 */ /* 0x000fe20000000000 */
[----:B------:R-:W2:Y:S02]  /*0f90*/  LDL.LU R24, [R1+0xfc4] ;  /* 0x000fc40001187983 */ /* 0x000ea40000300800 */
[----:B------:R-:W-:-:S04]  /*0fa0*/  IMAD.HI.U32 R17, R0, R7, RZ ;  /* 0x0000000700117227 */ /* 0x000fc800078e00ff */
[----:B------:R-:W-:Y:S01]  /*0fb0*/  IMAD.MOV R15, RZ, RZ, -R15 ;  /* 0x000000ffff0f7224 */ /* 0x000fe200078e0a0f */
[----:B------:R-:W-:Y:S01]  /*0fc0*/  IABS R11, R20 ;  /* 0x00000014000b7213 */ /* 0x000fe20000000000 */
[----:B------:R-:W-:Y:S02]  /*0fd0*/  @!P5 IMAD.IADD R4, R4, 0x1, -R8 ;  /* 0x000000010404d824 */ /* 0x000fe400078e0a08 */
[----:B------:R-:W-:Y:S02]  /*0fe0*/  IMAD.MOV R17, RZ, RZ, -R17 ;  /* 0x000000ffff117224 */ /* 0x000fe400078e0a11 */
[----:B------:R-:W-:Y:S02]  /*0ff0*/  IMAD R10, R14, R15, R10 ;  /* 0x0000000f0e0a7224 */ /* 0x000fe400078e020a */
[----:B------:R-:W-:Y:S01]  /*1000*/  IMAD.HI.U32 R18, R0, R9, RZ ;  /* 0x0000000900127227 */ /* 0x000fe200078e00ff */
[----:B------:R-:W-:-:S03]  /*1010*/  ISETP.GT.U32.AND P5, PT, R14, R12, PT ;  /* 0x0000000c0e00720c */ /* 0x000fc60003fa4070 */
[----:B------:R-:W-:Y:S02]  /*1020*/  @!P1 IMAD.MOV R5, RZ, RZ, -R5 ;  /* 0x000000ffff059224 */ /* 0x000fe400078e0a05 */
[----:B------:R-:W-:Y:S01]  /*1030*/  @!P3 IMAD.MOV R4, RZ, RZ, -R4 ;  /* 0x000000ffff04b224 */ /* 0x000fe200078e0a04 */
[C---:B------:R-:W-:Y:S01]  /*1040*/  ISETP.GT.U32.AND P3, PT, R14.reuse, R10, PT ;  /* 0x0000000a0e00720c */ /* 0x040fe20003f64070 */
[----:B------:R-:W-:Y:S02]  /*1050*/  IMAD R7, R14, R17, R7 ;  /* 0x000000110e077224 */ /* 0x000fe400078e0207 */
[----:B------:R-:W-:Y:S01]  /*1060*/  IMAD.HI.U32 R13, R0, R11, RZ ;  /* 0x0000000b000d7227 */ /* 0x000fe200078e00ff */
[----:B------:R-:W-:-:S03]  /*1070*/  SEL R5, R2, R5, !P4 ;  /* 0x0000000502057207 */ /* 0x000fc60006000000 */
[----:B------:R-:W-:Y:S01]  /*1080*/  IMAD.MOV R18, RZ, RZ, -R18 ;  /* 0x000000ffff127224 */ /* 0x000fe200078e0a12 */
[----:B------:R-:W-:Y:S01]  /*1090*/  SEL R2, R2, R4, !P4 ;  /* 0x0000000402027207 */ /* 0x000fe20006000000 */
[----:B------:R-:W-:Y:S01]  /*10a0*/  IMAD.MOV R13, RZ, RZ, -R13 ;  /* 0x000000ffff0d7224 */ /* 0x000fe200078e0a0d */
[C---:B------:R-:W-:Y:S01]  /*10b0*/  ISETP.GT.U32.AND P4, PT, R14.reuse, R7, PT ;  /* 0x000000070e00720c */ /* 0x040fe20003f84070 */
[C---:B------:R-:W-:Y:S02]  /*10c0*/  IMAD R9, R14.reuse, R18, R9 ;  /* 0x000000120e097224 */ /* 0x040fe400078e0209 */
[----:B------:R-:W-:-:S03]  /*10d0*/  IMAD R11, R14, R13, R11 ;  /* 0x0000000d0e0b7224 */ /* 0x000fc600078e020b */
[----:B------:R-:W-:Y:S01]  /*10e0*/  ISETP.GT.U32.AND P1, PT, R14, R9, PT ;  /* 0x000000090e00720c */ /* 0x000fe20003f24070 */
[--C-:B------:R-:W-:Y:S01]  /*10f0*/  @!P5 IMAD.IADD R12, R12, 0x1, -R14.reuse ;  /* 0x000000010c0cd824 */ /* 0x100fe200078e0a0e */
[----:B------:R-:W-:Y:S01]  /*1100*/  ISETP.GT.U32.AND P5, PT, R14, R11, PT ;  /* 0x0000000b0e00720c */ /* 0x000fe20003fa4070 */
[--C-:B------:R-:W-:Y:S01]  /*1110*/  @!P3 IMAD.IADD R10, R10, 0x1, -R14.reuse ;  /* 0x000000010a0ab824 */ /* 0x100fe200078e0a0e */
[----:B------:R-:W-:Y:S01]  /*1120*/  IABS R8, R21 ;  /* 0x0000001500087213 */ /* 0x000fe20000000000 */
[----:B------:R-:W-:Y:S01]  /*1130*/  STL [R1+0x19c], R5 ;  /* 0x00019c0501007387 */ /* 0x000fe20000100800 */
[C---:B------:R-:W-:Y:S01]  /*1140*/  ISETP.GT.U32.AND P6, PT, R14.reuse, R12, PT ;  /* 0x0000000c0e00720c */ /* 0x040fe20003fc4070 */
[--C-:B------:R-:W-:Y:S01]  /*1150*/  @!P4 IMAD.IADD R7, R7, 0x1, -R14.reuse ;  /* 0x000000010707c824 */ /* 0x100fe200078e0a0e */
[----:B------:R-:W-:Y:S01]  /*1160*/  ISETP.GT.U32.AND P4, PT, R14, R10, PT ;  /* 0x0000000a0e00720c */ /* 0x000fe20003f84070 */
[----:B------:R0:W-:Y:S04]  /*1170*/  STL [R1+0x198], R2 ;  /* 0x0001980201007387 */ /* 0x0001e80000100800 */
[----:B------:R-:W-:Y:S01]  /*1180*/  @!P1 IMAD.IADD R9, R9, 0x1, -R14 ;  /* 0x0000000109099824 */ /* 0x000fe200078e0a0e */
[----:B------:R-:W-:Y:S01]  /*1190*/  ISETP.GE.AND P1, PT, R3, RZ, PT ;  /* 0x000000ff0300720c */ /* 0x000fe20003f26270 */
[----:B0-----:R-:W-:Y:S01]  /*11a0*/  IMAD.HI.U32 R2, R0, R8, RZ ;  /* 0x0000000800027227 */ /* 0x001fe200078e00ff */
[----:B------:R-:W-:-:S03]  /*11b0*/  ISETP.GE.AND P3, PT, R28, RZ, PT ;  /* 0x000000ff1c00720c */ /* 0x000fc60003f66270 */
[----:B------:R-:W-:Y:S02]  /*11c0*/  IMAD.MOV R2, RZ, RZ, -R2 ;  /* 0x000000ffff027224 */ /* 0x000fe400078e0a02 */
[----:B------:R-:W-:Y:S02]  /*11d0*/  IMAD.MOV.U32 R3, RZ, RZ, R6 ;  /* 0x000000ffff037224 */ /* 0x000fe400078e0006 */
[----:B------:R-:W-:Y:S02]  /*11e0*/  @!P5 IMAD.IADD R11, R11, 0x1, -R14 ;  /* 0x000000010b0bd824 */ /* 0x000fe400078e0a0e */
[----:B------:R-:W-:Y:S02]  /*11f0*/  IMAD R2, R14, R2, R8 ;  /* 0x000000020e027224 */ /* 0x000fe400078e0208 */
[----:B------:R-:W-:Y:S02]  /*1200*/  @!P0 IMAD.MOV R3, RZ, RZ, -R3 ;  /* 0x000000ffff038224 */ /* 0x000fe400078e0a03 */
[--C-:B------:R-:W-:Y:S01]  /*1210*/  @!P6 IMAD.IADD R12, R12, 0x1, -R14.reuse ;  /* 0x000000010c0ce824 */ /* 0x100fe200078e0a0e */
[----:B------:R-:W-:Y:S01]  /*1220*/  ISETP.GT.U32.AND P6, PT, R14, R9, PT ;  /* 0x000000090e00720c */ /* 0x000fe20003fc4070 */
[----:B------:R-:W-:Y:S01]  /*1230*/  @!P4 IMAD.IADD R10, R10, 0x1, -R14 ;  /* 0x000000010a0ac824 */ /* 0x000fe200078e0a0e */
[C---:B------:R-:W-:Y:S01]  /*1240*/  ISETP.GT.U32.AND P0, PT, R14.reuse, R11, PT ;  /* 0x0000000b0e00720c */ /* 0x040fe20003f04070 */
[----:B------:R0:W-:Y:S01]  /*1250*/  STL [R1+0x1c], R3 ;  /* 0x00001c0301007387 */ /* 0x0001e20000100800 */
[----:B------:R-:W-:Y:S01]  /*1260*/  ISETP.GT.U32.AND P4, PT, R14, R2, PT ;  /* 0x000000020e00720c */ /* 0x000fe20003f84070 */
[----:B------:R-:W-:-:S02]  /*1270*/  IMAD.MOV.U32 R6, RZ, RZ, R10 ;  /* 0x000000ffff067224 */ /* 0x000fc400078e000a */
[----:B0-----:R-:W-:Y:S02]  /*1280*/  IMAD.MOV.U32 R3, RZ, RZ, R12 ;  /* 0x000000ffff037224 */ /* 0x001fe400078e000c */
[----:B------:R-:W-:Y:S02]  /*1290*/  @!P3 IMAD.MOV R6, RZ, RZ, -R6 ;  /* 0x000000ffff06b224 */ /* 0x000fe400078e0a06 */
[----:B------:R-:W-:Y:S01]  /*12a0*/  @!P2 IMAD.MOV R3, RZ, RZ, -R3 ;  /* 0x000000ffff03a224 */ /* 0x000fe200078e0a03 */
[----:B------:R-:W-:Y:S01]  /*12b0*/  IABS R5, R23 ;  /* 0x0000001700057213 */ /* 0x000fe20000000000 */
[--C-:B------:R-:W-:Y:S01]  /*12c0*/  @!P6 IMAD.IADD R9, R9, 0x1, -R14.reuse ;  /* 0x000000010909e824 */ /* 0x100fe200078e0a0e */
[----:B------:R-:W-:Y:S01]  /*12d0*/  ISETP.GE.AND P6, PT, R20, RZ, PT ;  /* 0x000000ff1400720c */ /* 0x000fe20003fc6270 */
[--C-:B------:R-:W-:Y:S01]  /*12e0*/  @!P0 IMAD.IADD R11, R11, 0x1, -R14.reuse ;  /* 0x000000010b0b8824 */ /* 0x100fe200078e0a0e */
[----:B------:R0:W-:Y:S01]  /*12f0*/  STL [R1+0x18], R3 ;  /* 0x0000180301007387 */ /* 0x0001e20000100800 */
[----:B------:R-:W-:Y:S01]  /*1300*/  ISETP.GE.AND P0, PT, R21, RZ, PT ;  /* 0x000000ff1500720c */ /* 0x000fe20003f06270 */
[----:B------:R-:W-:-:S02]  /*1310*/  @!P4 IMAD.IADD R2, R2, 0x1, -R14 ;  /* 0x000000010202c824 */ /* 0x000fc400078e0a0e */
[----:B------:R-:W-:Y:S01]  /*1320*/  STL [R1+0x14], R6 ;  /* 0x0000140601007387 */ /* 0x000fe20000100800 */
[----:B------:R-:W-:Y:S02]  /*1330*/  IABS R29, R22 ;  /* 0x00000016001d7213 */ /* 0x000fe40000000000 */
[----:B------:R-:W-:Y:S01]  /*1340*/  ISETP.GE.AND P4, PT, R22, RZ, PT ;  /* 0x000000ff1600720c */ /* 0x000fe20003f86270 */
[----:B------:R-:W3:Y:S01]  /*1350*/  LDL.LU R20, [R1+0x4c] ;  /* 0x00004c0001147983 */ /* 0x000ee20000300800 */
[----:B------:R-:W-:-:S03]  /*1360*/  IMAD.HI.U32 R28, R0, R5, RZ ;  /* 0x00000005001c7227 */ /* 0x000fc600078e00ff */
[----:B------:R-:W4:Y:S01]  /*1370*/  LDL.LU R21, [R1+0x50] ;  /* 0x0000500001157983 */ /* 0x000f220000300800 */
[----:B------:R-:W-:-:S03]  /*1380*/  ISETP.GT.U32.AND P5, PT, R14, R7, PT ;  /* 0x000000070e00720c */ /* 0x000fc60003fa4070 */
[----:B------:R-:W4:Y:S01]  /*1390*/  LDL.LU R22, [R1+0x54] ;  /* 0x0000540001167983 */ /* 0x000f220000300800 */
[----:B------:R-:W-:Y:S01]  /*13a0*/  IMAD.MOV R28, RZ, RZ, -R28 ;  /* 0x000000ffff1c7224 */ /* 0x000fe200078e0a1c */
[C---:B------:R-:W-:Y:S01]  /*13b0*/  ISETP.GT.U32.AND P3, PT, R14.reuse, R2, PT ;  /* 0x000000020e00720c */ /* 0x040fe20003f64070 */
[----:B0-----:R-:W-:Y:S01]  /*13c0*/  IMAD.MOV.U32 R3, RZ, RZ, R9 ;  /* 0x000000ffff037224 */ /* 0x001fe200078e0009 */
[----:B------:R-:W-:Y:S01]  /*13d0*/  ISETP.GE.AND P2, PT, R19, RZ, PT ;  /* 0x000000ff1300720c */ /* 0x000fe20003f46270 */
[----:B------:R-:W-:Y:S02]  /*13e0*/  IMAD R28, R14, R28, R5 ;  /* 0x0000001c0e1c7224 */ /* 0x000fe400078e0205 */
[----:B------:R-:W-:-:S03]  /*13f0*/  @!P1 IMAD.MOV R3, RZ, RZ, -R3 ;  /* 0x000000ffff039224 */ /* 0x000fc600078e0a03 */
[----:B------:R-:W-:Y:S01]  /*1400*/  ISETP.GT.U32.AND P1, PT, R14, R28, PT ;  /* 0x0000001c0e00720c */ /* 0x000fe20003f24070 */
[--C-:B------:R-:W-:Y:S01]  /*1410*/  @!P5 IMAD.IADD R7, R7, 0x1, -R14.reuse ;  /* 0x000000010707d824 */ /* 0x100fe200078e0a0e */
[----:B------:R0:W-:Y:S03]  /*1420*/  STL [R1+0x10], R3 ;  /* 0x0000100301007387 */ /* 0x0001e60000100800 */
[----:B------:R-:W-:Y:S02]  /*1430*/  @!P3 IMAD.IADD R2, R2, 0x1, -R14 ;  /* 0x000000010202b824 */ /* 0x000fe400078e0a0e */
[----:B------:R-:W-:Y:S02]  /*1440*/  @!P2 IMAD.MOV R7, RZ, RZ, -R7 ;  /* 0x000000ffff07a224 */ /* 0x000fe400078e0a07 */
[----:B0-----:R-:W-:Y:S02]  /*1450*/  IMAD.MOV.U32 R3, RZ, RZ, R11 ;  /* 0x000000ffff037224 */ /* 0x001fe400078e000b */
[----:B------:R-:W-:-:S02]  /*1460*/  @!P0 IMAD.MOV R2, RZ, RZ, -R2 ;  /* 0x000000ffff028224 */ /* 0x000fc400078e0a02 */
[----:B------:R-:W-:Y:S01]  /*1470*/  @!P6 IMAD.MOV R3, RZ, RZ, -R3 ;  /* 0x000000ffff03e224 */ /* 0x000fe200078e0a03 */
[----:B------:R-:W-:Y:S01]  /*1480*/  STL [R1+0xc], R7 ;  /* 0x00000c0701007387 */ /* 0x000fe20000100800 */
[----:B------:R-:W-:Y:S01]  /*1490*/  ISETP.GE.AND P2, PT, R23, RZ, PT ;  /* 0x000000ff1700720c */ /* 0x000fe20003f46270 */
[----:B------:R-:W-:Y:S02]  /*14a0*/  @!P1 IMAD.IADD R28, R28, 0x1, -R14 ;  /* 0x000000011c1c9824 */ /* 0x000fe400078e0a0e */
[----:B------:R-:W-:Y:S01]  /*14b0*/  STL [R1+0x8], R3 ;  /* 0x0000080301007387 */ /* 0x000fe20000100800 */
[----:B------:R-:W-:Y:S02]  /*14c0*/  ISETP.GE.AND P1, PT, R27, RZ, PT ;  /* 0x000000ff1b00720c */ /* 0x000fe40003f26270 */
[----:B------:R-:W-:Y:S01]  /*14d0*/  IABS R11, R27 ;  /* 0x0000001b000b7213 */ /* 0x000fe20000000000 */
[----:B------:R0:W-:Y:S04]  /*14e0*/  STL [R1+0x4], R2 ;  /* 0x0000040201007387 */ /* 0x0001e80000100800 */
[----:B------:R-:W4:Y:S04]  /*14f0*/  LDL.LU R23, [R1+0x58] ;  /* 0x0000580001177983 */ /* 0x000f280000300800 */
[----:B------:R-:W4:Y:S01]  /*1500*/  LDL.LU R27, [R1+0x5c] ;  /* 0x00005c00011b7983 */ /* 0x000f220000300800 */
[----:B------:R-:W-:-:S04]  /*1510*/  IMAD.HI.U32 R4, R0, R29, RZ ;  /* 0x0000001d00047227 */ /* 0x000fc800078e00ff */
[----:B------:R-:W-:-:S04]  /*1520*/  IMAD.MOV R4, RZ, RZ, -R4 ;  /* 0x000000ffff047224 */ /* 0x000fc800078e0a04 */
[----:B------:R-:W-:-:S05]  /*1530*/  IMAD R29, R14, R4, R29 ;  /* 0x000000040e1d7224 */ /* 0x000fca00078e021d */
[----:B------:R-:W-:-:S13]  /*1540*/  ISETP.GT.U32.AND P5, PT, R14, R29, PT ;  /* 0x0000001d0e00720c */ /* 0x000fda0003fa4070 */
[----:B------:R-:W-:-:S05]  /*1550*/  @!P5 IMAD.IADD R29, R29, 0x1, -R14 ;  /* 0x000000011d1dd824 */ /* 0x000fca00078e0a0e */
[C---:B------:R-:W-:Y:S02]  /*1560*/  ISETP.GT.U32.AND P5, PT, R14.reuse, R29, PT ;  /* 0x0000001d0e00720c */ /* 0x040fe40003fa4070 */
[----:B------:R-:W-:Y:S02]  /*1570*/  IABS R4, R25 ;  /* 0x0000001900047213 */ /* 0x000fe40000000000 */
[----:B------:R-:W-:Y:S02]  /*1580*/  IABS R10, R26 ;  /* 0x0000001a000a7213 */ /* 0x000fe40000000000 */
[----:B------:R-:W-:Y:S01]  /*1590*/  ISETP.GT.U32.AND P0, PT, R14, R28, PT ;  /* 0x0000001c0e00720c */ /* 0x000fe20003f04070 */
[----:B------:R-:W-:-:S06]  /*15a0*/  IMAD.HI.U32 R6, R0, R4, RZ ;  /* 0x0000000400067227 */ /* 0x000fcc00078e00ff */
[----:B------:R-:W-:Y:S02]  /*15b0*/  @!P5 IMAD.IADD R29, R29, 0x1, -R14 ;  /* 0x000000011d1dd824 */ /* 0x000fe400078e0a0e */
[----:B0-----:R-:W-:-:S04]  /*15c0*/  IMAD.HI.U32 R2, R0, R10, RZ ;  /* 0x0000000a00027227 */ /* 0x001fc800078e00ff */
[----:B------:R-:W-:Y:S02]  /*15d0*/  @!P4 IMAD.MOV R29, RZ, RZ, -R29 ;  /* 0x000000ffff1dc224 */ /* 0x000fe400078e0a1d */
[----:B------:R-:W-:Y:S02]  /*15e0*/  IMAD.MOV R6, RZ, RZ, -R6 ;  /* 0x000000ffff067224 */ /* 0x000fe400078e0a06 */
[----:B------:R-:W-:Y:S02]  /*15f0*/  IMAD.MOV R2, RZ, RZ, -R2 ;  /* 0x000000ffff027224 */ /* 0x000fe400078e0a02 */
[C---:B------:R-:W-:Y:S02]  /*1600*/  IMAD R9, R14.reuse, R6, R4 ;  /* 0x000000060e097224 */ /* 0x040fe400078e0204 */
[----:B------:R-:W-:Y:S02]  /*1610*/  IMAD R10, R14, R2, R10 ;  /* 0x000000020e0a7224 */ /* 0x000fe400078e020a */
[----:B------:R-:W-:Y:S01]  /*1620*/  @!P0 IMAD.IADD R28, R28, 0x1, -R14 ;  /* 0x000000011c1c8824 */ /* 0x000fe200078e0a0e */
[----:B------:R-:W-:Y:S01]  /*1630*/  ISETP.GT.U32.AND P0, PT, R14, R9, PT ;  /* 0x000000090e00720c */ /* 0x000fe20003f04070 */
[----:B------:R-:W-:-:S04]  /*1640*/  IMAD.HI.U32 R6, R0, R11, RZ ;  /* 0x0000000b00067227 */ /* 0x000fc800078e00ff */
[----:B------:R-:W-:-:S08]  /*1650*/  @!P2 IMAD.MOV R28, RZ, RZ, -R28 ;  /* 0x000000ffff1ca224 */ /* 0x000fd000078e0a1c */
[----:B------:R-:W-:Y:S02]  /*1660*/  @!P0 IMAD.IADD R9, R9, 0x1, -R14 ;  /* 0x0000000109098824 */ /* 0x000fe400078e0a0e */
[----:B------:R-:W-:-:S03]  /*1670*/  IMAD.MOV R6, RZ, RZ, -R6 ;  /* 0x000000ffff067224 */ /* 0x000fc600078e0a06 */
[C---:B------:R-:W-:Y:S01]  /*1680*/  ISETP.GT.U32.AND P2, PT, R14.reuse, R9, PT ;  /* 0x000000090e00720c */ /* 0x040fe20003f44070 */
[----:B------:R-:W-:Y:S01]  /*1690*/  IMAD R11, R14, R6, R11 ;  /* 0x000000060e0b7224 */ /* 0x000fe200078e020b */
[----:B--2---:R-:W-:-:S05]  /*16a0*/  IABS R8, R24 ;  /* 0x0000001800087213 */ /* 0x004fca0000000000 */
[----:B------:R-:W-:-:S04]  /*16b0*/  IMAD.HI.U32 R5, R0, R8, RZ ;  /* 0x0000000800057227 */ /* 0x000fc800078e00ff */
[----:B------:R-:W-:-:S04]  /*16c0*/  IMAD.MOV R5, RZ, RZ, -R5 ;  /* 0x000000ffff057224 */ /* 0x000fc800078e0a05 */
[----:B------:R-:W-:-:S05]  /*16d0*/  IMAD R8, R14, R5, R8 ;  /* 0x000000050e087224 */ /* 0x000fca00078e0208 */
[----:B------:R-:W-:-:S13]  /*16e0*/  ISETP.GT.U32.AND P4, PT, R14, R8, PT ;  /* 0x000000080e00720c */ /* 0x000fda0003f84070 */
[----:B------:R-:W-:Y:S01]  /*16f0*/  @!P4 IMAD.IADD R8, R8, 0x1, -R14 ;  /* 0x000000010808c824 */ /* 0x000fe200078e0a0e */
[----:B------:R-:W-:-:S04]  /*1700*/  ISETP.GT.U32.AND P4, PT, R14, R10, PT ;  /* 0x0000000a0e00720c */ /* 0x000fc80003f84070 */
[----:B------:R-:W-:Y:S02]  /*1710*/  ISETP.GT.U32.AND P0, PT, R14, R8, PT ;  /* 0x000000080e00720c */ /* 0x000fe40003f04070 */
[----:B------:R-:W-:Y:S01]  /*1720*/  ISETP.GE.AND P6, PT, R24, RZ, PT ;  /* 0x000000ff1800720c */ /* 0x000fe20003fc6270 */
[--C-:B------:R-:W-:Y:S01]  /*1730*/  @!P2 IMAD.IADD R9, R9, 0x1, -R14.reuse ;  /* 0x000000010909a824 */ /* 0x100fe200078e0a0e */
[----:B------:R-:W2:Y:S05]  /*1740*/  LDL.LU R24, [R1+0x60] ;  /* 0x0000600001187983 */ /* 0x000eaa0000300800 */
[----:B------:R-:W-:-:S05]  /*1750*/  @!P4 IMAD.IADD R10, R10, 0x1, -R14 ;  /* 0x000000010a0ac824 */ /* 0x000fca00078e0a0e */
[----:B------:R-:W-:Y:S01]  /*1760*/  ISETP.GT.U32.AND P4, PT, R14, R10, PT ;  /* 0x0000000a0e00720c */ /* 0x000fe20003f84070 */
[----:B------:R-:W-:Y:S01]  /*1770*/  @!P0 IMAD.IADD R8, R8, 0x1, -R14 ;  /* 0x0000000108088824 */ /* 0x000fe200078e0a0e */
[----:B------:R-:W-:-:S03]  /*1780*/  ISETP.GT.U32.AND P0, PT, R14, R11, PT ;  /* 0x0000000b0e00720c */ /* 0x000fc60003f04070 */
[----:B------:R-:W-:-:S08]  /*1790*/  @!P6 IMAD.MOV R8, RZ, RZ, -R8 ;  /* 0x000000ffff08e224 */ /* 0x000fd000078e0a08 */
[--C-:B------:R-:W-:Y:S02]  /*17a0*/  @!P4 IMAD.IADD R10, R10, 0x1, -R14.reuse ;  /* 0x000000010a0ac824 */ /* 0x100fe400078e0a0e */
[----:B------:R-:W-:Y:S01]  /*17b0*/  @!P0 IMAD.IADD R11, R11, 0x1, -R14 ;  /* 0x000000010b0b8824 */ /* 0x000fe200078e0a0e */
[----:B------:R-:W-:Y:S02]  /*17c0*/  ISETP.GE.AND P3, PT, R25, RZ, PT ;  /* 0x000000ff1900720c */ /* 0x000fe40003f66270 */
[----:B---3--:R-:W-:Y:S01]  /*17d0*/  IABS R12, R20 ;  /* 0x00000014000c7213 */ /* 0x008fe20000000000 */
[----:B------:R-:W3:Y:S01]  /*17e0*/  LDL.LU R25, [R1+0x64] ;  /* 0x0000640001197983 */ /* 0x000ee20000300800 */
[----:B----4-:R-:W-:-:S03]  /*17f0*/  IABS R13, R21 ;  /* 0x00000015000d7213 */ /* 0x010fc60000000000 */
[----:B------:R-:W-:Y:S01]  /*1800*/  IMAD.HI.U32 R5, R0, R12, RZ ;  /* 0x0000000c00057227 */ /* 0x000fe200078e00ff */
[----:B------:R-:W-:-:S03]  /*1810*/  IABS R16, R22 ;  /* 0x0000001600107213 */ /* 0x000fc60000000000 */
[----:B------:R-:W-:-:S04]  /*1820*/  IMAD.HI.U32 R4, R0, R13, RZ ;  /* 0x0000000d00047227 */ /* 0x000fc800078e00ff */
[----:B------:R-:W-:-:S04]  /*1830*/  IMAD.HI.U32 R2, R0, R16, RZ ;  /* 0x0000001000027227 */ /* 0x000fc800078e00ff */
[----:B------:R-:W-:Y:S02]  /*1840*/  IMAD.MOV R5, RZ, RZ, -R5 ;  /* 0x000000ffff057224 */ /* 0x000fe400078e0a05 */
[----:B------:R-:W-:Y:S02]  /*1850*/  IMAD.MOV R2, RZ, RZ, -R2 ;  /* 0x000000ffff027224 */ /* 0x000fe400078e0a02 */
[----:B------:R-:W-:Y:S02]  /*1860*/  IMAD.MOV R4, RZ, RZ, -R4 ;  /* 0x000000ffff047224 */ /* 0x000fe400078e0a04 */
[C---:B------:R-:W-:Y:S02]  /*1870*/  IMAD R12, R14.reuse, R5, R12 ;  /* 0x000000050e0c7224 */ /* 0x040fe400078e020c */
[C---:B------:R-:W-:Y:S02]  /*1880*/  IMAD R16, R14.reuse, R2, R16 ;  /* 0x000000020e107224 */ /* 0x040fe400078e0210 */
[C---:B------:R-:W-:Y:S01]  /*1890*/  IMAD R13, R14.reuse, R4, R13 ;  /* 0x000000040e0d7224 */ /* 0x040fe200078e020d */
[----:B------:R-:W-:-:S02]  /*18a0*/  ISETP.GT.U32.AND P6, PT, R14, R12, PT ;  /* 0x0000000c0e00720c */ /* 0x000fc40003fc4070 */
[C---:B------:R-:W-:Y:S02]  /*18b0*/  ISETP.GT.U32.AND P4, PT, R14.reuse, R16, PT ;  /* 0x000000100e00720c */ /* 0x040fe40003f84070 */
[----:B------:R-:W-:Y:S02]  /*18c0*/  ISETP.GT.U32.AND P2, PT, R14, R13, PT ;  /* 0x0000000d0e00720c */ /* 0x000fe40003f44070 */
[----:B------:R-:W-:Y:S02]  /*18d0*/  ISETP.GE.AND P5, PT, R26, RZ, PT ;  /* 0x000000ff1a00720c */ /* 0x000fe40003fa6270 */
[----:B------:R-:W4:Y:S05]  /*18e0*/  LDL.LU R26, [R1+0x68] ;  /* 0x00006800011a7983 */ /* 0x000f2a0000300800 */
[----:B------:R-:W-:-:S02]  /*18f0*/  @!P6 IMAD.IADD R12, R12, 0x1, -R14 ;  /* 0x000000010c0ce824 */ /* 0x000fc400078e0a0e */
[--C-:B------:R-:W-:Y:S01]  /*1900*/  @!P4 IMAD.IADD R16, R16, 0x1, -R14.reuse ;  /* 0x000000011010c824 */ /* 0x100fe200078e0a0e */
[C---:B------:R-:W-:Y:S01]  /*1910*/  ISETP.GT.U32.AND P6, PT, R14.reuse, R11, PT ;  /* 0x0000000b0e00720c */ /* 0x040fe20003fc4070 */
[----:B------:R-:W-:Y:S01]  /*1920*/  @!P2 IMAD.IADD R13, R13, 0x1, -R14 ;  /* 0x000000010d0da824 */ /* 0x000fe200078e0a0e */
[C---:B------:R-:W-:Y:S02]  /*1930*/  ISETP.GT.U32.AND P2, PT, R14.reuse, R12, PT ;  /* 0x0000000c0e00720c */ /* 0x040fe40003f44070 */
[----:B------:R-:W-:Y:S02]  /*1940*/  IABS R18, R27 ;  /* 0x0000001b00127213 */ /* 0x000fe40000000000 */
[----:B------:R-:W-:-:S03]  /*1950*/  ISETP.GT.U32.AND P4, PT, R14, R16, PT ;  /* 0x000000100e00720c */ /* 0x000fc60003f84070 */
[----:B------:R-:W-:-:S04]  /*1960*/  IMAD.HI.U32 R4, R0, R18, RZ ;  /* 0x0000001200047227 */ /* 0x000fc800078e00ff */
[----:B------:R-:W-:Y:S02]  /*1970*/  IMAD.MOV R4, RZ, RZ, -R4 ;  /* 0x000000ffff047224 */ /* 0x000fe400078e0a04 */
[----:B------:R-:W-:Y:S02]  /*1980*/  @!P3 IMAD.MOV R9, RZ, RZ, -R9 ;  /* 0x000000ffff09b224 */ /* 0x000fe400078e0a09 */
[C---:B------:R-:W-:Y:S01]  /*1990*/  IMAD R18, R14.reuse, R4, R18 ;  /* 0x000000040e127224 */ /* 0x040fe200078e0212 */
[----:B------:R-:W-:Y:S01]  /*19a0*/  ISETP.GT.U32.AND P3, PT, R14, R13, PT ;  /* 0x0000000d0e00720c */ /* 0x000fe20003f64070 */
[--C-:B------:R-:W-:Y:S01]  /*19b0*/  @!P6 IMAD.IADD R11, R11, 0x1, -R14.reuse ;  /* 0x000000010b0be824 */ /* 0x100fe200078e0a0e */
[----:B------:R-:W-:Y:S01]  /*19c0*/  ISETP.GE.AND P0, PT, R20, RZ, PT ;  /* 0x000000ff1400720c */ /* 0x000fe20003f06270 */
[--C-:B------:R-:W-:Y:S01]  /*19d0*/  @!P2 IMAD.IADD R12, R12, 0x1, -R14.reuse ;  /* 0x000000010c0ca824 */ /* 0x100fe200078e0a0e */
[----:B------:R-:W-:Y:S01]  /*19e0*/  ISETP.GT.U32.AND P6, PT, R14, R18, PT ;  /* 0x000000120e00720c */ /* 0x000fe20003fc4070 */
[----:B------:R-:W-:Y:S01]  /*19f0*/  @!P4 IMAD.IADD R16, R16, 0x1, -R14 ;  /* 0x000000011010c824 */ /* 0x000fe200078e0a0e */
[----:B------:R-:W-:-:S02]  /*1a00*/  ISETP.GE.AND P2, PT, R21, RZ, PT ;  /* 0x000000ff1500720c */ /* 0x000fc40003f46270 */
[----:B------:R-:W-:Y:S01]  /*1a10*/  ISETP.GE.AND P4, PT, R22, RZ, PT ;  /* 0x000000ff1600720c */ /* 0x000fe20003f86270 */
[----:B------:R-:W-:Y:S01]  /*1a20*/  @!P5 IMAD.MOV R10, RZ, RZ, -R10 ;  /* 0x000000ffff0ad224 */ /* 0x000fe200078e0a0a */
[----:B------:R-:W-:Y:S01]  /*1a30*/  STL [R1+0xf9c], R29 ;  /* 0x000f9c1d01007387 */ /* 0x000fe20000100800 */
[----:B------:R-:W-:Y:S02]  /*1a40*/  @!P1 IMAD.MOV R11, RZ, RZ, -R11 ;  /* 0x000000ffff0b9224 */ /* 0x000fe400078e0a0b */
[----:B------:R-:W-:Y:S01]  /*1a50*/  @!P3 IMAD.IADD R13, R13, 0x1, -R14 ;  /* 0x000000010d0db824 */ /* 0x000fe200078e0a0e */
[----:B------:R-:W-:Y:S01]  /*1a60*/  STL [R1+0xfa0], R28 ;  /* 0x000fa01c01007387 */ /* 0x000fe20000100800 */
[----:B------:R-:W-:Y:S02]  /*1a70*/  @!P0 IMAD.MOV R12, RZ, RZ, -R12 ;  /* 0x000000ffff0c8224 */ /* 0x000fe400078e0a0c */
[----:B------:R-:W-:Y:S01]  /*1a80*/  @!P6 IMAD.IADD R18, R18, 0x1, -R14 ;  /* 0x000000011212e824 */ /* 0x000fe200078e0a0e */
[----:B------:R-:W-:Y:S01]  /*1a90*/  STL [R1+0xfa4], R8 ;  /* 0x000fa40801007387 */ /* 0x000fe20000100800 */
[----:B------:R-:W-:Y:S01]  /*1aa0*/  ISETP.GE.AND P6, PT, R27, RZ, PT ;  /* 0x000000ff1b00720c */ /* 0x000fe20003fc6270 */
[----:B------:R-:W-:-:S02]  /*1ab0*/  @!P2 IMAD.MOV R13, RZ, RZ, -R13 ;  /* 0x000000ffff0da224 */ /* 0x000fc400078e0a0d */
[----:B------:R-:W-:Y:S01]  /*1ac0*/  STL [R1+0xfac], R9 ;  /* 0x000fac0901007387 */ /* 0x000fe20000100800 */
[----:B------:R-:W-:-:S03]  /*1ad0*/  @!P4 IMAD.MOV R16, RZ, RZ, -R16 ;  /* 0x000000ffff10c224 */ /* 0x000fc600078e0a10 */
[----:B------:R-:W-:Y:S04]  /*1ae0*/  STL [R1+0xfb0], R10 ;  /* 0x000fb00a01007387 */ /* 0x000fe80000100800 */
[----:B------:R-:W4:Y:S04]  /*1af0*/  LDL.LU R27, [R1+0x6c] ;  /* 0x00006c00011b7983 */ /* 0x000f280000300800 */
[----:B------:R-:W-:Y:S04]  /*1b00*/  STL [R1+0xfb4], R11 ;  /* 0x000fb40b01007387 */ /* 0x000fe80000100800 */
[----:B------:R0:W-:Y:S04]  /*1b10*/  STL [R1+0xfb8], R12 ;  /* 0x000fb80c01007387 */ /* 0x0001e80000100800 */
[----:B0-----:R-:W4:Y:S04]  /*1b20*/  LDL.LU R12, [R1+0x78] ;  /* 0x00007800010c7983 */ /* 0x001f280000300800 */
[----:B------:R0:W-:Y:S04]  /*1b30*/  STL [R1+0xfbc], R13 ;  /* 0x000fbc0d01007387 */ /* 0x0001e80000100800 */
[----:B0-----:R-:W4:Y:S04]  /*1b40*/  LDL.LU R13, [R1+0x74] ;  /* 0x00007400010d7983 */ /* 0x001f280000300800 */
[----:B------:R0:W-:Y:S04]  /*1b50*/  STL [R1+0xfc0], R16 ;  /* 0x000fc01001007387 */ /* 0x0001e80000100800 */
[----:B0-----:R-:W4:Y:S04]  /*1b60*/  LDL.LU R16, [R1+0x70] ;  /* 0x0000700001107983 */ /* 0x001f280000300800 */
[----:B------:R-:W4:Y:S04]  /*1b70*/  LDL.LU R11, [R1+0x7c] ;  /* 0x00007c00010b7983 */ /* 0x000f280000300800 */
[----:B------:R-:W4:Y:S04]  /*1b80*/  LDL.LU R9, [R1+0x80] ;  /* 0x0000800001097983 */ /* 0x000f280000300800 */
[----:B------:R-:W4:Y:S04]  /*1b90*/  LDL.LU R28, [R1+0x84] ;  /* 0x00008400011c7983 */ /* 0x000f280000300800 */
[----:B------:R-:W4:Y:S04]  /*1ba0*/  LDL.LU R29, [R1+0x88] ;  /* 0x00008800011d7983 */ /* 0x000f280000300800 */
[----:B------:R-:W4:Y:S04]  /*1bb0*/  LDL.LU R10, [R1+0x8c] ;  /* 0x00008c00010a7983 */ /* 0x000f280000300800 */
[----:B------:R-:W4:Y:S04]  /*1bc0*/  LDL.LU R8, [R1+0x90] ;  /* 0x0000900001087983 */ /* 0x000f280000300800 */
[----:B------:R-:W4:Y:S01]  /*1bd0*/  LDL R3, [R1+0x4c0] ;  /* 0x0004c00001037983 */ /* 0x000f220000100800 */
[----:B------:R-:W-:-:S05]  /*1be0*/  IABS R17, R23 ;  /* 0x0000001700117213 */ /* 0x000fca0000000000 */
[----:B------:R-:W-:-:S04]  /*1bf0*/  IMAD.HI.U32 R5, R0, R17, RZ ;  /* 0x0000001100057227 */ /* 0x000fc800078e00ff */
[----:B------:R-:W-:-:S04]  /*1c00*/  IMAD.MOV R5, RZ, RZ, -R5 ;  /* 0x000000ffff057224 */ /* 0x000fc800078e0a05 */
[C---:B------:R-:W-:Y:S01]  /*1c10*/  IMAD R17, R14.reuse, R5, R17 ;  /* 0x000000050e117224 */ /* 0x040fe200078e0211 */
[----:B------:R-:W-:-:S04]  /*1c20*/  ISETP.GT.U32.AND P0, PT, R14, R18, PT ;  /* 0x000000120e00720c */ /* 0x000fc80003f04070 */
[----:B------:R-:W-:-:S09]  /*1c30*/  ISETP.GT.U32.AND P5, PT, R14, R17, PT ;  /* 0x000000110e00720c */ /* 0x000fd20003fa4070 */
[----:B------:R-:W-:-:S04]  /*1c40*/  @!P0 IMAD.IADD R18, R18, 0x1, -R14 ;  /* 0x0000000112128824 */ /* 0x000fc800078e0a0e */
[----:B------:R-:W-:Y:S01]  /*1c50*/  @!P5 IMAD.IADD R17, R17, 0x1, -R14 ;  /* 0x000000011111d824 */ /* 0x000fe200078e0a0e */
[----:B------:R-:W-:-:S04]  /*1c60*/  ISETP.GE.AND P5, PT, R23, RZ, PT ;  /* 0x000000ff1700720c */ /* 0x000fc80003fa6270 */
[----:B------:R-:W-:Y:S02]  /*1c70*/  ISETP.GT.U32.AND P1, PT, R14, R17, PT ;  /* 0x000000110e00720c */ /* 0x000fe40003f24070 */
[----:B--2---:R-:W-:-:S05]  /*1c80*/  IABS R19, R24 ;  /* 0x0000001800137213 */ /* 0x004fca0000000000 */
[----:B------:R-:W-:-:S04]  /*1c90*/  IMAD.HI.U32 R2, R0, R19, RZ ;  /* 0x0000001300027227 */ /* 0x000fc800078e00ff */
[----:B------:R-:W-:-:S04]  /*1ca0*/  IMAD.MOV R2, RZ, RZ, -R2 ;  /* 0x000000ffff027224 */ /* 0x000fc800078e0a02 */
[----:B------:R-:W-:Y:S02]  /*1cb0*/  IMAD R19, R14, R2, R19 ;  /* 0x000000020e137224 */ /* 0x000fe400078e0213 */
[----:B------:R-:W-:-:S04]  /*1cc0*/  @!P1 IMAD.IADD R17, R17, 0x1, -R14 ;  /* 0x0000000111119824 */ /* 0x000fc800078e0a0e */
[----:B------:R-:W-:Y:S01]  /*1cd0*/  @!P5 IMAD.MOV R17, RZ, RZ, -R17 ;  /* 0x000000ffff11d224 */ /* 0x000fe200078e0a11 */
[----:B---3--:R-:W-:-:S05]  /*1ce0*/  IABS R20, R25 ;  /* 0x0000001900147213 */ /* 0x008fca0000000000 */
[----:B------:R-:W-:-:S04]  /*1cf0*/  IMAD.HI.U32 R4, R0, R20, RZ ;  /* 0x0000001400047227 */ /* 0x000fc800078e00ff */
[----:B------:R-:W-:-:S04]  /*1d00*/  IMAD.MOV R4, RZ, RZ, -R4 ;  /* 0x000000ffff047224 */ /* 0x000fc800078e0a04 */
[----:B------:R-:W-:Y:S01]  /*1d10*/  IMAD R20, R14, R4, R20 ;  /* 0x000000040e147224 */ /* 0x000fe200078e0214 */
[----:B----4-:R-:W-:-:S05]  /*1d20*/  IABS R21, R26 ;  /* 0x0000001a00157213 */ /* 0x010fca0000000000 */
[----:B------:R-:W-:-:S04]  /*1d30*/  IMAD.HI.U32 R2, R0, R21, RZ ;  /* 0x0000001500027227 */ /* 0x000fc800078e00ff */
[----:B------:R-:W-:-:S04]  /*1d40*/  IMAD.MOV R2, RZ, RZ, -R2 ;  /* 0x000000ffff027224 */ /* 0x000fc800078e0a02 */
[C---:B------:R-:W-:Y:S01]  /*1d50*/  IMAD R21, R14.reuse, R2, R21 ;  /* 0x000000020e157224 */ /* 0x040fe200078e0215 */
[----:B------:R-:W-:-:S04]  /*1d60*/  ISETP.GT.U32.AND P2, PT, R14, R20, PT ;  /* 0x000000140e00720c */ /* 0x000fc80003f44070 */
[----:B------:R-:W-:-:S09]  /*1d70*/  ISETP.GT.U32.AND P0, PT, R14, R21, PT ;  /* 0x000000150e00720c */ /* 0x000fd20003f04070 */
[----:B------:R-:W-:-:S04]  /*1d80*/  @!P2 IMAD.IADD R20, R20, 0x1, -R14 ;  /* 0x000000011414a824 */ /* 0x000fc800078e0a0e */
[----:B------:R-:W-:Y:S01]  /*1d90*/  @!P0 IMAD.IADD R21, R21, 0x1, -R14 ;  /* 0x0000000115158824 */ /* 0x000fe200078e0a0e */
[----:B------:R-:W-:-:S04]  /*1da0*/  ISETP.GT.U32.AND P0, PT, R14, R20, PT ;  /* 0x000000140e00720c */ /* 0x000fc80003f04070 */
[----:B------:R-:W-:Y:S02]  /*1db0*/  ISETP.GT.U32.AND P5, PT, R14, R21, PT ;  /* 0x000000150e00720c */ /* 0x000fe40003fa4070 */
[----:B------:R-:W-:Y:S02]  /*1dc0*/  ISETP.GE.AND P4, PT, R24, RZ, PT ;  /* 0x000000ff1800720c */ /* 0x000fe40003f86270 */
[----:B------:R-:W-:Y:S02]  /*1dd0*/  ISETP.GE.AND P1, PT, R25, RZ, PT ;  /* 0x000000ff1900720c */ /* 0x000fe40003f26270 */
[----:B------:R-:W-:Y:S02]  /*1de0*/  ISETP.GT.U32.AND P3, PT, R14, R19, PT ;  /* 0x000000130e00720c */ /* 0x000fe40003f64070 */
[----:B------:R-:W-:-:S05]  /*1df0*/  IABS R22, R27 ;  /* 0x0000001b00167213 */ /* 0x000fca0000000000 */
[----:B------:R-:W-:-:S04]  /*1e00*/  IMAD.HI.U32 R4, R0, R22, RZ ;  /* 0x0000001600047227 */ /* 0x000fc800078e00ff */
[----:B------:R-:W-:-:S04]  /*1e10*/  IMAD.MOV R4, RZ, RZ, -R4 ;  /* 0x000000ffff047224 */ /* 0x000fc800078e0a04 */
[----:B------:R-:W-:Y:S02]  /*1e20*/  IMAD R22, R14, R4, R22 ;  /* 0x000000040e167224 */ /* 0x000fe400078e0216 */
[--C-:B------:R-:W-:Y:S01]  /*1e30*/  @!P0 IMAD.IADD R20, R20, 0x1, -R14.reuse ;  /* 0x0000000114148824 */ /* 0x100fe200078e0a0e */
[----:B------:R-:W-:Y:S01]  /*1e40*/  IABS R25, R12 ;  /* 0x0000000c00197213 */ /* 0x000fe20000000000 */
[----:B------:R-:W-:Y:S01]  /*1e50*/  @!P5 IMAD.IADD R21, R21, 0x1, -R14 ;  /* 0x000000011515d824 */ /* 0x000fe200078e0a0e */
[----:B------:R-:W-:Y:S02]  /*1e60*/  ISETP.GT.U32.AND P0, PT, R14, R22, PT ;  /* 0x000000160e00720c */ /* 0x000fe40003f04070 */
[----:B------:R-:W-:Y:S02]  /*1e70*/  IABS R24, R13 ;  /* 0x0000000d00187213 */ /* 0x000fe40000000000 */
[----:B------:R-:W-:-:S05]  /*1e80*/  IABS R23, R16 ;  /* 0x0000001000177213 */ /* 0x000fca0000000000 */
[----:B------:R-:W-:-:S04]  /*1e90*/  IMAD.HI.U32 R2, R0, R23, RZ ;  /* 0x0000001700027227 */ /* 0x000fc800078e00ff */
[----:B------:R-:W-:-:S04]  /*1ea0*/  IMAD.MOV R2, RZ, RZ, -R2 ;  /* 0x000000ffff027224 */ /* 0x000fc800078e0a02 */
[----:B------:R-:W-:Y:S02]  /*1eb0*/  IMAD R23, R14, R2, R23 ;  /* 0x000000020e177224 */ /* 0x000fe400078e0217 */
[----:B------:R-:W-:-:S03]  /*1ec0*/  IMAD.HI.U32 R4, R0, R24, RZ ;  /* 0x0000001800047227 */ /* 0x000fc600078e00ff */
[----:B------:R-:W-:Y:S01]  /*1ed0*/  ISETP.GT.U32.AND P5, PT, R14, R23, PT ;  /* 0x000000170e00720c */ /* 0x000fe20003fa4070 */
[----:B------:R-:W-:-:S04]  /*1ee0*/  IMAD.HI.U32 R2, R0, R25, RZ ;  /* 0x0000001900027227 */ /* 0x000fc800078e00ff */
[----:B------:R-:W-:Y:S02]  /*1ef0*/  IMAD.MOV R4, RZ, RZ, -R4 ;  /* 0x000000ffff047224 */ /* 0x000fe400078e0a04 */
[----:B------:R-:W-:Y:S02]  /*1f00*/  IMAD.MOV R2, RZ, RZ, -R2 ;  /* 0x000000ffff027224 */ /* 0x000fe400078e0a02 */
[----:B------:R-:W-:Y:S02]  /*1f10*/  @!P3 IMAD.IADD R19, R19, 0x1, -R14 ;  /* 0x000000011313b824 */ /* 0x000fe400078e0a0e */
[C---:B------:R-:W-:Y:S02]  /*1f20*/  IMAD R24, R14.reuse, R4, R24 ;  /* 0x000000040e187224 */ /* 0x040fe400078e0218 */
[C---:B------:R-:W-:Y:S01]  /*1f30*/  IMAD R25, R14.reuse, R2, R25 ;  /* 0x000000020e197224 */ /* 0x040fe200078e0219 */
[----:B------:R-:W-:Y:S01]  /*1f40*/  ISETP.GT.U32.AND P3, PT, R14, R19, PT ;  /* 0x000000130e00720c */ /* 0x000fe20003f64070 */
[--C-:B------:R-:W-:Y:S01]  /*1f50*/  @!P0 IMAD.IADD R22, R22, 0x1, -R14.reuse ;  /* 0x0000000116168824 */ /* 0x100fe200078e0a0e */
[C---:B------:R-:W-:Y:S01]  /*1f60*/  ISETP.GT.U32.AND P0, PT, R14.reuse, R24, PT ;  /* 0x000000180e00720c */ /* 0x040fe20003f04070 */
[----:B------:R-:W-:Y:S01]  /*1f70*/  @!P5 IMAD.IADD R23, R23, 0x1, -R14 ;  /* 0x000000011717d824 */ /* 0x000fe200078e0a0e */
[----:B------:R-:W-:-:S02]  /*1f80*/  ISETP.GT.U32.AND P5, PT, R14, R25, PT ;  /* 0x000000190e00720c */ /* 0x000fc40003fa4070 */
[----:B------:R-:W-:Y:S02]  /*1f90*/  ISETP.GE.AND P2, PT, R27, RZ, PT ;  /* 0x000000ff1b00720c */ /* 0x000fe40003f46270 */
[----:B------:R-:W-:Y:S02]  /*1fa0*/  IABS R27, R9 ;  /* 0x00000009001b7213 */ /* 0x000fe40000000000 */
[----:B------:R-:W-:-:S03]  /*1fb0*/  IABS R7, R28 ;  /* 0x0000001c00077213 */ /* 0x000fc60000000000 */
[--C-:B------:R-:W-:Y:S02]  /*1fc0*/  @!P3 IMAD.IADD R19, R19, 0x1, -R14.reuse ;  /* 0x000000011313b824 */ /* 0x100fe400078e0a0e */
[--C-:B------:R-:W-:Y:S02]  /*1fd0*/  @!P0 IMAD.IADD R24, R24, 0x1, -R14.reuse ;  /* 0x0000000118188824 */ /* 0x100fe400078e0a0e */
[----:B------:R-:W-:Y:S01]  /*1fe0*/  @!P5 IMAD.IADD R25, R25, 0x1, -R14 ;  /* 0x000000011919d824 */ /* 0x000fe200078e0a0e */
[----:B------:R-:W-:Y:S01]  /*1ff0*/  ISETP.GT.U32.AND P5, PT, R14, R23, PT ;  /* 0x000000170e00720c */ /* 0x000fe20003fa4070 */
[----:B------:R-:W-:-:S04]  /*2000*/  IMAD.HI.U32 R5, R0, R27, RZ ;  /* 0x0000001b00057227 */ /* 0x000fc800078e00ff */
[----:B------:R-:W-:Y:S01]  /*2010*/  @!P4 IMAD.MOV R19, RZ, RZ, -R19 ;  /* 0x000000ffff13c224 */ /* 0x000fe200078e0a13 */
[----:B------:R-:W-:Y:S01]  /*2020*/  ISETP.GT.U32.AND P4, PT, R14, R24, PT ;  /* 0x000000180e00720c */ /* 0x000fe20003f84070 */
[----:B------:R-:W-:Y:S02]  /*2030*/  IMAD.MOV R5, RZ, RZ, -R5 ;  /* 0x000000ffff057224 */ /* 0x000fe400078e0a05 */
[----:B------:R-:W-:Y:S01]  /*2040*/  IMAD.HI.U32 R2, R0, R7, RZ ;  /* 0x0000000700027227 */ /* 0x000fe200078e00ff */
[----:B------:R-:W-:-:S03]  /*2050*/  ISETP.GE.AND P3, PT, R26, RZ, PT ;  /* 0x000000ff1a00720c */ /* 0x000fc60003f66270 */
[C---:B------:R-:W-:Y:S02]  /*2060*/  IMAD R27, R14.reuse, R5, R27 ;  /* 0x000000050e1b7224 */ /* 0x040fe400078e021b */
[----:B------:R-:W-:Y:S01]  /*2070*/  IMAD.MOV R2, RZ, RZ, -R2 ;  /* 0x000000ffff027224 */ /* 0x000fe200078e0a02 */
[----:B------:R-:W-:Y:S01]  /*2080*/  IABS R26, R11 ;  /* 0x0000000b001a7213 */ /* 0x000fe20000000000 */
[--C-:B------:R-:W-:Y:S01]  /*2090*/  @!P5 IMAD.IADD R23, R23, 0x1, -R14.reuse ;  /* 0x000000011717d824 */ /* 0x100fe200078e0a0e */
[C---:B------:R-:W-:Y:S01]  /*20a0*/  ISETP.GT.U32.AND P5, PT, R14.reuse, R27, PT ;  /* 0x0000001b0e00720c */ /* 0x040fe20003fa4070 */
[C---:B------:R-:W-:Y:S01]  /*20b0*/  IMAD R7, R14.reuse, R2, R7 ;  /* 0x000000020e077224 */ /* 0x040fe200078e0207 */
[----:B------:R-:W-:Y:S01]  /*20c0*/  ISETP.GT.U32.AND P0, PT, R14, R22, PT ;  /* 0x000000160e00720c */ /* 0x000fe20003f04070 */
[----:B------:R-:W-:Y:S02]  /*20d0*/  @!P4 IMAD.IADD R24, R24, 0x1, -R14 ;  /* 0x000000011818c824 */ /* 0x000fe400078e0a0e */
[----:B------:R-:W-:Y:S01]  /*20e0*/  IMAD.HI.U32 R15, R0, R26, RZ ;  /* 0x0000001a000f7227 */ /* 0x000fe200078e00ff */
[----:B------:R-:W-:-:S03]  /*20f0*/  ISETP.GT.U32.AND P4, PT, R14, R7, PT ;  /* 0x000000070e00720c */ /* 0x000fc60003f84070 */
[----:B------:R-:W-:-:S04]  /*2100*/  IMAD.MOV R15, RZ, RZ, -R15 ;  /* 0x000000ffff0f7224 */ /* 0x000fc800078e0a0f */
[----:B------:R-:W-:Y:S02]  /*2110*/  IMAD R26, R14, R15, R26 ;  /* 0x0000000f0e1a7224 */ /* 0x000fe400078e021a */
[--C-:B------:R-:W-:Y:S02]  /*2120*/  @!P5 IMAD.IADD R27, R27, 0x1, -R14.reuse ;  /* 0x000000011b1bd824 */ /* 0x100fe400078e0a0e */
[--C-:B------:R-:W-:Y:S01]  /*2130*/  @!P0 IMAD.IADD R22, R22, 0x1, -R14.reuse ;  /* 0x0000000116168824 */ /* 0x100fe200078e0a0e */
[C---:B------:R-:W-:Y:S01]  /*2140*/  ISETP.GT.U32.AND P0, PT, R14.reuse, R26, PT ;  /* 0x0000001a0e00720c */ /* 0x040fe20003f04070 */
[----:B------:R-:W-:Y:S01]  /*2150*/  @!P4 IMAD.IADD R7, R7, 0x1, -R14 ;  /* 0x000000010707c824 */ /* 0x000fe200078e0a0e */
[----:B------:R-:W-:Y:S02]  /*2160*/  ISETP.GT.U32.AND P4, PT, R14, R27, PT ;  /* 0x0000001b0e00720c */ /* 0x000fe40003f84070 */
[----:B------:R-:W-:-:S05]  /*2170*/  IABS R4, R10 ;  /* 0x0000000a00047213 */ /* 0x000fca0000000000 */
[----:B------:R-:W-:Y:S01]  /*2180*/  IMAD.HI.U32 R5, R0, R4, RZ ;  /* 0x0000000400057227 */ /* 0x000fe200078e00ff */
[----:B------:R-:W-:-:S03]  /*2190*/  IABS R15, R8 ;  /* 0x00000008000f7213 */ /* 0x000fc60000000000 */
[--C-:B------:R-:W-:Y:S02]  /*21a0*/  @!P0 IMAD.IADD R26, R26, 0x1, -R14.reuse ;  /* 0x000000011a1a8824 */ /* 0x100fe400078e0a0e */
[----:B------:R-:W-:Y:S02]  /*21b0*/  IMAD.MOV R5, RZ, RZ, -R5 ;  /* 0x000000ffff057224 */ /* 0x000fe400078e0a05 */
[----:B------:R-:W-:Y:S01]  /*21c0*/  @!P4 IMAD.IADD R27, R27, 0x1, -R14 ;  /* 0x000000011b1bc824 */ /* 0x000fe200078e0a0e */
[----:B------:R-:W-:Y:S01]  /*21d0*/  ISETP.GE.AND P4, PT, R13, RZ, PT ;  /* 0x000000ff0d00720c */ /* 0x000fe20003f86270 */
[C---:B------:R-:W-:Y:S01]  /*21e0*/  IMAD R5, R14.reuse, R5, R4 ;  /* 0x000000050e057224 */ /* 0x040fe200078e0204 */
[----:B------:R-:W-:Y:S01]  /*21f0*/  ISETP.GT.U32.AND P5, PT, R14, R26, PT ;  /* 0x0000001a0e00720c */ /* 0x000fe20003fa4070 */
[----:B------:R-:W-:-:S04]  /*2200*/  IMAD.HI.U32 R4, R0, R15, RZ ;  /* 0x0000000f00047227 */ /* 0x000fc800078e00ff */
[----:B------:R-:W-:Y:S02]  /*2210*/  IMAD.MOV R4, RZ, RZ, -R4 ;  /* 0x000000ffff047224 */ /* 0x000fe400078e0a04 */
[----:B------:R-:W-:Y:S02]  /*2220*/  @!P1 IMAD.MOV R20, RZ, RZ, -R20 ;  /* 0x000000ffff149224 */ /* 0x000fe400078e0a14 */
[C---:B------:R-:W-:Y:S01]  /*2230*/  IMAD R4, R14.reuse, R4, R15 ;  /* 0x000000040e047224 */ /* 0x040fe200078e020f */
[----:B------:R-:W-:Y:S01]  /*2240*/  ISETP.GT.U32.AND P1, PT, R14, R5, PT ;  /* 0x000000050e00720c */ /* 0x000fe20003f24070 */
[----:B------:R-:W-:Y:S01]  /*2250*/  @!P4 IMAD.MOV R24, RZ, RZ, -R24 ;  /* 0x000000ffff18c224 */ /* 0x000fe200078e0a18 */
[----:B------:R-:W-:Y:S01]  /*2260*/  ISETP.GE.AND P4, PT, R28, RZ, PT ;  /* 0x000000ff1c00720c */ /* 0x000fe20003f86270 */
[----:B------:R-:W-:Y:S01]  /*2270*/  @!P5 IMAD.IADD R26, R26, 0x1, -R14 ;  /* 0x000000011a1ad824 */ /* 0x000fe200078e0a0e */
[----:B------:R-:W0:Y:S01]  /*2280*/  S2R R28, SR_TID.X ;  /* 0x00000000001c7919 */ /* 0x000e220000002100 */
[----:B------:R-:W-:-:S02]  /*2290*/  ISETP.GT.U32.AND P5, PT, R14, R4, PT ;  /* 0x000000040e00720c */ /* 0x000fc40003fa4070 */
[----:B------:R-:W-:Y:S01]  /*22a0*/  IABS R6, R29 ;  /* 0x0000001d00067213 */ /* 0x000fe20000000000 */
[----:B------:R-:W-:-:S05]  /*22b0*/  @!P2 IMAD.MOV R22, RZ, RZ, -R22 ;  /* 0x000000ffff16a224 */ /* 0x000fca00078e0a16 */
[----:B------:R-:W-:Y:S02]  /*22c0*/  @!P1 IMAD.IADD R5, R5, 0x1, -R14 ;  /* 0x0000000105059824 */ /* 0x000fe400078e0a0e */
[----:B------:R-:W-:-:S04]  /*22d0*/  IMAD.HI.U32 R2, R0, R6, RZ ;  /* 0x0000000600027227 */ /* 0x000fc800078e00ff */
[----:B------:R-:W-:Y:S01]  /*22e0*/  @!P5 IMAD.IADD R4, R4, 0x1, -R14 ;  /* 0x000000010404d824 */ /* 0x000fe200078e0a0e */
[----:B------:R-:W-:Y:S01]  /*22f0*/  ISETP.GE.AND P5, PT, R9, RZ, PT ;  /* 0x000000ff0900720c */ /* 0x000fe20003fa6270 */
[----:B------:R-:W-:Y:S01]  /*2300*/  IMAD.MOV R2, RZ, RZ, -R2 ;  /* 0x000000ffff027224 */ /* 0x000fe200078e0a02 */
[C---:B------:R-:W-:Y:S01]  /*2310*/  ISETP.GT.U32.AND P2, PT, R14.reuse, R5, PT ;  /* 0x000000050e00720c */ /* 0x040fe20003f44070 */
[----:B------:R-:W1:Y:S02]  /*2320*/  LDC R9, c[0x0][0x230] ;  /* 0x00008c00ff097b82 */ /* 0x000e640000000800 */
[----:B------:R-:W-:Y:S01]  /*2330*/  IMAD R6, R14, R2, R6 ;  /* 0x000000020e067224 */ /* 0x000fe200078e0206 */
[----:B------:R-:W-:-:S05]  /*2340*/  IABS R2, R3 ;  /* 0x0000000300027213 */ /* 0x000fca0000000000 */
[----:B------:R-:W-:-:S04]  /*2350*/  IMAD.HI.U32 R0, R0, R2, RZ ;  /* 0x0000000200007227 */ /* 0x000fc800078e00ff */
[----:B------:R-:W-:Y:S01]  /*2360*/  @!P2 IMAD.IADD R5, R5, 0x1, -R14 ;  /* 0x000000010505a824 */ /* 0x000fe200078e0a0e */
[----:B------:R-:W-:Y:S01]  /*2370*/  ISETP.GE.AND P2, PT, R29, RZ, PT ;  /* 0x000000ff1d00720c */ /* 0x000fe20003f46270 */
[----:B------:R-:W-:Y:S02]  /*2380*/  IMAD.MOV R0, RZ, RZ, -R0 ;  /* 0x000000ffff007224 */ /* 0x000fe400078e0a00 */
[C---:B0-----:R-:W-:Y:S01]  /*2390*/  IMAD.SHL.U32 R29, R28.reuse, 0x2, RZ ;  /* 0x000000021c1d7824 */ /* 0x041fe200078e00ff */
[----:B------:R-:W-:Y:S01]  /*23a0*/  LOP3.LUT R15, R28, 0x7, RZ, 0xc0, !PT ;  /* 0x000000071c0f7812 */ /* 0x000fe200078ec0ff */
[C---:B------:R-:W-:Y:S01]  /*23b0*/  IMAD R0, R14.reuse, R0, R2 ;  /* 0x000000000e007224 */ /* 0x040fe200078e0202 */
[----:B------:R-:W-:Y:S02]  /*23c0*/  ISETP.GT.U32.AND P0, PT, R14, R6, PT ;  /* 0x000000060e00720c */ /* 0x000fe40003f04070 */
[----:B------:R-:W-:Y:S01]  /*23d0*/  LOP3.LUT R2, R29, 0x10, RZ, 0xc0, !PT ;  /* 0x000000101d027812 */ /* 0x000fe200078ec0ff */
[----:B------:R-:W-:-:S02]  /*23e0*/  IMAD R15, R15, 0x110, RZ ;  /* 0x000001100f0f7824 */ /* 0x000fc400078e02ff */
[----:B-1----:R-:W-:Y:S01]  /*23f0*/  VIADD R9, R9, 0x7f ;  /* 0x0000007f09097836 */ /* 0x002fe20000000000 */
[----:B------:R-:W-:Y:S01]  /*2400*/  LOP3.LUT R2, R2, 0x20, R28, 0xf8, !PT ;  /* 0x0000002002027812 */ /* 0x000fe200078ef81c */
[----:B------:R-:W-:Y:S01]  /*2410*/  @!P6 IMAD.MOV R18, RZ, RZ, -R18 ;  /* 0x000000ffff12e224 */ /* 0x000fe200078e0a12 */
[----:B------:R-:W-:Y:S02]  /*2420*/  ISETP.GT.U32.AND P6, PT, R14, R25, PT ;  /* 0x000000190e00720c */ /* 0x000fe40003fc4070 */
[----:B------:R-:W-:Y:S02]  /*2430*/  LOP3.LUT R2, R15, R2, RZ, 0x3c, !PT ;  /* 0x000000020f027212 */ /* 0x000fe400078e3cff */
[----:B------:R-:W-:Y:S01]  /*2440*/  SHF.R.S32.HI R15, RZ, 0x1f, R9 ;  /* 0x0000001fff0f7819 */ /* 0x000fe20000011409 */
[----:B------:R-:W-:-:S03]  /*2450*/  @!P0 IMAD.IADD R6, R6, 0x1, -R14 ;  /* 0x0000000106068824 */ /* 0x000fc600078e0a0e */
[----:B------:R-:W-:Y:S01]  /*2460*/  LEA.HI R15, R15, R9, RZ, 0x7 ;  /* 0x000000090f0f7211 */ /* 0x000fe200078f38ff */
[----:B------:R-:W-:Y:S01]  /*2470*/  @!P3 IMAD.MOV R21, RZ, RZ, -R21 ;  /* 0x000000ffff15b224 */ /* 0x000fe200078e0a15 */
[----:B------:R-:W-:-:S04]  /*2480*/  ISETP.GT.U32.AND P3, PT, R14, R6, PT ;  /* 0x000000060e00720c */ /* 0x000fc80003f64070 */
[----:B------:R-:W0:Y:S01]  /*2490*/  S2R R15, SR_TID.X ;  /* 0x00000000000f7919 */ /* 0x000e220000002100 */
[--C-:B------:R-:W-:Y:S01]  /*24a0*/  @!P6 IMAD.IADD R25, R25, 0x1, -R14.reuse ;  /* 0x000000011919e824 */ /* 0x100fe200078e0a0e */
[----:B------:R-:W-:Y:S02]  /*24b0*/  ISETP.GE.AND P6, PT, R16, RZ, PT ;  /* 0x000000ff1000720c */ /* 0x000fe40003fc6270 */
[----:B------:R-:W-:Y:S01]  /*24c0*/  ISETP.GT.U32.AND P0, PT, R14, R7, PT ;  /* 0x000000070e00720c */ /* 0x000fe20003f04070 */
[----:B------:R-:W2:Y:S04]  /*24d0*/  LDL.LU R16, [R1+0xfc0] ;  /* 0x000fc00001107983 */ /* 0x000ea80000300800 */
[----:B------:R-:W-:Y:S01]  /*24e0*/  @!P3 IMAD.IADD R6, R6, 0x1, -R14 ;  /* 0x000000010606b824 */ /* 0x000fe200078e0a0e */
[C---:B------:R-:W-:Y:S01]  /*24f0*/  ISETP.GT.U32.AND P3, PT, R14.reuse, R0, PT ;  /* 0x000000000e00720c */ /* 0x040fe20003f64070 */
[----:B------:R-:W3:Y:S04]  /*2500*/  LDL.LU R13, [R1+0xfbc] ;  /* 0x000fbc00010d7983 */ /* 0x000ee80000300800 */
[----:B------:R-:W-:Y:S01]  /*2510*/  @!P6 IMAD.MOV R23, RZ, RZ, -R23 ;  /* 0x000000ffff17e224 */ /* 0x000fe200078e0a17 */
[----:B------:R-:W-:-:S02]  /*2520*/  ISETP.GT.U32.AND P6, PT, R14, R4, PT ;  /* 0x000000040e00720c */ /* 0x000fc40003fc4070 */
[----:B------:R-:W-:Y:S01]  /*2530*/  ISETP.GE.AND P1, PT, R12, RZ, PT ;  /* 0x000000ff0c00720c */ /* 0x000fe20003f26270 */
[--C-:B------:R-:W-:Y:S01]  /*2540*/  @!P0 IMAD.IADD R7, R7, 0x1, -R14.reuse ;  /* 0x0000000107078824 */ /* 0x100fe200078e0a0e */
[----:B------:R-:W4:Y:S03]  /*2550*/  LDL.LU R12, [R1+0xfb8] ;  /* 0x000fb800010c7983 */ /* 0x000f260000300800 */
[----:B------:R-:W-:-:S06]  /*2560*/  @!P3 IMAD.IADD R0, R0, 0x1, -R14 ;  /* 0x000000010000b824 */ /* 0x000fcc00078e0a0e */
[----:B------:R-:W-:Y:S01]  /*2570*/  @!P6 IMAD.IADD R4, R4, 0x1, -R14 ;  /* 0x000000010404e824 */ /* 0x000fe200078e0a0e */
[----:B------:R-:W-:Y:S02]  /*2580*/  ISETP.GE.AND P6, PT, R8, RZ, PT ;  /* 0x000000ff0800720c */ /* 0x000fe40003fc6270 */
[----:B------:R-:W-:Y:S02]  /*2590*/  ISETP.GT.U32.AND P3, PT, R14, R0, PT ;  /* 0x000000000e00720c */ /* 0x000fe40003f64070 */
[C---:B------:R-:W-:Y:S01]  /*25a0*/  LOP3.LUT R8, R28.reuse, 0x3f, RZ, 0xc0, !PT ;  /* 0x0000003f1c087812 */ /* 0x040fe200078ec0ff */
[----:B------:R-:W-:Y:S01]  /*25b0*/  IMAD.SHL.U32 R28, R28, 0x80, RZ ;  /* 0x000000801c1c7824 */ /* 0x000fe200078e00ff */
[----:B0-----:R-:W-:Y:S01]  /*25c0*/  LOP3.LUT R15, R15, 0x7, RZ, 0xc0, !PT ;  /* 0x000000070f0f7812 */ /* 0x001fe200078ec0ff */
[----:B------:R-:W-:Y:S01]  /*25d0*/  @!P1 IMAD.MOV R25, RZ, RZ, -R25 ;  /* 0x000000ffff199224 */ /* 0x000fe200078e0a19 */
[----:B------:R-:W-:Y:S02]  /*25e0*/  LOP3.LUT R8, R8, 0x40, RZ, 0xfc, !PT ;  /* 0x0000004008087812 */ /* 0x000fe400078efcff */
[----:B------:R-:W-:Y:S01]  /*25f0*/  LOP3.LUT R2, R2, 0x800, R28, 0xf8, !PT ;  /* 0x0000080002027812 */ /* 0x000fe200078ef81c */
[----:B------:R-:W-:Y:S01]  /*2600*/  IMAD R15, R15, 0x110, RZ ;  /* 0x000001100f0f7824 */ /* 0x000fe200078e02ff */
[----:B------:R-:W-:-:S02]  /*2610*/  ISETP.GE.AND P0, PT, R11, RZ, PT ;  /* 0x000000ff0b00720c */ /* 0x000fc40003f06270 */
[----:B------:R-:W2:Y:S01]  /*2620*/  LDL.LU R11, [R1+0xfb4] ;  /* 0x000fb400010b7983 */ /* 0x000ea20000300800 */
[----:B------:R-:W-:Y:S02]  /*2630*/  ISETP.GE.AND P1, PT, R10, RZ, PT ;  /* 0x000000ff0a00720c */ /* 0x000fe40003f26270 */
[----:B------:R-:W-:Y:S01]  /*2640*/  LOP3.LUT R15, R15, 0x30, R29, 0x78, !PT ;  /* 0x000000300f0f7812 */ /* 0x000fe200078e781d */
[----:B------:R-:W3:Y:S01]  /*2650*/  LDL.LU R10, [R1+0xfb0] ;  /* 0x000fb000010a7983 */ /* 0x000ee20000300800 */
[----:B------:R-:W-:-:S03]  /*2660*/  IMAD R15, R8, UR5, RZ ;  /* 0x00000005080f7c24 */ /* 0x000fc6000f8e02ff */
[----:B------:R-:W4:Y:S01]  /*2670*/  LDL.LU R9, [R1+0xfac] ;  /* 0x000fac0001097983 */ /* 0x000f220000300800 */
[----:B------:R-:W-:-:S03]  /*2680*/  @!P3 IMAD.IADD R0, R0, 0x1, -R14 ;  /* 0x000000010000b824 */ /* 0x000fc600078e0a0e */
[----:B------:R-:W-:Y:S01]  /*2690*/  STL [R1+0x224], R2 ;  /* 0x0002240201007387 */ /* 0x000fe20000100800 */
[----:B------:R-:W-:-:S03]  /*26a0*/  ISETP.GE.AND P3, PT, R3, RZ, PT ;  /* 0x000000ff0300720c */ /* 0x000fc60003f66270 */
[----:B------:R-:W2:Y:S04]  /*26b0*/  LDL.LU R8, [R1+0x1c] ;  /* 0x00001c0001087983 */ /* 0x000ea80000300800 */
[----:B------:R-:W3:Y:S04]  /*26c0*/  LDL.LU R28, [R1+0x18] ;  /* 0x00001800011c7983 */ /* 0x000ee80000300800 */
[----:B------:R-:W4:Y:S04]  /*26d0*/  LDL.LU R29, [R1+0x14] ;  /* 0x00001400011d7983 */ /* 0x000f280000300800 */
[----:B------:R-:W2:Y:S01]  /*26e0*/  LDL.LU R3, [R1+0xfa8] ;  /* 0x000fa80001037983 */ /* 0x000ea20000300800 */
[----:B------:R-:W-:Y:S01]  /*26f0*/  @!P0 IMAD.MOV R26, RZ, RZ, -R26 ;  /* 0x000000ffff1a8224 */ /* 0x000fe200078e0a1a */
[----:B------:R-:W-:-:S05]  /*2700*/  LEA R14, P0, R15, UR6, 0x1 ;  /* 0x000000060f0e7c11 */ /* 0x000fca000f8008ff */
[----:B------:R0:W-:Y:S04]  /*2710*/  STL [R1+0xf88], R14 ;  /* 0x000f880e01007387 */ /* 0x0001e80000100800 */
[----:B0-----:R-:W4:Y:S01]  /*2720*/  LDL.LU R14, [R1+0x10] ;  /* 0x00001000010e7983 */ /* 0x001f220000300800 */
[----:B------:R-:W-:Y:S01]  /*2730*/  LEA.HI.X.SX32 R15, R15, UR7, 0x1, P0 ;  /* 0x000000070f0f7c11 */ /* 0x000fe200080f0eff */
[----:B------:R-:W0:Y:S04]  /*2740*/  S2R R2, SR_TID.X ;  /* 0x0000000000027919 */ /* 0x000e280000002100 */
[----:B------:R1:W-:Y:S01]  /*2750*/  STL [R1+0xf84], R15 ;  /* 0x000f840f01007387 */ /* 0x0003e20000100800 */
[----:B------:R-:W-:Y:S01]  /*2760*/  @!P5 IMAD.MOV R27, RZ, RZ, -R27 ;  /* 0x000000ffff1bd224 */ /* 0x000fe200078e0a1b */
[----:B0-----:R-:W-:-:S05]  /*2770*/  LOP3.LUT R2, R2, 0x3f, RZ, 0xc0, !PT ;  /* 0x0000003f02027812 */ /* 0x001fca00078ec0ff */
[----:B------:R-:W-:-:S05]  /*2780*/  IMAD R2, R2, UR5, RZ ;  /* 0x0000000502027c24 */ /* 0x000fca000f8e02ff */
[----:B------:R-:W-:Y:S01]  /*2790*/  LEA R2, P5, R2, UR6, 0x1 ;  /* 0x0000000602027c11 */ /* 0x000fe2000f8a08ff */
[----:B------:R-:W-:Y:S01]  /*27a0*/  @!P4 IMAD.MOV R7, RZ, RZ, -R7 ;  /* 0x000000ffff07c224 */ /* 0x000fe200078e0a07 */
[----:B------:R-:W-:Y:S01]  /*27b0*/  ULDC UR6, c[0x0][0x240] ;  /* 0x0000900000067ab9 */ /* 0x000fe20000000800 */
[----:B--2---:R-:W-:Y:S02]  /*27c0*/  ISETP.NE.AND P0, PT, R3, RZ, PT ;  /* 0x000000ff0300720c */ /* 0x004fe40003f05270 */
[----:B-1----:R-:W-:Y:S02]  /*27d0*/  LOP3.LUT R15, RZ, R3, RZ, 0x33, !PT ;  /* 0x00000003ff0f7212 */ /* 0x002fe400078e33ff */
[----:B------:R-:W0:Y:S02]  /*27e0*/  S2R R3, SR_TID.X ;  /* 0x0000000000037919 */ /* 0x000e240000002100 */
[C---:B------:R-:W-:Y:S02]  /*27f0*/  SEL R8, R15.reuse, R8, !P0 ;  /* 0x000000080f087207 */ /* 0x040fe40004000000 */
[----:B---3--:R-:W-:-:S02]  /*2800*/  SEL R28, R15, R28, !P0 ;  /* 0x0000001c0f1c7207 */ /* 0x008fc40004000000 */
[----:B----4-:R-:W-:Y:S02]  /*2810*/  SEL R29, R15, R29, !P0 ;  /* 0x0000001d0f1d7207 */ /* 0x010fe40004000000 */
[----:B0-----:R-:W-:-:S05]  /*2820*/  LOP3.LUT R3, R3, 0x3f, RZ, 0xc0, !PT ;  /* 0x0000003f03037812 */ /* 0x001fca00078ec0ff */
[----:B------:R-:W-:-:S05]  /*2830*/  IMAD R3, R3, UR5, RZ ;  /* 0x0000000503037c24 */ /* 0x000fca000f8e02ff */
[----:B------:R-:W-:-:S05]  /*2840*/  LEA.HI.X.SX32 R3, R3, UR7, 0x1, P5 ;  /* 0x0000000703037c11 */ /* 0x000fca000a8f0eff */
[----:B------:R0:W-:Y:S01]  /*2850*/  STL.64 [R1+0xf60], R2 ;  /* 0x000f600201007387 */ /* 0x0001e20000100a00 */
[----:B------:R-:W-:-:S03]  /*2860*/  SEL R14, R15, R14, !P0 ;  /* 0x0000000e0f0e7207 */ /* 0x000fc60004000000 */
[----:B0-----:R-:W2:Y:S04]  /*2870*/  LDL.LU R3, [R1+0x8] ;  /* 0x0000080001037983 */ /* 0x001ea80000300800 */
[----:B------:R-:W-:Y:S04]  /*2880*/  STL [R1+0x20], R15 ;  /* 0x0000200f01007387 */ /* 0x000fe80000100800 */
[----:B------:R-:W3:Y:S04]  /*2890*/  LDL.LU R2, [R1+0x4] ;  /* 0x0000040001027983 */ /* 0x000ee80000300800 */
[----:B------:R0:W-:Y:S04]  /*28a0*/  STL [R1+0x1c], R8 ;  /* 0x00001c0801007387 */ /* 0x0001e80000100800 */
[----:B0-----:R-:W4:Y:S04]  /*28b0*/  LDL.LU R8, [R1+0xfa4] ;  /* 0x000fa40001087983 */ /* 0x001f280000300800 */
[----:B------:R0:W-:Y:S04]  /*28c0*/  STL [R1+0x18], R28 ;  /* 0x0000181c01007387 */ /* 0x0001e80000100800 */
[----:B0-----:R-:W4:Y:S04]  /*28d0*/  LDL.LU R28, [R1+0xfa0] ;  /* 0x000fa000011c7983 */ /* 0x001f280000300800 */
[----:B------:R0:W-:Y:S04]  /*28e0*/  STL [R1+0x14], R29 ;  /* 0x0000141d01007387 */ /* 0x0001e80000100800 */
[----:B0-----:R-:W4:Y:S04]  /*28f0*/  LDL.LU R29, [R1+0xf9c] ;  /* 0x000f9c00011d7983 */ /* 0x001f280000300800 */
[----:B------:R0:W-:Y:S04]  /*2900*/  STL [R1+0xf8c], R14 ;  /* 0x000f8c0e01007387 */ /* 0x0001e80000100800 */
[----:B0-----:R-:W2:Y:S02]  /*2910*/  LDL.LU R14, [R1+0xc] ;  /* 0x00000c00010e7983 */ /* 0x001ea40000300800 */
[----:B--2---:R-:W-:-:S05]  /*2920*/  SEL R15, R15, R14, !P0 ;  /* 0x0000000e0f0f7207 */ /* 0x004fca0004000000 */
[----:B------:R0:W-:Y:S04]  /*2930*/  STL [R1+0xf90], R15 ;  /* 0x000f900f01007387 */ /* 0x0001e80000100800 */
[----:B0-----:R-:W2:Y:S04]  /*2940*/  LDL.LU R15, [R1+0x18] ;  /* 0x00001800010f7983 */ /* 0x001ea80000300800 */
[----:B--2---:R0:W-:Y:S04]  /*2950*/  STL [R1+0xf94], R15 ;  /* 0x000f940f01007387 */ /* 0x0041e80000100800 */
[----:B0-----:R-:W2:Y:S01]  /*2960*/  LDL.LU R15, [R1+0x1c] ;  /* 0x00001c00010f7983 */ /* 0x001ea20000300800 */
[----:B------:R-:W-:-:S02]  /*2970*/  @!P2 IMAD.MOV R6, RZ, RZ, -R6 ;  /* 0x000000ffff06a224 */ /* 0x000fc400078e0a06 */
[----:B------:R-:W-:Y:S01]  /*2980*/  @!P1 IMAD.MOV R5, RZ, RZ, -R5 ;  /* 0x000000ffff059224 */ /* 0x000fe200078e0a05 */
[----:B--2---:R0:W-:Y:S04]  /*2990*/  STL [R1+0xf98], R15 ;  /* 0x000f980f01007387 */ /* 0x0041e80000100800 */
[----:B0-----:R-:W2:Y:S01]  /*29a0*/  LDL.LU R15, [R1+0x20] ;  /* 0x00002000010f7983 */ /* 0x001ea20000300800 */
[----:B------:R-:W-:Y:S02]  /*29b0*/  @!P6 IMAD.MOV R4, RZ, RZ, -R4 ;  /* 0x000000ffff04e224 */ /* 0x000fe400078e0a04 */
[----:B------:R-:W-:Y:S01]  /*29c0*/  @!P3 IMAD.MOV R0, RZ, RZ, -R0 ;  /* 0x000000ffff00b224 */ /* 0x000fe200078e0a00 */
[----:B------:R-:W4:Y:S01]  /*29d0*/  LDL.LU R14, [R1+0x14] ;  /* 0x00001400010e7983 */ /* 0x000f220000300800 */
[----:B--2---:R-:W-:-:S02]  /*29e0*/  SEL R3, R15, R3, !P0 ;  /* 0x000000030f037207 */ /* 0x004fc40004000000 */
[C---:B---3--:R-:W-:Y:S02]  /*29f0*/  SEL R2, R15.reuse, R2, !P0 ;  /* 0x000000020f027207 */ /* 0x048fe40004000000 */
[C---:B----4-:R-:W-:Y:S02]  /*2a00*/  SEL R29, R15.reuse, R29, !P0 ;  /* 0x0000001d0f1d7207 */ /* 0x050fe40004000000 */
[C---:B------:R-:W-:Y:S02]  /*2a10*/  SEL R28, R15.reuse, R28, !P0 ;  /* 0x0000001c0f1c7207 */ /* 0x040fe40004000000 */
[C---:B------:R-:W-:Y:S02]  /*2a20*/  SEL R8, R15.reuse, R8, !P0 ;  /* 0x000000080f087207 */ /* 0x040fe40004000000 */
[C---:B------:R-:W-:Y:S02]  /*2a30*/  SEL R9, R15.reuse, R9, !P0 ;  /* 0x000000090f097207 */ /* 0x040fe40004000000 */
[----:B------:R-:W-:-:S02]  /*2a40*/  SEL R10, R15, R10, !P0 ;  /* 0x0000000a0f0a7207 */ /* 0x000fc40004000000 */
[C---:B------:R-:W-:Y:S02]  /*2a50*/  SEL R11, R15.reuse, R11, !P0 ;  /* 0x0000000b0f0b7207 */ /* 0x040fe40004000000 */
[C---:B------:R-:W-:Y:S02]  /*2a60*/  SEL R12, R15.reuse, R12, !P0 ;  /* 0x0000000c0f0c7207 */ /* 0x040fe40004000000 */
        /* <DEDUP_REMOVED lines=17> */
[----:B------:R-:W-:Y:S02]  /*2b80*/  SEL R0, R15, R0, !P0 ;  /* 0x000000000f007207 */ /* 0x000fe40004000000 */
[----:B------:R-:W2:Y:S02]  /*2b90*/  LDL.LU R15, [R1+0xf98] ;  /* 0x000f9800010f7983 */ /* 0x000ea40000300800 */
[----:B--2---:R-:W-:-:S05]  /*2ba0*/  IMAD R15, R15, UR6, RZ ;  /* 0x000000060f0f7c24 */ /* 0x004fca000f8e02ff */
[----:B------:R0:W-:Y:S04]  /*2bb0*/  STL [R1+0x4], R15 ;  /* 0x0000040f01007387 */ /* 0x0001e80000100800 */
[----:B0-----:R-:W2:Y:S01]  /*2bc0*/  LDL.LU R15, [R1+0xf94] ;  /* 0x000f9400010f7983 */ /* 0x001ea20000300800 */
[----:B------:R-:W-:Y:S02]  /*2bd0*/  IMAD R14, R14, UR6, RZ ;  /* 0x000000060e0e7c24 */ /* 0x000fe4000f8e02ff */
[----:B--2---:R-:W-:-:S05]  /*2be0*/  IMAD R15, R15, UR6, RZ ;  /* 0x000000060f0f7c24 */ /* 0x004fca000f8e02ff */
[----:B------:R0:W-:Y:S04]  /*2bf0*/  STL [R1+0x88], R15 ;  /* 0x0000880f01007387 */ /* 0x0001e80000100800 */
[----:B0-----:R-:W2:Y:S04]  /*2c00*/  LDL.LU R15, [R1+0xf90] ;  /* 0x000f9000010f7983 */ /* 0x001ea80000300800 */
[----:B------:R0:W-:Y:S04]  /*2c10*/  STL [R1+0x90], R14 ;  /* 0x0000900e01007387 */ /* 0x0001e80000100800 */
[----:B0-----:R-:W3:Y:S01]  /*2c20*/  LDL.LU R14, [R1+0xf8c] ;  /* 0x000f8c00010e7983 */ /* 0x001ee20000300800 */
[----:B------:R-:W-:-:S02]  /*2c30*/  IMAD R3, R3, UR6, RZ ;  /* 0x0000000603037c24 */ /* 0x000fc4000f8e02ff */
[----:B------:R-:W-:Y:S02]  /*2c40*/  IMAD R2, R2, UR6, RZ ;  /* 0x0000000602027c24 */ /* 0x000fe4000f8e02ff */
[----:B------:R-:W-:Y:S02]  /*2c50*/  IMAD R29, R29, UR6, RZ ;  /* 0x000000061d1d7c24 */ /* 0x000fe4000f8e02ff */
[----:B------:R-:W-:Y:S02]  /*2c60*/  IMAD R25, R25, UR6, RZ ;  /* 0x0000000619197c24 */ /* 0x000fe4000f8e02ff */
[----:B--2---:R-:W-:Y:S02]  /*2c70*/  IMAD R15, R15, UR6, RZ ;  /* 0x000000060f0f7c24 */ /* 0x004fe4000f8e02ff */
[----:B---3--:R-:W-:-:S05]  /*2c80*/  IMAD R14, R14, UR6, RZ ;  /* 0x000000060e0e7c24 */ /* 0x008fca000f8e02ff */
[----:B------:R0:W-:Y:S04]  /*2c90*/  STL [R1+0x98], R14 ;  /* 0x0000980e01007387 */ /* 0x0001e80000100800 */
[----:B0-----:R-:W2:Y:S04]  /*2ca0*/  LDL.LU R14, [R1+0xf88] ;  /* 0x000f8800010e7983 */ /* 0x001ea80000300800 */
[----:B------:R0:W-:Y:S04]  /*2cb0*/  STL [R1+0xa0], R15 ;  /* 0x0000a00f01007387 */ /* 0x0001e80000100800 */
[----:B0-----:R-:W2:Y:S04]  /*2cc0*/  LDL.LU R15, [R1+0xf84] ;  /* 0x000f8400010f7983 */ /* 0x001ea80000300800 */
[----:B------:R0:W-:Y:S04]  /*2cd0*/  STL [R1+0xa8], R3 ;  /* 0x0000a80301007387 */ /* 0x0001e80000100800 */
[----:B------:R1:W-:Y:S01]  /*2ce0*/  STL [R1+0xb0], R2 ;  /* 0x0000b00201007387 */ /* 0x0003e20000100800 */
[----:B0-----:R-:W-:-:S03]  /*2cf0*/  IMAD R3, R28, UR6, RZ ;  /* 0x000000061c037c24 */ /* 0x001fc6000f8e02ff */
[----:B------:R-:W-:Y:S01]  /*2d00*/  STL [R1+0xb8], R29 ;  /* 0x0000b81d01007387 */ /* 0x000fe20000100800 */
[----:B-1----:R-:W-:-:S03]  /*2d10*/  IMAD R2, R8, UR6, RZ ;  /* 0x0000000608027c24 */ /* 0x002fc6000f8e02ff */
[----:B------:R0:W-:Y:S01]  /*2d20*/  STL [R1+0xc0], R3 ;  /* 0x0000c00301007387 */ /* 0x0001e20000100800 */
[----:B------:R-:W-:-:S03]  /*2d30*/  IMAD R8, R9, UR6, RZ ;  /* 0x0000000609087c24 */ /* 0x000fc6000f8e02ff */
[----:B------:R1:W-:Y:S01]  /*2d40*/  STL [R1+0xc4], R2 ;  /* 0x0000c40201007387 */ /* 0x0003e20000100800 */
[----:B0-----:R-:W-:-:S03]  /*2d50*/  IMAD R3, R10, UR6, RZ ;  /* 0x000000060a037c24 */ /* 0x001fc6000f8e02ff */
[----:B------:R0:W-:Y:S01]  /*2d60*/  STL [R1+0xc8], R8 ;  /* 0x0000c80801007387 */ /* 0x0001e20000100800 */
[----:B-1----:R-:W-:-:S03]  /*2d70*/  IMAD R2, R11, UR6, RZ ;  /* 0x000000060b027c24 */ /* 0x002fc6000f8e02ff */
[----:B------:R1:W-:Y:S01]  /*2d80*/  STL [R1+0xcc], R3 ;  /* 0x0000cc0301007387 */ /* 0x0003e20000100800 */
[----:B0-----:R-:W-:-:S03]  /*2d90*/  IMAD R8, R12, UR6, RZ ;  /* 0x000000060c087c24 */ /* 0x001fc6000f8e02ff */
[----:B------:R0:W-:Y:S01]  /*2da0*/  STL [R1+0xd0], R2 ;  /* 0x0000d00201007387 */ /* 0x0001e20000100800 */
[----:B-1----:R-:W-:-:S03]  /*2db0*/  IMAD R3, R13, UR6, RZ ;  /* 0x000000060d037c24 */ /* 0x002fc6000f8e02ff */
[----:B------:R-:W-:Y:S04]  /*2dc0*/  STL [R1+0xd4], R8 ;  /* 0x0000d40801007387 */ /* 0x000fe80000100800 */
[----:B------:R-:W3:Y:S01]  /*2dd0*/  LDL.LU R13, [R1+0x88] ;  /* 0x00008800010d7983 */ /* 0x000ee20000300800 */
[----:B0-----:R-:W-:-:S03]  /*2de0*/  IMAD R2, R16, UR6, RZ ;  /* 0x0000000610027c24 */ /* 0x001fc6000f8e02ff */
[----:B------:R-:W-:Y:S04]  /*2df0*/  STL [R1+0xe0], R3 ;  /* 0x0000e00301007387 */ /* 0x000fe80000100800 */
[----:B------:R-:W4:Y:S04]  /*2e00*/  LDL.LU R28, [R1+0x90] ;  /* 0x00009000011c7983 */ /* 0x000f280000300800 */
[----:B------:R0:W-:Y:S04]  /*2e10*/  STL [R1+0xe4], R2 ;  /* 0x0000e40201007387 */ /* 0x0001e80000100800 */
[----:B------:R-:W4:Y:S04]  /*2e20*/  LDL.LU R29, [R1+0x98] ;  /* 0x00009800011d7983 */ /* 0x000f280000300800 */
[----:B------:R-:W4:Y:S01]  /*2e30*/  LDL.LU R11, [R1+0xa0] ;  /* 0x0000a000010b7983 */ /* 0x000f220000300800 */
[----:B0-----:R-:W-:-:S03]  /*2e40*/  IMAD R2, R17, UR6, RZ ;  /* 0x0000000611027c24 */ /* 0x001fc6000f8e02ff */
[----:B------:R-:W4:Y:S01]  /*2e50*/  LDL.LU R9, [R1+0xa8] ;  /* 0x0000a80001097983 */ /* 0x000f220000300800 */
[----:B------:R-:W-:-:S03]  /*2e60*/  IMAD R3, R18, UR6, RZ ;  /* 0x0000000612037c24 */ /* 0x000fc6000f8e02ff */
[----:B------:R-:W4:Y:S04]  /*2e70*/  LDL.LU R8, [R1+0xb0] ;  /* 0x0000b00001087983 */ /* 0x000f280000300800 */
[----:B------:R-:W4:Y:S04]  /*2e80*/  LDL.LU R10, [R1+0xb8] ;  /* 0x0000b800010a7983 */ /* 0x000f280000300800 */
[----:B------:R-:W4:Y:S04]  /*2e90*/  LDL.LU R12, [R1+0xc0] ;  /* 0x0000c000010c7983 */ /* 0x000f280000300800 */
[----:B------:R-:W4:Y:S04]  /*2ea0*/  LDL.LU R16, [R1+0xc8] ;  /* 0x0000c80001107983 */ /* 0x000f280000300800 */
[----:B------:R-:W4:Y:S04]  /*2eb0*/  LDL.LU R17, [R1+0xc4] ;  /* 0x0000c40001117983 */ /* 0x000f280000300800 */
[----:B------:R0:W-:Y:S04]  /*2ec0*/  STL [R1+0xe8], R2 ;  /* 0x0000e80201007387 */ /* 0x0001e80000100800 */
[----:B------:R-:W4:Y:S04]  /*2ed0*/  LDL.LU R18, [R1+0xcc] ;  /* 0x0000cc0001127983 */ /* 0x000f280000300800 */
[----:B------:R1:W-:Y:S01]  /*2ee0*/  STL [R1+0xec], R3 ;  /* 0x0000ec0301007387 */ /* 0x0003e20000100800 */
[----:B0-----:R-:W-:-:S03]  /*2ef0*/  IMAD R2, R19, UR6, RZ ;  /* 0x0000000613027c24 */ /* 0x001fc6000f8e02ff */
[----:B------:R-:W2:Y:S04]  /*2f00*/  LDL.LU R19, [R1+0x4] ;  /* 0x0000040001137983 */ /* 0x000ea80000300800 */
[----:B------:R0:W-:Y:S01]  /*2f10*/  STL [R1+0xf8], R2 ;  /* 0x0000f80201007387 */ /* 0x0001e20000100800 */
[----:B-1----:R-:W-:-:S03]  /*2f20*/  IMAD R3, R20, UR6, RZ ;  /* 0x0000000614037c24 */ /* 0x002fc6000f8e02ff */
[----:B------:R-:W4:Y:S04]  /*2f30*/  LDL.LU R20, [R1+0xd0] ;  /* 0x0000d00001147983 */ /* 0x000f280000300800 */
[----:B------:R1:W-:Y:S01]  /*2f40*/  STL [R1+0xfc], R3 ;  /* 0x0000fc0301007387 */ /* 0x0003e20000100800 */
[----:B0-----:R-:W-:Y:S02]  /*2f50*/  IMAD R2, R21, UR6, RZ ;  /* 0x0000000615027c24 */ /* 0x001fe4000f8e02ff */
[----:B-1----:R-:W-:Y:S02]  /*2f60*/  IMAD R3, R22, UR6, RZ ;  /* 0x0000000616037c24 */ /* 0x002fe4000f8e02ff */
[----:B------:R-:W4:Y:S04]  /*2f70*/  LDL.LU R22, [R1+0xd4] ;  /* 0x0000d40001167983 */ /* 0x000f280000300800 */
[----:B------:R0:W-:Y:S01]  /*2f80*/  STL [R1+0x100], R2 ;  /* 0x0001000201007387 */ /* 0x0001e20000100800 */
[----:B------:R-:W-:-:S03]  /*2f90*/  IMAD R21, R26, UR6, RZ ;  /* 0x000000061a157c24 */ /* 0x000fc6000f8e02ff */
[----:B------:R1:W-:Y:S01]  /*2fa0*/  STL [R1+0x104], R3 ;  /* 0x0001040301007387 */ /* 0x0003e20000100800 */
[----:B0-----:R-:W-:Y:S02]  /*2fb0*/  IMAD R2, R23, UR6, RZ ;  /* 0x0000000617027c24 */ /* 0x001fe4000f8e02ff */
[----:B------:R-:W-:Y:S02]  /*2fc0*/  IMAD R23, R24, UR6, RZ ;  /* 0x0000000618177c24 */ /* 0x000fe4000f8e02ff */
[----:B------:R-:W4:Y:S01]  /*2fd0*/  LDL.LU R24, [R1+0xe0] ;  /* 0x0000e00001187983 */ /* 0x000f220000300800 */
[----:B-1----:R-:W-:-:S03]  /*2fe0*/  IMAD R3, R27, UR6, RZ ;  /* 0x000000061b037c24 */ /* 0x002fc6000f8e02ff */
[----:B------:R0:W-:Y:S04]  /*2ff0*/  STL [R1+0x110], R2 ;  /* 0x0001100201007387 */ /* 0x0001e80000100800 */
[----:B------:R-:W-:Y:S04]  /*3000*/  STL [R1+0x114], R23 ;  /* 0x0001141701007387 */ /* 0x000fe80000100800 */
[----:B------:R-:W4:Y:S01]  /*3010*/  LDL.LU R26, [R1+0xe4] ;  /* 0x0000e400011a7983 */ /* 0x000f220000300800 */
[----:B0-----:R-:W-:-:S03]  /*3020*/  IMAD R2, R7, UR6, RZ ;  /* 0x0000000607027c24 */ /* 0x001fc6000f8e02ff */
[----:B------:R-:W4:Y:S04]  /*3030*/  LDL R27, [R1+0x110] ;  /* 0x00011000011b7983 */ /* 0x000f280000100800 */
[----:B------:R-:W-:Y:S04]  /*3040*/  STL [R1+0xbc], R25 ;  /* 0x0000bc1901007387 */ /* 0x000fe80000100800 */
[----:B------:R-:W4:Y:S04]  /*3050*/  LDL R7, [R1+0x104] ;  /* 0x0001040001077983 */ /* 0x000f280000100800 */
[----:B------:R-:W-:Y:S04]  /*3060*/  STL [R1+0xb4], R21 ;  /* 0x0000b41501007387 */ /* 0x000fe80000100800 */
[----:B------:R-:W-:Y:S04]  /*3070*/  STL [R1+0xac], R3 ;  /* 0x0000ac0301007387 */ /* 0x000fe80000100800 */
[----:B------:R-:W-:Y:S04]  /*3080*/  STL [R1+0xa4], R2 ;  /* 0x0000a40201007387 */ /* 0x000fe80000100800 */
[----:B------:R0:W-:Y:S04]  /*3090*/  STL [R1+0xf68], R2 ;  /* 0x000f680201007387 */ /* 0x0001e80000100800 */
[----:B0-----:R-:W3:Y:S04]  /*30a0*/  LDL R2, [R1+0x100] ;  /* 0x0001000001027983 */ /* 0x001ee80000100800 */
[----:B------:R0:W-:Y:S04]  /*30b0*/  STL [R1+0xf6c], R3 ;  /* 0x000f6c0301007387 */ /* 0x0001e80000100800 */
[----:B0-----:R-:W2:Y:S04]  /*30c0*/  LDL R3, [R1+0xfc] ;  /* 0x0000fc0001037983 */ /* 0x001ea80000100800 */
[----:B---3--:R0:W-:Y:S04]  /*30d0*/  STL [R1+0xf70], R2 ;  /* 0x000f700201007387 */ /* 0x0081e80000100800 */
[----:B0-----:R-:W3:Y:S04]  /*30e0*/  LDL R2, [R1+0xf8] ;  /* 0x0000f80001027983 */ /* 0x001ee80000100800 */
[----:B--2---:R0:W-:Y:S04]  /*30f0*/  STL [R1+0xf74], R3 ;  /* 0x000f740301007387 */ /* 0x0041e80000100800 */
[----:B0-----:R-:W2:Y:S04]  /*3100*/  LDL R3, [R1+0xec] ;  /* 0x0000ec0001037983 */ /* 0x001ea80000100800 */
[----:B---3--:R0:W-:Y:S04]  /*3110*/  STL [R1+0xf78], R2 ;  /* 0x000f780201007387 */ /* 0x0081e80000100800 */
[----:B0-----:R-:W3:Y:S01]  /*3120*/  LDL R2, [R1+0xe8] ;  /* 0x0000e80001027983 */ /* 0x001ee20000100800 */
[----:B------:R-:W-:-:S02]  /*3130*/  IMAD R6, R6, UR6, RZ ;  /* 0x0000000606067c24 */ /* 0x000fc4000f8e02ff */
[----:B------:R-:W-:Y:S01]  /*3140*/  IMAD R5, R5, UR6, RZ ;  /* 0x0000000605057c24 */ /* 0x000fe2000f8e02ff */
[----:B--2---:R-:W-:Y:S01]  /*3150*/  STL [R1+0xf7c], R3 ;  /* 0x000f7c0301007387 */ /* 0x004fe20000100800 */
[----:B------:R-:W-:-:S03]  /*3160*/  IMAD R4, R4, UR6, RZ ;  /* 0x0000000604047c24 */ /* 0x000fc6000f8e02ff */
[----:B---3--:R0:W-:Y:S04]  /*3170*/  STL [R1+0xf80], R2 ;  /* 0x000f800201007387 */ /* 0x0081e80000100800 */
[----:B------:R-:W-:Y:S01]  /*3180*/  STL [R1+0x9c], R6 ;  /* 0x00009c0601007387 */ /* 0x000fe20000100800 */
[----:B0-----:R-:W-:-:S03]  /*3190*/  IMAD.WIDE R2, R19, 0x2, R14 ;  /* 0x0000000213027825 */ /* 0x001fc600078e020e */
[----:B------:R-:W-:Y:S04]  /*31a0*/  STL [R1+0x94], R5 ;  /* 0x0000940501007387 */ /* 0x000fe80000100800 */
[----:B------:R0:W-:Y:S04]  /*31b0*/  STL.64 [R1+0x80], R2 ;  /* 0x0000800201007387 */ /* 0x0001e80000100a00 */
[----:B------:R-:W-:Y:S01]  /*31c0*/  STL [R1+0x8c], R4 ;  /* 0x00008c0401007387 */ /* 0x000fe20000100800 */
[----:B0-----:R-:W-:-:S05]  /*31d0*/  IMAD.WIDE R2, R13, 0x2, R14 ;  /* 0x000000020d027825 */ /* 0x001fca00078e020e */
[----:B------:R4:W-:Y:S02]  /*31e0*/  STL.64 [R1+0x78], R2 ;  /* 0x0000780201007387 */ /* 0x0009e40000100a00 */
[----:B----4-:R-:W-:-:S05]  /*31f0*/  IMAD.WIDE R2, R28, 0x2, R14 ;  /* 0x000000021c027825 */ /* 0x010fca00078e020e */
[----:B------:R0:W-:Y:S02]  /*3200*/  STL.64 [R1+0x70], R2 ;  /* 0x0000700201007387 */ /* 0x0001e40000100a00 */
[----:B0-----:R-:W-:-:S05]  /*3210*/  IMAD.WIDE R2, R29, 0x2, R14 ;  /* 0x000000021d027825 */ /* 0x001fca00078e020e */
        /* <DEDUP_REMOVED lines=24> */
[----:B------:R0:W-:Y:S04]  /*33a0*/  STL.64 [R1+0xf0], R2 ;  /* 0x0000f00201007387 */ /* 0x0001e80000100a00 */
[----:B0-----:R-:W2:Y:S02]  /*33b0*/  LDL.LU R2, [R1+0xf80] ;  /* 0x000f800001027983 */ /* 0x001ea40000300800 */
[----:B--2---:R-:W-:-:S05]  /*33c0*/  IMAD.WIDE R2, R2, 0x2, R14 ;  /* 0x0000000202027825 */ /* 0x004fca00078e020e */
        /* <DEDUP_REMOVED lines=26> */
[----:B0-----:R-:W2:Y:S01]  /*3570*/  LDL.LU R2, [R1+0xf68] ;  /* 0x000f680001027983 */ /* 0x001ea20000300800 */
[----:B------:R-:W-:-:S04]  /*3580*/  IMAD.WIDE R6, R6, 0x2, R14 ;  /* 0x0000000206067825 */ /* 0x000fc800078e020e */
[----:B--2---:R-:W-:-:S05]  /*3590*/  IMAD.WIDE R2, R2, 0x2, R14 ;  /* 0x0000000202027825 */ /* 0x004fca00078e020e */
[----:B------:R0:W-:Y:S04]  /*35a0*/  STL.64 [R1+0x170], R2 ;  /* 0x0001700201007387 */ /* 0x0001e80000100a00 */
[----:B0-----:R-:W2:Y:S04]  /*35b0*/  LDL.LU.64 R2, [R1+0xf60] ;  /* 0x000f600001027983 */ /* 0x001ea80000300a00 */
[----:B------:R0:W-:Y:S01]  /*35c0*/  STL.64 [R1+0x178], R6 ;  /* 0x0001780601007387 */ /* 0x0001e20000100a00 */
[----:B------:R-:W-:Y:S01]  /*35d0*/  IMAD R0, R0, UR6, RZ ;  /* 0x0000000600007c24 */ /* 0x000fe2000f8e02ff */
[----:B------:R-:W-:Y:S01]  /*35e0*/  ULDC UR6, c[0x0][0x234] ;  /* 0x00008d0000067ab9 */ /* 0x000fe20000000800 */
[----:B0-----:R-:W-:-:S05]  /*35f0*/  IMAD.WIDE R6, R5, 0x2, R14 ;  /* 0x0000000205067825 */ /* 0x001fca00078e020e */
[----:B------:R0:W-:Y:S02]  /*3600*/  STL.64 [R1+0x180], R6 ;  /* 0x0001800601007387 */ /* 0x0001e40000100a00 */
[----:B0-----:R-:W-:-:S04]  /*3610*/  IMAD.WIDE R6, R4, 0x2, R14 ;  /* 0x0000000204067825 */ /* 0x001fc800078e020e */
[----:B------:R-:W-:Y:S01]  /*3620*/  IMAD.WIDE R4, R0, 0x2, R14 ;  /* 0x0000000200047825 */ /* 0x000fe200078e020e */
[----:B------:R0:W-:Y:S04]  /*3630*/  STL.64 [R1+0x188], R6 ;  /* 0x0001880601007387 */ /* 0x0001e80000100a00 */
[----:B------:R1:W-:Y:S01]  /*3640*/  STL.64 [R1+0x190], R4 ;  /* 0x0001900401007387 */ /* 0x0003e20000100a00 */
[----:B--2---:R-:W-:-:S04]  /*3650*/  IMAD.WIDE R14, R19, 0x2, R2 ;  /* 0x00000002130e7825 */ /* 0x004fc800078e0202 */
[----:B0-----:R-:W-:-:S04]  /*3660*/  IMAD.WIDE R6, R13, 0x2, R2 ;  /* 0x000000020d067825 */ /* 0x001fc800078e0202 */
[--C-:B-1----:R-:W-:Y:S01]  /*3670*/  IMAD.WIDE R4, R28, 0x2, R2.reuse ;  /* 0x000000021c047825 */ /* 0x102fe200078e0202 */
[----:B------:R-:W-:Y:S03]  /*3680*/  STL.64 [R1+0x10], R14 ;  /* 0x0000100e01007387 */ /* 0x000fe60000100a00 */
[--C-:B------:R-:W-:Y:S01]  /*3690*/  IMAD.WIDE R28, R29, 0x2, R2.reuse ;  /* 0x000000021d1c7825 */ /* 0x100fe200078e0202 */
[----:B------:R0:W-:Y:S04]  /*36a0*/  STL.64 [R1+0x8], R6 ;  /* 0x0000080601007387 */ /* 0x0001e80000100a00 */
[----:B------:R-:W-:Y:S04]  /*36b0*/  STL.64 [R1+0xf00], R28 ;  /* 0x000f001c01007387 */ /* 0x000fe80000100a00 */
[----:B------:R1:W-:Y:S01]  /*36c0*/  STL.64 [R1], R4 ;  /* 0x0000000401007387 */ /* 0x0003e20000100a00 */
[----:B------:R-:W-:-:S04]  /*36d0*/  IMAD.WIDE R12, R12, 0x2, R2 ;  /* 0x000000020c0c7825 */ /* 0x000fc800078e0202 */
[----:B0-----:R-:W-:-:S04]  /*36e0*/  IMAD.WIDE R6, R9, 0x2, R2 ;  /* 0x0000000209067825 */ /* 0x001fc800078e0202 */
[----:B------:R-:W-:-:S04]  /*36f0*/  IMAD.WIDE R8, R8, 0x2, R2 ;  /* 0x0000000208087825 */ /* 0x000fc800078e0202 */
[----:B-1----:R-:W-:-:S04]  /*3700*/  IMAD.WIDE R4, R11, 0x2, R2 ;  /* 0x000000020b047825 */ /* 0x002fc800078e0202 */
[--C-:B------:R-:W-:Y:S01]  /*3710*/  IMAD.WIDE R10, R10, 0x2, R2.reuse ;  /* 0x000000020a0a7825 */ /* 0x100fe200078e0202 */
[----:B------:R0:W-:Y:S03]  /*3720*/  STL.64 [R1+0xef8], R4 ;  /* 0x000ef80401007387 */ /* 0x0001e60000100a00 */
[--C-:B------:R-:W-:Y:S01]  /*3730*/  IMAD.WIDE R14, R17, 0x2, R2.reuse ;  /* 0x00000002110e7825 */ /* 0x100fe200078e0202 */
[----:B------:R-:W-:Y:S03]  /*3740*/  STL.64 [R1+0xef0], R6 ;  /* 0x000ef00601007387 */ /* 0x000fe60000100a00 */
[--C-:B------:R-:W-:Y:S01]  /*3750*/  IMAD.WIDE R16, R16, 0x2, R2.reuse ;  /* 0x0000000210107825 */ /* 0x100fe200078e0202 */
[----:B------:R-:W-:Y:S04]  /*3760*/  STL.64 [R1+0xf08], R8 ;  /* 0x000f080801007387 */ /* 0x000fe80000100a00 */
[----:B------:R-:W-:Y:S04]  /*3770*/  STL.64 [R1+0xee8], R10 ;  /* 0x000ee80a01007387 */ /* 0x000fe80000100a00 */
[----:B------:R-:W-:Y:S04]  /*3780*/  STL.64 [R1+0xf10], R12 ;  /* 0x000f100c01007387 */ /* 0x000fe80000100a00 */
[----:B------:R-:W-:Y:S04]  /*3790*/  STL.64 [R1+0xf18], R14 ;  /* 0x000f180e01007387 */ /* 0x000fe80000100a00 */
[----:B------:R-:W-:Y:S04]  /*37a0*/  STL.64 [R1+0xf20], R16 ;  /* 0x000f201001007387 */ /* 0x000fe80000100a00 */
[----:B------:R-:W2:Y:S04]  /*37b0*/  LDL.LU R28, [R1+0xe8] ;  /* 0x0000e800011c7983 */ /* 0x000ea80000300800 */
[----:B------:R-:W3:Y:S04]  /*37c0*/  LDL.LU R29, [R1+0xec] ;  /* 0x0000ec00011d7983 */ /* 0x000ee80000300800 */
[----:B0-----:R-:W4:Y:S04]  /*37d0*/  LDL.LU R4, [R1+0x100] ;  /* 0x0001000001047983 */ /* 0x001f280000300800 */
[----:B------:R-:W2:Y:S04]  /*37e0*/  LDL.LU R5, [R1+0x104] ;  /* 0x0001040001057983 */ /* 0x000ea80000300800 */
[----:B--2---:R0:W-:Y:S04]  /*37f0*/  STL [R1+0xf54], R5 ;  /* 0x000f540501007387 */ /* 0x0041e80000100800 */
[----:B0-----:R-:W2:Y:S04]  /*3800*/  LDL.LU R5, [R1+0xfc] ;  /* 0x0000fc0001057983 */ /* 0x001ea80000300800 */
[----:B----4-:R0:W-:Y:S04]  /*3810*/  STL [R1+0xf58], R4 ;  /* 0x000f580401007387 */ /* 0x0101e80000100800 */
[----:B0-----:R-:W4:Y:S04]  /*3820*/  LDL.LU R4, [R1+0xf8] ;  /* 0x0000f80001047983 */ /* 0x001f280000300800 */
[----:B--2---:R-:W-:Y:S04]  /*3830*/  STL [R1+0xf5c], R5 ;  /* 0x000f5c0501007387 */ /* 0x004fe80000100800 */
[----:B------:R-:W2:Y:S04]  /*3840*/  LDL.LU R6, [R1+0x114] ;  /* 0x0001140001067983 */ /* 0x000ea80000300800 */
[----:B------:R-:W3:Y:S04]  /*3850*/  LDL.LU R7, [R1+0xbc] ;  /* 0x0000bc0001077983 */ /* 0x000ee80000300800 */
[----:B---3--:R0:W-:Y:S04]  /*3860*/  STL [R1+0xf4c], R7 ;  /* 0x000f4c0701007387 */ /* 0x0081e80000100800 */
[----:B0-----:R-:W3:Y:S04]  /*3870*/  LDL.LU R7, [R1+0x110] ;  /* 0x0001100001077983 */ /* 0x001ee80000300800 */
[----:B--2---:R-:W-:Y:S04]  /*3880*/  STL [R1+0xf50], R6 ;  /* 0x000f500601007387 */ /* 0x004fe80000100800 */
[----:B------:R-:W2:Y:S04]  /*3890*/  LDL.LU.64 R10, [R1+0x80] ;  /* 0x00008000010a7983 */ /* 0x000ea80000300a00 */
[----:B--2---:R0:W-:Y:S04]  /*38a0*/  STL.64 [R1+0xf30], R10 ;  /* 0x000f300a01007387 */ /* 0x0041e80000100a00 */
[----:B0-----:R-:W2:Y:S04]  /*38b0*/  LDL.LU R10, [R1+0x94] ;  /* 0x00009400010a7983 */ /* 0x001ea80000300800 */
[----:B------:R-:W4:Y:S04]  /*38c0*/  LDL.LU R11, [R1+0x8c] ;  /* 0x00008c00010b7983 */ /* 0x000f280000300800 */
[----:B----4-:R0:W-:Y:S04]  /*38d0*/  STL [R1+0xf38], R11 ;  /* 0x000f380b01007387 */ /* 0x0101e80000100800 */
[----:B0-----:R-:W4:Y:S04]  /*38e0*/  LDL.LU R11, [R1+0x9c] ;  /* 0x00009c00010b7983 */ /* 0x001f280000300800 */
[----:B--2---:R0:W-:Y:S04]  /*38f0*/  STL [R1+0xf3c], R10 ;  /* 0x000f3c0a01007387 */ /* 0x0041e80000100800 */
[----:B0-----:R-:W2:Y:S04]  /*3900*/  LDL.LU R10, [R1+0xa4] ;  /* 0x0000a400010a7983 */ /* 0x001ea80000300800 */
[----:B----4-:R0:W-:Y:S04]  /*3910*/  STL [R1+0xf40], R11 ;  /* 0x000f400b01007387 */ /* 0x0101e80000100800 */
[----:B0-----:R-:W4:Y:S01]  /*3920*/  LDL.LU R11, [R1+0xac] ;  /* 0x0000ac00010b7983 */ /* 0x001f220000300800 */
[----:B------:R-:W-:-:S03]  /*3930*/  IMAD.WIDE R18, R18, 0x2, R2 ;  /* 0x0000000212127825 */ /* 0x000fc600078e0202 */
[----:B--2---:R0:W-:Y:S01]  /*3940*/  STL [R1+0xf44], R10 ;  /* 0x000f440a01007387 */ /* 0x0041e20000100800 */
[----:B------:R-:W-:-:S04]  /*3950*/  IMAD.WIDE R8, R28, 0x2, R2 ;  /* 0x000000021c087825 */ /* 0x000fc800078e0202 */
[--C-:B------:R-:W-:Y:S01]  /*3960*/  IMAD.WIDE R28, R29, 0x2, R2.reuse ;  /* 0x000000021d1c7825 */ /* 0x100fe200078e0202 */
[----:B0-----:R-:W2:Y:S03]  /*3970*/  LDL.LU R10, [R1+0xb4] ;  /* 0x0000b400010a7983 */ /* 0x001ea60000300800 */
[--C-:B------:R-:W-:Y:S01]  /*3980*/  IMAD.WIDE R4, R4, 0x2, R2.reuse ;  /* 0x0000000204047825 */ /* 0x100fe200078e0202 */
[----:B----4-:R-:W-:Y:S04]  /*3990*/  STL [R1+0xf48], R11 ;  /* 0x000f480b01007387 */ /* 0x010fe80000100800 */
[----:B------:R0:W-:Y:S04]  /*39a0*/  STL.64 [R1+0xf28], R18 ;  /* 0x000f281201007387 */ /* 0x0001e80000100a00 */
[----:B0-----:R-:W4:Y:S04]  /*39b0*/  LDL.LU.64 R18, [R1+0x10] ;  /* 0x0000100001127983 */ /* 0x001f280000300a00 */
[----:B------:R-:W4:Y:S04]  /*39c0*/  LDL.LU.64 R16, [R1+0x78] ;  /* 0x0000780001107983 */ /* 0x000f280000300a00 */
[----:B------:R-:W4:Y:S04]  /*39d0*/  LDL.LU.64 R14, [R1+0x8] ;  /* 0x00000800010e7983 */ /* 0x000f280000300a00 */
[----:B------:R-:W4:Y:S04]  /*39e0*/  LDL.LU.64 R12, [R1+0x70] ;  /* 0x00007000010c7983 */ /* 0x000f280000300a00 */
[----:B------:R0:W-:Y:S04]  /*39f0*/  STL.64 [R1+0xc0], R8 ;  /* 0x0000c00801007387 */ /* 0x0001e80000100a00 */
[----:B0-----:R-:W4:Y:S04]  /*3a00*/  LDL.LU.64 R8, [R1] ;  /* 0x0000000001087983 */ /* 0x001f280000300a00 */
[----:B------:R0:W-:Y:S04]  /*3a10*/  STL.64 [R1+0xc8], R28 ;  /* 0x0000c81c01007387 */ /* 0x0001e80000100a00 */
[----:B0-----:R-:W4:Y:S04]  /*3a20*/  LDL.LU.64 R28, [R1+0x68] ;  /* 0x00006800011c7983 */ /* 0x001f280000300a00 */
[----:B------:R0:W-:Y:S04]  /*3a30*/  STL.64 [R1+0xd0], R4 ;  /* 0x0000d00401007387 */ /* 0x0001e80000100a00 */
[----:B0-----:R-:W3:Y:S02]  /*3a40*/  LDL.LU R5, [R1+0xf5c] ;  /* 0x000f5c0001057983 */ /* 0x001ee40000300800 */
[----:B---3--:R-:W-:-:S05]  /*3a50*/  IMAD.WIDE R4, R5, 0x2, R2 ;  /* 0x0000000205047825 */ /* 0x008fca00078e0202 */
[----:B------:R0:W-:Y:S04]  /*3a60*/  STL.64 [R1+0xe0], R4 ;  /* 0x0000e00401007387 */ /* 0x0001e80000100a00 */
[----:B0-----:R-:W3:Y:S02]  /*3a70*/  LDL.LU R4, [R1+0xf58] ;  /* 0x000f580001047983 */ /* 0x001ee40000300800 */
[----:B---3--:R-:W-:-:S05]  /*3a80*/  IMAD.WIDE R4, R4, 0x2, R2 ;  /* 0x0000000204047825 */ /* 0x008fca00078e0202 */
[----:B------:R0:W-:Y:S04]  /*3a90*/  STL.64 [R1+0xe8], R4 ;  /* 0x0000e80401007387 */ /* 0x0001e80000100a00 */
[----:B0-----:R-:W3:Y:S01]  /*3aa0*/  LDL.LU R5, [R1+0xf54] ;  /* 0x000f540001057983 */ /* 0x001ee20000300800 */
[----:B------:R-:W-:-:S04]  /*3ab0*/  IMAD.WIDE R6, R7, 0x2, R2 ;  /* 0x0000000207067825 */ /* 0x000fc800078e0202 */
[----:B---3--:R-:W-:-:S05]  /*3ac0*/  IMAD.WIDE R4, R5, 0x2, R2 ;  /* 0x0000000205047825 */ /* 0x008fca00078e0202 */
[----:B------:R0:W-:Y:S04]  /*3ad0*/  STL.64 [R1+0xf8], R4 ;  /* 0x0000f80401007387 */ /* 0x0001e80000100a00 */
[----:B0-----:R-:W3:Y:S04]  /*3ae0*/  LDL.LU.64 R4, [R1+0x60] ;  /* 0x0000600001047983 */ /* 0x001ee80000300a00 */
        /* <DEDUP_REMOVED lines=9> */
[----:B------:R0:W-:Y:S04]  /*3b80*/  STL.64 [R1+0xb0], R10 ;  /* 0x0000b00a01007387 */ /* 0x0001e80000100a00 */
[----:B0-----:R-:W4:Y:S02]  /*3b90*/  LDL.LU R11, [R1+0xf48] ;  /* 0x000f4800010b7983 */ /* 0x001f240000300800 */
[----:B----4-:R-:W-:-:S05]  /*3ba0*/  IMAD.WIDE R10, R11, 0x2, R2 ;  /* 0x000000020b0a7825 */ /* 0x010fca00078e0202 */
        /* <DEDUP_REMOVED lines=13> */
[----:B0-----:R-:W4:Y:S01]  /*3c80*/  LDL.LU.64 R10, [R1+0xf30] ;  /* 0x000f3000010a7983 */ /* 0x001f220000300a00 */
[----:B------:R-:W-:-:S04]  /*3c90*/  IMAD.WIDE R20, R20, 0x2, R2 ;  /* 0x0000000214147825 */ /* 0x000fc800078e0202 */
[----:B------:R-:W-:-:S04]  /*3ca0*/  IMAD.WIDE R22, R22, 0x2, R2 ;  /* 0x0000000216167825 */ /* 0x000fc800078e0202 */
[----:B------:R-:W-:-:S04]  /*3cb0*/  IMAD.WIDE R24, R24, 0x2, R2 ;  /* 0x0000000218187825 */ /* 0x000fc800078e0202 */
[----:B------:R-:W-:-:S04]  /*3cc0*/  IMAD.WIDE R26, R26, 0x2, R2 ;  /* 0x000000021a1a7825 */ /* 0x000fc800078e0202 */
[----:B------:R-:W-:-:S05]  /*3cd0*/  IMAD.WIDE R2, R0, 0x2, R2 ;  /* 0x0000000200027825 */ /* 0x000fca00078e0202 */
[----:B------:R0:W-:Y:S04]  /*3ce0*/  STL.64 [R1+0x158], R2 ;  /* 0x0001580201007387 */ /* 0x0001e80000100a00 */
[----:B0-----:R-:W2:Y:S01]  /*3cf0*/  LDL R3, [R1+0x224] ;  /* 0x0002240001037983 */ /* 0x001ea20000100800 */
[----:B----4-:R-:W-:-:S03]  /*3d00*/  IMAD.MOV.U32 R0, RZ, RZ, R11 ;  /* 0x000000ffff007224 */ /* 0x010fc600078e000b */
[----:B------:R0:W-:Y:S04]  /*3d10*/  STL [R1+0xeb0], R10 ;  /* 0x000eb00a01007387 */ /* 0x0001e80000100800 */
[----:B------:R-:W-:Y:S04]  /*3d20*/  STL [R1+0xeac], R18 ;  /* 0x000eac1201007387 */ /* 0x000fe80000100800 */
[----:B------:R1:W-:Y:S04]  /*3d30*/  STL [R1+0xea8], R0 ;  /* 0x000ea80001007387 */ /* 0x0003e80000100800 */
[----:B0-----:R-:W4:Y:S01]  /*3d40*/  LDL.LU.64 R10, [R1+0x48] ;  /* 0x00004800010a7983 */ /* 0x001f220000300a00 */
[----:B-1----:R-:W-:-:S03]  /*3d50*/  IMAD.MOV.U32 R0, RZ, RZ, R19 ;  /* 0x000000ffff007224 */ /* 0x002fc600078e0013 */
[----:B------:R-:W4:Y:S04]  /*3d60*/  LDL.LU.64 R18, [R1+0xf28] ;  /* 0x000f280001127983 */ /* 0x000f280000300a00 */
[----:B------:R-:W-:Y:S04]  /*3d70*/  STL [R1+0xea4], R16 ;  /* 0x000ea41001007387 */ /* 0x000fe80000100800 */
[----:B------:R0:W-:Y:S02]  /*3d80*/  STL [R1+0xea0], R0 ;  /* 0x000ea00001007387 */ /* 0x0001e40000100800 */
[----:B0-----:R-:W-:-:S02]  /*3d90*/  IMAD.MOV.U32 R0, RZ, RZ, R17 ;  /* 0x000000ffff007224 */ /* 0x001fc400078e0011 */
        /* <DEDUP_REMOVED lines=16> */
[----:B------:R-:W3:Y:S04]  /*3ea0*/  LDL.LU.64 R28, [R1+0xf00] ;  /* 0x000f0000011c7983 */ /* 0x000ee80000300a00 */
[----:B---3--:R-:W-:Y:S04]  /*3eb0*/  STL [R1+0xe7c], R28 ;  /* 0x000e7c1c01007387 */ /* 0x008fe80000100800 */
[----:B------:R0:W-:Y:S04]  /*3ec0*/  STL [R1+0xe78], R0 ;  /* 0x000e780001007387 */ /* 0x0001e80000100800 */
[----:B------:R1:W-:Y:S01]  /*3ed0*/  STL [R1+0xe70], R29 ;  /* 0x000e701d01007387 */ /* 0x0003e20000100800 */
[----:B0-----:R-:W-:-:S03]  /*3ee0*/  IMAD.MOV.U32 R0, RZ, RZ, R5 ;  /* 0x000000ffff007224 */ /* 0x001fc600078e0005 */
[----:B-1----:R-:W3:Y:S04]  /*3ef0*/  LDL.LU.64 R28, [R1+0x40] ;  /* 0x00004000011c7983 */ /* 0x002ee80000300a00 */
[----:B------:R0:W-:Y:S04]  /*3f00*/  STL [R1+0xe74], R4 ;  /* 0x000e740401007387 */ /* 0x0001e80000100800 */
[----:B0-----:R-:W2:Y:S04]  /*3f10*/  LDL.LU.64 R4, [R1+0xef8] ;  /* 0x000ef80001047983 */ /* 0x001ea80000300a00 */
[----:B--2---:R-:W-:Y:S04]  /*3f20*/  STL [R1+0xe6c], R4 ;  /* 0x000e6c0401007387 */ /* 0x004fe80000100800 */
[----:B------:R0:W-:Y:S04]  /*3f30*/  STL [R1+0xe68], R0 ;  /* 0x000e680001007387 */ /* 0x0001e80000100800 */
[----:B------:R1:W-:Y:S01]  /*3f40*/  STL [R1+0xe60], R5 ;  /* 0x000e600501007387 */ /* 0x0003e20000100800 */
[----:B0-----:R-:W-:-:S03]  /*3f50*/  IMAD.MOV.U32 R0, RZ, RZ, R7 ;  /* 0x000000ffff007224 */ /* 0x001fc600078e0007 */
[----:B-1----:R-:W2:Y:S04]  /*3f60*/  LDL.LU.64 R4, [R1+0x50] ;  /* 0x0000500001047983 */ /* 0x002ea80000300a00 */
[----:B------:R0:W-:Y:S04]  /*3f70*/  STL [R1+0xe64], R6 ;  /* 0x000e640601007387 */ /* 0x0001e80000100800 */
[----:B0-----:R-:W4:Y:S04]  /*3f80*/  LDL.LU.64 R6, [R1+0xef0] ;  /* 0x000ef00001067983 */ /* 0x001f280000300a00 */
[----:B----4-:R-:W-:Y:S04]  /*3f90*/  STL [R1+0xe5c], R6 ;  /* 0x000e5c0601007387 */ /* 0x010fe80000100800 */
[----:B------:R2:W-:Y:S04]  /*3fa0*/  STL [R1+0xe58], R0 ;  /* 0x000e580001007387 */ /* 0x0005e80000100800 */
[----:B------:R0:W-:Y:S01]  /*3fb0*/  STL [R1+0xe50], R7 ;  /* 0x000e500701007387 */ /* 0x0001e20000100800 */
[----:B--2---:R-:W-:-:S03]  /*3fc0*/  IMAD.MOV.U32 R0, RZ, RZ, R5 ;  /* 0x000000ffff007224 */ /* 0x004fc600078e0005 */
[----:B0-----:R-:W2:Y:S04]  /*3fd0*/  LDL.LU.64 R6, [R1+0x38] ;  /* 0x0000380001067983 */ /* 0x001ea80000300a00 */
[----:B------:R-:W-:Y:S04]  /*3fe0*/  STL [R1+0xe54], R4 ;  /* 0x000e540401007387 */ /* 0x000fe80000100800 */
[----:B------:R-:W-:Y:S04]  /*3ff0*/  STL [R1+0xe4c], R8 ;  /* 0x000e4c0801007387 */ /* 0x000fe80000100800 */
[----:B------:R0:W-:Y:S04]  /*4000*/  STL [R1+0xe48], R0 ;  /* 0x000e480001007387 */ /* 0x0001e80000100800 */
[----:B------:R1:W-:Y:S01]  /*4010*/  STL [R1+0xe40], R9 ;  /* 0x000e400901007387 */ /* 0x0003e20000100800 */
[----:B0-----:R-:W-:-:S03]  /*4020*/  IMAD.MOV.U32 R0, RZ, RZ, R11 ;  /* 0x000000ffff007224 */ /* 0x001fc600078e000b */
[----:B-1----:R-:W4:Y:S04]  /*4030*/  LDL.LU.64 R8, [R1+0x20] ;  /* 0x0000200001087983 */ /* 0x002f280000300a00 */
[----:B------:R-:W4:Y:S04]  /*4040*/  LDL.LU.64 R4, [R1+0x18] ;  /* 0x0000180001047983 */ /* 0x000f280000300a00 */
[----:B------:R0:W-:Y:S04]  /*4050*/  STL [R1+0xe44], R10 ;  /* 0x000e440a01007387 */ /* 0x0001e80000100800 */
[----:B0-----:R-:W3:Y:S04]  /*4060*/  LDL.LU.64 R10, [R1+0xee8] ;  /* 0x000ee800010a7983 */ /* 0x001ee80000300a00 */
[----:B---3--:R-:W-:Y:S04]  /*4070*/  STL [R1+0xe3c], R10 ;  /* 0x000e3c0a01007387 */ /* 0x008fe80000100800 */
[----:B------:R0:W-:Y:S04]  /*4080*/  STL [R1+0xe38], R0 ;  /* 0x000e380001007387 */ /* 0x0001e80000100800 */
[----:B------:R1:W-:Y:S01]  /*4090*/  STL [R1+0xe30], R11 ;  /* 0x000e300b01007387 */ /* 0x0003e20000100800 */
[----:B0-----:R-:W-:-:S03]  /*40a0*/  IMAD.MOV.U32 R0, RZ, RZ, R29 ;  /* 0x000000ffff007224 */ /* 0x001fc600078e001d */
[----:B-1----:R-:W3:Y:S04]  /*40b0*/  LDL.LU.64 R10, [R1+0x28] ;  /* 0x00002800010a7983 */ /* 0x002ee80000300a00 */
[----:B------:R0:W-:Y:S04]  /*40c0*/  STL [R1+0xe34], R28 ;  /* 0x000e341c01007387 */ /* 0x0001e80000100800 */
[----:B0-----:R-:W4:Y:S04]  /*40d0*/  LDL.LU.64 R28, [R1+0xd8] ;  /* 0x0000d800011c7983 */ /* 0x001f280000300a00 */
[----:B------:R-:W-:Y:S04]  /*40e0*/  STL [R1+0xe28], R0 ;  /* 0x000e280001007387 */ /* 0x000fe80000100800 */
[----:B------:R-:W-:Y:S04]  /*40f0*/  STL [R1+0xe2c], R12 ;  /* 0x000e2c0c01007387 */ /* 0x000fe80000100800 */
[----:B------:R0:W-:Y:S04]  /*4100*/  STL [R1+0xe20], R13 ;  /* 0x000e200d01007387 */ /* 0x0001e80000100800 */
[----:B0-----:R-:W3:Y:S01]  /*4110*/  LDL.LU.64 R12, [R1+0x30] ;  /* 0x00003000010c7983 */ /* 0x001ee20000300a00 */
[----:B--2---:R-:W-:-:S03]  /*4120*/  IMAD.MOV.U32 R0, RZ, RZ, R7 ;  /* 0x000000ffff007224 */ /* 0x004fc600078e0007 */
[----:B------:R0:W-:Y:S04]  /*4130*/  STL [R1+0xe24], R6 ;  /* 0x000e240601007387 */ /* 0x0001e80000100800 */
[----:B------:R-:W-:Y:S04]  /*4140*/  STL [R1+0xe1c], R14 ;  /* 0x000e1c0e01007387 */ /* 0x000fe80000100800 */
[----:B------:R3:W-:Y:S04]  /*4150*/  STL [R1+0xe18], R0 ;  /* 0x000e180001007387 */ /* 0x0007e80000100800 */
[----:B------:R-:W-:Y:S04]  /*4160*/  STL [R1+0xe10], R15 ;  /* 0x000e100f01007387 */ /* 0x000fe80000100800 */
[----:B0-----:R-:W2:Y:S01]  /*4170*/  LDL.LU.64 R6, [R1+0xf0] ;  /* 0x0000f00001067983 */ /* 0x001ea20000300a00 */
[----:B---3--:R-:W-:-:S03]  /*4180*/  IMAD.MOV.U32 R0, RZ, RZ, R13 ;  /* 0x000000ffff007224 */ /* 0x008fc600078e000d */
[----:B------:R-:W-:Y:S04]  /*4190*/  STL [R1+0xe14], R12 ;  /* 0x000e140c01007387 */ /* 0x000fe80000100800 */
[----:B------:R-:W-:Y:S04]  /*41a0*/  STL [R1+0xe0c], R16 ;  /* 0x000e0c1001007387 */ /* 0x000fe80000100800 */
[----:B------:R0:W-:Y:S04]  /*41b0*/  STL [R1+0xe08], R0 ;  /* 0x000e080001007387 */ /* 0x0001e80000100800 */
[----:B------:R-:W-:Y:S01]  /*41c0*/  STL [R1+0xe00], R17 ;  /* 0x000e001101007387 */ /* 0x000fe20000100800 */
[----:B0-----:R-:W-:-:S03]  /*41d0*/  IMAD.MOV.U32 R0, RZ, RZ, R11 ;  /* 0x000000ffff007224 */ /* 0x001fc600078e000b */
[----:B------:R-:W-:Y:S04]  /*41e0*/  STL [R1+0xe04], R10 ;  /* 0x000e040a01007387 */ /* 0x000fe80000100800 */
[----:B------:R-:W-:Y:S04]  /*41f0*/  STL [R1+0xdfc], R18 ;  /* 0x000dfc1201007387 */ /* 0x000fe80000100800 */
[----:B------:R4:W-:Y:S04]  /*4200*/  STL [R1+0xdf8], R0 ;  /* 0x000df80001007387 */ /* 0x0009e80000100800 */
[----:B------:R0:W-:Y:S01]  /*4210*/  STL [R1+0xdf0], R19 ;  /* 0x000df01301007387 */ /* 0x0001e20000100800 */
[----:B----4-:R-:W-:-:S03]  /*4220*/  IMAD.MOV.U32 R0, RZ, RZ, R9 ;  /* 0x000000ffff007224 */ /* 0x010fc600078e0009 */
[----:B0-----:R-:W3:Y:S04]  /*4230*/  LDL.LU.64 R18, [R1+0xc0] ;  /* 0x0000c00001127983 */ /* 0x001ee80000300a00 */
[----:B------:R-:W-:Y:S04]  /*4240*/  STL [R1+0xdf4], R8 ;  /* 0x000df40801007387 */ /* 0x000fe80000100800 */
[----:B------:R-:W4:Y:S04]  /*4250*/  LDL.LU.64 R16, [R1+0x118] ;  /* 0x0001180001107983 */ /* 0x000f280000300a00 */
[----:B------:R-:W-:Y:S04]  /*4260*/  STL [R1+0xdec], R20 ;  /* 0x000dec1401007387 */ /* 0x000fe80000100800 */
[----:B------:R0:W-:Y:S04]  /*4270*/  STL [R1+0xde8], R0 ;  /* 0x000de80001007387 */ /* 0x0001e80000100800 */
[----:B------:R-:W4:Y:S04]  /*4280*/  LDL.LU.64 R14, [R1+0xc8] ;  /* 0x0000c800010e7983 */ /* 0x000f280000300a00 */
[----:B------:R-:W-:Y:S01]  /*4290*/  STL [R1+0xde0], R21 ;  /* 0x000de01501007387 */ /* 0x000fe20000100800 */
[----:B0-----:R-:W-:-:S03]  /*42a0*/  IMAD.MOV.U32 R0, RZ, RZ, R5 ;  /* 0x000000ffff007224 */ /* 0x001fc600078e0005 */
[----:B------:R-:W-:Y:S04]  /*42b0*/  STL [R1+0xde4], R4 ;  /* 0x000de40401007387 */ /* 0x000fe80000100800 */
[----:B------:R-:W4:Y:S04]  /*42c0*/  LDL.LU.64 R12, [R1+0x120] ;  /* 0x00012000010c7983 */ /* 0x000f280000300a00 */
[----:B------:R-:W4:Y:S04]  /*42d0*/  LDL.LU.64 R10, [R1+0xd0] ;  /* 0x0000d000010a7983 */ /* 0x000f280000300a00 */
[----:B------:R0:W-:Y:S04]  /*42e0*/  STL [R1+0xdd8], R0 ;  /* 0x000dd80001007387 */ /* 0x0001e80000100800 */
[----:B------:R-:W-:Y:S04]  /*42f0*/  STL [R1+0xddc], R22 ;  /* 0x000ddc1601007387 */ /* 0x000fe80000100800 */
[----:B------:R1:W-:Y:S01]  /*4300*/  STL [R1+0xdc8], R23 ;  /* 0x000dc81701007387 */ /* 0x0003e20000100800 */
[----:B0-----:R-:W-:-:S03]  /*4310*/  IMAD.MOV.U32 R0, RZ, RZ, R29 ;  /* 0x000000ffff007224 */ /* 0x001fc600078e001d */
[----:B-1----:R-:W4:Y:S04]  /*4320*/  LDL.LU.64 R22, [R1+0x128] ;  /* 0x0001280001167983 */ /* 0x002f280000300a00 */
[----:B------:R-:W-:Y:S04]  /*4330*/  STL [R1+0xdd0], R28 ;  /* 0x000dd01c01007387 */ /* 0x000fe80000100800 */
[----:B------:R-:W4:Y:S04]  /*4340*/  LDL.LU.64 R4, [R1+0xe0] ;  /* 0x0000e00001047983 */ /* 0x000f280000300a00 */
[----:B------:R-:W-:Y:S04]  /*4350*/  STL [R1+0xdcc], R0 ;  /* 0x000dcc0001007387 */ /* 0x000fe80000100800 */
[----:B------:R-:W-:Y:S04]  /*4360*/  STL [R1+0xdd4], R24 ;  /* 0x000dd41801007387 */ /* 0x000fe80000100800 */
[----:B------:R0:W-:Y:S04]  /*4370*/  STL [R1+0xdb8], R25 ;  /* 0x000db81901007387 */ /* 0x0001e80000100800 */
[----:B0-----:R-:W3:Y:S04]  /*4380*/  LDL.LU.64 R24, [R1+0x108] ;  /* 0x0001080001187983 */ /* 0x001ee80000300a00 */
[----:B------:R-:W4:Y:S01]  /*4390*/  LDL.LU.64 R20, [R1+0x130] ;  /* 0x0001300001147983 */ /* 0x000f220000300a00 */
[----:B--2---:R-:W-:-:S03]  /*43a0*/  IMAD.MOV.U32 R0, RZ, RZ, R7 ;  /* 0x000000ffff007224 */ /* 0x004fc600078e0007 */
[----:B------:R-:W-:Y:S04]  /*43b0*/  STL [R1+0xdc0], R6 ;  /* 0x000dc00601007387 */ /* 0x000fe80000100800 */
[----:B------:R-:W2:Y:S04]  /*43c0*/  LDL.LU.64 R28, [R1+0xe8] ;  /* 0x0000e800011c7983 */ /* 0x000ea80000300a00 */
[----:B------:R-:W-:Y:S04]  /*43d0*/  STL [R1+0xdc4], R26 ;  /* 0x000dc41a01007387 */ /* 0x000fe80000100800 */
[----:B------:R0:W-:Y:S04]  /*43e0*/  STL [R1+0xdbc], R0 ;  /* 0x000dbc0001007387 */ /* 0x0001e80000100800 */
[----:B------:R-:W2:Y:S04]  /*43f0*/  LDL.LU.64 R8, [R1+0x138] ;  /* 0x0001380001087983 */ /* 0x000ea80000300a00 */
[----:B------:R-:W-:Y:S04]  /*4400*/  STL [R1+0x4c4], R27 ;  /* 0x0004c41b01007387 */ /* 0x000fe80000100800 */
[----:B---3--:R-:W-:Y:S01]  /*4410*/  STL [R1+0x4cc], R24 ;  /* 0x0004cc1801007387 */ /* 0x008fe20000100800 */
[----:B0-----:R-:W-:-:S03]  /*4420*/  IMAD.MOV.U32 R0, RZ, RZ, R25 ;  /* 0x000000ffff007224 */ /* 0x001fc600078e0019 */
[----:B------:R-:W3:Y:S04]  /*4430*/  LDL.LU.64 R6, [R1+0xf8] ;  /* 0x0000f80001067983 */ /* 0x000ee80000300a00 */
[----:B------:R0:W-:Y:S04]  /*4440*/  STL [R1+0x4c8], R0 ;  /* 0x0004c80001007387 */ /* 0x0001e80000100800 */
[----:B------:R1:W-:Y:S01]  /*4450*/  STL [R1+0x4d4], R18 ;  /* 0x0004d41201007387 */ /* 0x0003e20000100800 */
[----:B0-----:R-:W-:-:S03]  /*4460*/  IMAD.MOV.U32 R0, RZ, RZ, R19 ;  /* 0x000000ffff007224 */ /* 0x001fc600078e0013 */
[----:B-1----:R-:W3:Y:S04]  /*4470*/  LDL.LU.64 R18, [R1+0x140] ;  /* 0x0001400001127983 */ /* 0x002ee80000300a00 */
[----:B------:R0:W-:Y:S04]  /*4480*/  STL [R1+0x4d0], R0 ;  /* 0x0004d00001007387 */ /* 0x0001e80000100800 */
[----:B----4-:R1:W-:Y:S01]  /*4490*/  STL [R1+0x4dc], R16 ;  /* 0x0004dc1001007387 */ /* 0x0103e20000100800 */
[----:B0-----:R-:W-:-:S03]  /*44a0*/  IMAD.MOV.U32 R0, RZ, RZ, R17 ;  /* 0x000000ffff007224 */ /* 0x001fc600078e0011 */
[----:B-1----:R-:W4:Y:S04]  /*44b0*/  LDL.LU.64 R16, [R1+0x100] ;  /* 0x0001000001107983 */ /* 0x002f280000300a00 */
[----:B------:R0:W-:Y:S04]  /*44c0*/  STL [R1+0x4d8], R0 ;  /* 0x0004d80001007387 */ /* 0x0001e80000100800 */
[----:B------:R1:W-:Y:S01]  /*44d0*/  STL [R1+0xcd0], R14 ;  /* 0x000cd00e01007387 */ /* 0x0003e20000100800 */
[----:B0-----:R-:W-:-:S03]  /*44e0*/  IMAD.MOV.U32 R0, RZ, RZ, R15 ;  /* 0x000000ffff007224 */ /* 0x001fc600078e000f */
[----:B-1----:R-:W4:Y:S04]  /*44f0*/  LDL.LU.64 R14, [R1+0x148] ;  /* 0x00014800010e7983 */ /* 0x002f280000300a00 */
[----:B------:R0:W-:Y:S04]  /*4500*/  STL [R1+0xccc], R0 ;  /* 0x000ccc0001007387 */ /* 0x0001e80000100800 */
[----:B------:R1:W-:Y:S01]  /*4510*/  STL [R1+0xcd8], R12 ;  /* 0x000cd80c01007387 */ /* 0x0003e20000100800 */
[----:B0-----:R-:W-:-:S03]  /*4520*/  IMAD.MOV.U32 R0, RZ, RZ, R13 ;  /* 0x000000ffff007224 */ /* 0x001fc600078e000d */
[----:B------:R-:W-:Y:S04]  /*4530*/  STL [R1+0xce0], R10 ;  /* 0x000ce00a01007387 */ /* 0x000fe80000100800 */
[----:B------:R0:W-:Y:S04]  /*4540*/  STL [R1+0xcd4], R0 ;  /* 0x000cd40001007387 */ /* 0x0001e80000100800 */
[----:B-1----:R-:W4:Y:S01]  /*4550*/  LDL.LU.64 R12, [R1+0x110] ;  /* 0x00011000010c7983 */ /* 0x002f220000300a00 */
[----:B0-----:R-:W-:-:S03]  /*4560*/  IMAD.MOV.U32 R0, RZ, RZ, R11 ;  /* 0x000000ffff007224 */ /* 0x001fc600078e000b */
[----:B------:R-:W-:Y:S04]  /*4570*/  STL [R1+0xce8], R22 ;  /* 0x000ce81601007387 */ /* 0x000fe80000100800 */
[----:B------:R0:W-:Y:S04]  /*4580*/  STL [R1+0xcdc], R0 ;  /* 0x000cdc0001007387 */ /* 0x0001e80000100800 */
[----:B------:R-:W4:Y:S01]  /*4590*/  LDL.LU.64 R10, [R1+0x150] ;  /* 0x00015000010a7983 */ /* 0x000f220000300a00 */
[----:B0-----:R-:W-:-:S03]  /*45a0*/  IMAD.MOV.U32 R0, RZ, RZ, R23 ;  /* 0x000000ffff007224 */ /* 0x001fc600078e0017 */
[----:B------:R-:W-:Y:S04]  /*45b0*/  STL [R1+0xcf0], R4 ;  /* 0x000cf00401007387 */ /* 0x000fe80000100800 */
[----:B------:R0:W-:Y:S02]  /*45c0*/  STL [R1+0xce4], R0 ;  /* 0x000ce40001007387 */ /* 0x0001e40000100800 */
[----:B0-----:R-:W-:Y:S02]  /*45d0*/  IMAD.MOV.U32 R0, RZ, RZ, R5 ;  /* 0x000000ffff007224 */ /* 0x001fe400078e0005 */
[----:B------:R-:W4:Y:S04]  /*45e0*/  LDL.LU.64 R4, [R1+0xb8] ;  /* 0x0000b80001047983 */ /* 0x000f280000300a00 */
[----:B------:R0:W-:Y:S04]  /*45f0*/  STL [R1+0xcec], R0 ;  /* 0x000cec0001007387 */ /* 0x0001e80000100800 */
[----:B------:R-:W-:Y:S01]  /*4600*/  STL [R1+0xcf8], R20 ;  /* 0x000cf81401007387 */ /* 0x000fe20000100800 */
[----:B0-----:R-:W-:-:S03]  /*4610*/  IMAD.MOV.U32 R0, RZ, RZ, R21 ;  /* 0x000000ffff007224 */ /* 0x001fc600078e0015 */
[----:B--2---:R-:W-:Y:S04]  /*4620*/  STL [R1+0xd00], R28 ;  /* 0x000d001c01007387 */ /* 0x004fe80000100800 */
[----:B------:R0:W-:Y:S04]  /*4630*/  STL [R1+0xcf4], R0 ;  /* 0x000cf40001007387 */ /* 0x0001e80000100800 */
[----:B------:R-:W2:Y:S01]  /*4640*/  LDL.LU.64 R24, [R1+0x160] ;  /* 0x0001600001187983 */ /* 0x000ea20000300a00 */
[----:B0-----:R-:W-:-:S03]  /*4650*/  IMAD.MOV.U32 R0, RZ, RZ, R29 ;  /* 0x000000ffff007224 */ /* 0x001fc600078e001d */
[----:B------:R-:W-:Y:S04]  /*4660*/  STL [R1+0xd08], R8 ;  /* 0x000d080801007387 */ /* 0x000fe80000100800 */
[----:B------:R0:W-:Y:S04]  /*4670*/  STL [R1+0xcfc], R0 ;  /* 0x000cfc0001007387 */ /* 0x0001e80000100800 */
[----:B------:R-:W2:Y:S04]  /*4680*/  LDL.LU.64 R28, [R1+0xb0] ;  /* 0x0000b000011c7983 */ /* 0x000ea80000300a00 */
[----:B------:R-:W2:Y:S01]  /*4690*/  LDL.LU.64 R22, [R1+0x168] ;  /* 0x0001680001167983 */ /* 0x000ea20000300a00 */
[----:B0-----:R-:W-:-:S05]  /*46a0*/  IMAD.MOV.U32 R0, RZ, RZ, R9 ;  /* 0x000000ffff007224 */ /* 0x001fca00078e0009 */
[----:B------:R3:W-:Y:S02]  /*46b0*/  STL [R1+0xd04], R0 ;  /* 0x000d040001007387 */ /* 0x0007e40000100800 */
[----:B---3--:R-:W-:Y:S02]  /*46c0*/  IMAD.MOV.U32 R0, RZ, RZ, R7 ;  /* 0x000000ffff007224 */ /* 0x008fe400078e0007 */
[----:B------:R0:W-:Y:S04]  /*46d0*/  STL [R1+0xd10], R6 ;  /* 0x000d100601007387 */ /* 0x0001e80000100800 */
[----:B------:R-:W3:Y:S04]  /*46e0*/  LDL.LU.64 R8, [R1+0xa8] ;  /* 0x0000a80001087983 */ /* 0x000ee80000300a00 */
[----:B------:R1:W-:Y:S04]  /*46f0*/  STL [R1+0xd0c], R0 ;  /* 0x000d0c0001007387 */ /* 0x0003e80000100800 */
[----:B------:R-:W-:Y:S04]  /*4700*/  STL [R1+0xd18], R18 ;  /* 0x000d181201007387 */ /* 0x000fe80000100800 */
[----:B0-----:R-:W3:Y:S01]  /*4710*/  LDL.LU.64 R6, [R1+0x170] ;  /* 0x0001700001067983 */ /* 0x001ee20000300a00 */
[----:B-1----:R-:W-:-:S03]  /*4720*/  IMAD.MOV.U32 R0, RZ, RZ, R19 ;  /* 0x000000ffff007224 */ /* 0x002fc600078e0013 */
[----:B----4-:R-:W-:Y:S04]  /*4730*/  STL [R1+0xd20], R16 ;  /* 0x000d201001007387 */ /* 0x010fe80000100800 */
[----:B------:R0:W-:Y:S04]  /*4740*/  STL [R1+0xd14], R0 ;  /* 0x000d140001007387 */ /* 0x0001e80000100800 */
[----:B------:R-:W4:Y:S01]  /*4750*/  LDL.LU.64 R20, [R1+0xa0] ;  /* 0x0000a00001147983 */ /* 0x000f220000300a00 */
[----:B0-----:R-:W-:-:S05]  /*4760*/  IMAD.MOV.U32 R0, RZ, RZ, R17 ;  /* 0x000000ffff007224 */ /* 0x001fca00078e0011 */
[----:B------:R0:W-:Y:S04]  /*4770*/  STL [R1+0xd1c], R0 ;  /* 0x000d1c0001007387 */ /* 0x0001e80000100800 */
[----:B------:R-:W-:Y:S04]  /*4780*/  STL [R1+0xd28], R14 ;  /* 0x000d280e01007387 */ /* 0x000fe80000100800 */
[----:B------:R-:W4:Y:S01]  /*4790*/  LDL.LU.64 R18, [R1+0x178] ;  /* 0x0001780001127983 */ /* 0x000f220000300a00 */
[----:B0-----:R-:W-:-:S03]  /*47a0*/  IMAD.MOV.U32 R0, RZ, RZ, R15 ;  /* 0x000000ffff007224 */ /* 0x001fc600078e000f */
[----:B------:R-:W4:Y:S04]  /*47b0*/  LDL.LU.64 R16, [R1+0x98] ;  /* 0x0000980001107983 */ /* 0x000f280000300a00 */
[----:B------:R0:W-:Y:S04]  /*47c0*/  STL [R1+0xd24], R0 ;  /* 0x000d240001007387 */ /* 0x0001e80000100800 */
[----:B------:R1:W-:Y:S01]  /*47d0*/  STL [R1+0xd30], R12 ;  /* 0x000d300c01007387 */ /* 0x0003e20000100800 */
[----:B0-----:R-:W-:-:S03]  /*47e0*/  IMAD.MOV.U32 R0, RZ, RZ, R13 ;  /* 0x000000ffff007224 */ /* 0x001fc600078e000d */
[----:B------:R-:W4:Y:S01]  /*47f0*/  LDL.LU.64 R14, [R1+0x180] ;  /* 0x00018000010e7983 */ /* 0x000f220000300a00 */
[----:B------:R-:W-:-:S03]  /*4800*/  IMAD.MOV.U32 R2, RZ, RZ, R11 ;  /* 0x000000ffff027224 */ /* 0x000fc600078e000b */
[----:B------:R-:W-:Y:S04]  /*4810*/  STL [R1+0xd38], R10 ;  /* 0x000d380a01007387 */ /* 0x000fe80000100800 */
[----:B------:R0:W-:Y:S04]  /*4820*/  STL [R1+0xd2c], R0 ;  /* 0x000d2c0001007387 */ /* 0x0001e80000100800 */
[----:B-1----:R-:W4:Y:S04]  /*4830*/  LDL.LU.64 R12, [R1+0x90] ;  /* 0x00009000010c7983 */ /* 0x002f280000300a00 */
[----:B0-----:R-:W4:Y:S04]  /*4840*/  LDL.LU R0, [R1+0x198] ;  /* 0x0001980001007983 */ /* 0x001f280000300800 */
[----:B------:R0:W-:Y:S04]  /*4850*/  STL [R1+0xd34], R2 ;  /* 0x000d340201007387 */ /* 0x0001e80000100800 */
[----:B------:R1:W-:Y:S04]  /*4860*/  STL [R1+0xd40], R4 ;  /* 0x000d400401007387 */ /* 0x0003e80000100800 */
[----:B0-----:R-:W4:Y:S04]  /*4870*/  LDL.LU R2, [R1+0x19c] ;  /* 0x00019c0001027983 */ /* 0x001f280000300800 */
[----:B------:R-:W4:Y:S01]  /*4880*/  LDL.LU.64 R10, [R1+0x188] ;  /* 0x00018800010a7983 */ /* 0x000f220000300a00 */
[----:B-1----:R-:W-:-:S03]  /*4890*/  IMAD.MOV.U32 R4, RZ, RZ, R5 ;  /* 0x000000ffff047224 */ /* 0x002fc600078e0005 */
[----:B--2---:R0:W-:Y:S04]  /*48a0*/  STL [R1+0xd48], R24 ;  /* 0x000d481801007387 */ /* 0x0041e80000100800 */
[----:B------:R1:W-:Y:S01]  /*48b0*/  STL [R1+0xd3c], R4 ;  /* 0x000d3c0401007387 */ /* 0x0003e20000100800 */
[----:B0-----:R-:W-:-:S03]  /*48c0*/  IMAD.MOV.U32 R24, RZ, RZ, R25 ;  /* 0x000000ffff187224 */ /* 0x001fc600078e0019 */
[----:B-1----:R-:W2:Y:S04]  /*48d0*/  LDL.LU.64 R4, [R1+0x88] ;  /* 0x0000880001047983 */ /* 0x002ea80000300a00 */
[----:B------:R-:W-:Y:S04]  /*48e0*/  STL [R1+0xd50], R28 ;  /* 0x000d501c01007387 */ /* 0x000fe80000100800 */
[----:B------:R0:W-:Y:S02]  /*48f0*/  STL [R1+0xd44], R24 ;  /* 0x000d441801007387 */ /* 0x0001e40000100800 */
[----:B0-----:R-:W-:-:S02]  /*4900*/  IMAD.MOV.U32 R24, RZ, RZ, R29 ;  /* 0x000000ffff187224 */ /* 0x001fc400078e001d */
[----:B------:R-:W2:Y:S04]  /*4910*/  LDL.LU.64 R28, [R1+0x190] ;  /* 0x00019000011c7983 */ /* 0x000ea80000300a00 */
[----:B------:R-:W-:Y:S04]  /*4920*/  STL [R1+0xd4c], R24 ;  /* 0x000d4c1801007387 */ /* 0x000fe80000100800 */
[----:B------:R0:W-:Y:S02]  /*4930*/  STL [R1+0xd58], R22 ;  /* 0x000d581601007387 */ /* 0x0001e40000100800 */
[----:B0-----:R-:W-:-:S02]  /*4940*/  IMAD.MOV.U32 R22, RZ, RZ, R23 ;  /* 0x000000ffff167224 */ /* 0x001fc400078e0017 */
[----:B---3--:R0:W-:Y:S04]  /*4950*/  STL [R1+0xd60], R8 ;  /* 0x000d600801007387 */ /* 0x0081e80000100800 */
[----:B------:R-:W-:Y:S01]  /*4960*/  STL [R1+0xd54], R22 ;  /* 0x000d541601007387 */ /* 0x000fe20000100800 */
[----:B0-----:R-:W-:-:S03]  /*4970*/  IMAD.MOV.U32 R8, RZ, RZ, R9 ;  /* 0x000000ffff087224 */ /* 0x001fc600078e0009 */
[----:B------:R0:W-:Y:S01]  /*4980*/  STL [R1+0xd68], R6 ;  /* 0x000d680601007387 */ /* 0x0001e20000100800 */
[----:B------:R-:W-:-:S03]  /*4990*/  IMAD.MOV.U32 R9, RZ, RZ, R7 ;  /* 0x000000ffff097224 */ /* 0x000fc600078e0007 */
[----:B------:R1:W-:Y:S04]  /*49a0*/  STL [R1+0xd5c], R8 ;  /* 0x000d5c0801007387 */ /* 0x0003e80000100800 */
[----:B0-----:R-:W3:Y:S01]  /*49b0*/  LDL.LU.64 R6, [R1+0x158] ;  /* 0x0001580001067983 */ /* 0x001ee20000300a00 */
[----:B-1----:R-:W0:Y:S03]  /*49c0*/  LDC R8, c[0x0][0x238] ;  /* 0x00008e00ff087b82 */ /* 0x002e260000000800 */
[----:B------:R4:W-:Y:S02]  /*49d0*/  STL [R1+0xd64], R9 ;  /* 0x000d640901007387 */ /* 0x0009e40000100800 */
[----:B----4-:R-:W-:-:S02]  /*49e0*/  IMAD.MOV.U32 R9, RZ, RZ, R21 ;  /* 0x000000ffff097224 */ /* 0x010fc400078e0015 */
[----:B------:R-:W-:Y:S04]  /*49f0*/  STL [R1+0xd70], R20 ;  /* 0x000d701401007387 */ /* 0x000fe80000100800 */
[----:B------:R-:W-:Y:S04]  /*4a00*/  STL [R1+0xd78], R18 ;  /* 0x000d781201007387 */ /* 0x000fe80000100800 */
[----:B------:R1:W-:Y:S04]  /*4a10*/  STL [R1+0xd6c], R9 ;  /* 0x000d6c0901007387 */ /* 0x0003e80000100800 */
[----:B------:R-:W-:Y:S01]  /*4a20*/  STL [R1+0xd80], R16 ;  /* 0x000d801001007387 */ /* 0x000fe20000100800 */
[----:B-1----:R-:W-:-:S05]  /*4a30*/  IMAD.MOV.U32 R9, RZ, RZ, R19 ;  /* 0x000000ffff097224 */ /* 0x002fca00078e0013 */
[----:B------:R1:W-:Y:S04]  /*4a40*/  STL [R1+0xd74], R9 ;  /* 0x000d740901007387 */ /* 0x0003e80000100800 */
[----:B------:R-:W-:Y:S01]  /*4a50*/  STL [R1+0xd88], R14 ;  /* 0x000d880e01007387 */ /* 0x000fe20000100800 */
[----:B-1----:R-:W-:-:S05]  /*4a60*/  IMAD.MOV.U32 R9, RZ, RZ, R17 ;  /* 0x000000ffff097224 */ /* 0x002fca00078e0011 */
[----:B------:R1:W-:Y:S02]  /*4a70*/  STL [R1+0xd7c], R9 ;  /* 0x000d7c0901007387 */ /* 0x0003e40000100800 */
[----:B-1----:R-:W-:-:S05]  /*4a80*/  IMAD.MOV.U32 R9, RZ, RZ, R15 ;  /* 0x000000ffff097224 */ /* 0x002fca00078e000f */
[----:B------:R1:W-:Y:S01]  /*4a90*/  STL [R1+0xd84], R9 ;  /* 0x000d840901007387 */ /* 0x0003e20000100800 */
[----:B------:R-:W-:-:S03]  /*4aa0*/  IMAD R0, R0, UR6, RZ ;  /* 0x0000000600007c24 */ /* 0x000fc6000f8e02ff */
[----:B------:R4:W-:Y:S01]  /*4ab0*/  STL [R1+0xd90], R12 ;  /* 0x000d900c01007387 */ /* 0x0009e20000100800 */
[----:B-1----:R-:W-:-:S05]  /*4ac0*/  IMAD.MOV.U32 R9, RZ, RZ, R13 ;  /* 0x000000ffff097224 */ /* 0x002fca00078e000d */
[----:B------:R1:W-:Y:S01]  /*4ad0*/  STL [R1+0xd8c], R9 ;  /* 0x000d8c0901007387 */ /* 0x0003e20000100800 */
[----:B----4-:R-:W-:-:S03]  /*4ae0*/  LEA R12, P1, R0, UR10, 0x1 ;  /* 0x0000000a000c7c11 */ /* 0x010fc6000f8208ff */
[----:B------:R4:W-:Y:S01]  /*4af0*/  STL [R1+0xd98], R10 ;  /* 0x000d980a01007387 */ /* 0x0009e20000100800 */
[----:B-1----:R-:W-:Y:S02]  /*4b00*/  IMAD.MOV.U32 R9, RZ, RZ, R11 ;  /* 0x000000ffff097224 */ /* 0x002fe400078e000b */
[----:B------:R-:W-:-:S03]  /*4b10*/  IMAD R2, R2, UR6, RZ ;  /* 0x0000000602027c24 */ /* 0x000fc6000f8e02ff */
[----:B------:R-:W-:Y:S01]  /*4b20*/  STL [R1+0xd94], R9 ;  /* 0x000d940901007387 */ /* 0x000fe20000100800 */
[----:B------:R-:W-:Y:S02]  /*4b30*/  LEA.HI.X.SX32 R13, R0, UR11, 0x1, P1 ;  /* 0x0000000b000d7c11 */ /* 0x000fe400088f0eff */
[C---:B----4-:R-:W-:Y:S01]  /*4b40*/  LEA R10, P0, R2.reuse, UR10, 0x1 ;  /* 0x0000000a020a7c11 */ /* 0x050fe2000f8008ff */
[----:B--2---:R1:W-:Y:S03]  /*4b50*/  STL [R1+0xda0], R4 ;  /* 0x000da00401007387 */ /* 0x0043e60000100800 */
[----:B------:R-:W-:Y:S01]  /*4b60*/  LEA.HI.X.SX32 R11, R2, UR11, 0x1, P0 ;  /* 0x0000000b020b7c11 */ /* 0x000fe200080f0eff */
[----:B-1----:R-:W-:-:S05]  /*4b70*/  IMAD.MOV.U32 R4, RZ, RZ, R5 ;  /* 0x000000ffff047224 */ /* 0x002fca00078e0005 */
[----:B------:R0:W-:Y:S01]  /*4b80*/  STL [R1+0xd9c], R4 ;  /* 0x000d9c0401007387 */ /* 0x0001e20000100800 */
[----:B------:R-:W-:-:S03]  /*4b90*/  IMAD.MOV.U32 R0, RZ, RZ, R29 ;  /* 0x000000ffff007224 */ /* 0x000fc600078e001d */
[----:B------:R-:W-:Y:S04]  /*4ba0*/  STL [R1+0xda8], R28 ;  /* 0x000da81c01007387 */ /* 0x000fe80000100800 */
[----:B------:R1:W-:Y:S01]  /*4bb0*/  STL [R1+0xda4], R0 ;  /* 0x000da40001007387 */ /* 0x0003e20000100800 */
[----:B0-----:R-:W-:-:S03]  /*4bc0*/  IMAD R4, R8, 0x7f, RZ ;  /* 0x0000007f08047824 */ /* 0x001fc600078e02ff */
[----:B------:R-:W-:Y:S01]  /*4bd0*/  STL.64 [R1+0x228], R12 ;  /* 0x0002280c01007387 */ /* 0x000fe20000100a00 */
[----:B------:R-:W-:Y:S02]  /*4be0*/  IMAD.MOV.U32 R29, RZ, RZ, R3 ;  /* 0x000000ffff1d7224 */ /* 0x000fe400078e0003 */
[----:B------:R-:W-:-:S04]  /*4bf0*/  IMAD.WIDE R2, R4, 0x2, R12 ;  /* 0x0000000204027825 */ /* 0x000fc800078e020c */
[----:B-1----:R-:W-:Y:S02]  /*4c00*/  IMAD R0, R8, 0x7e, RZ ;  /* 0x0000007e08007824 */ /* 0x002fe400078e02ff */
[----:B------:R-:W-:Y:S01]  /*4c10*/  IMAD.WIDE R4, R4, 0x2, R10 ;  /* 0x0000000204047825 */ /* 0x000fe200078e020a */
[----:B---3--:R0:W-:Y:S04]  /*4c20*/  STL [R1+0xdb0], R6 ;  /* 0x000db00601007387 */ /* 0x0081e80000100800 */
[----:B------:R-:W-:Y:S04]  /*4c30*/  STL.64 [R1+0x230], R10 ;  /* 0x0002300a01007387 */ /* 0x000fe80000100a00 */
[----:B------:R-:W-:Y:S01]  /*4c40*/  STL [R1+0xdb4], R2 ;  /* 0x000db40201007387 */ /* 0x000fe20000100800 */
[----:B0-----:R-:W-:-:S05]  /*4c50*/  IMAD.MOV.U32 R6, RZ, RZ, R7 ;  /* 0x000000ffff067224 */ /* 0x001fca00078e0007 */
[----:B------:R0:W-:Y:S04]  /*4c60*/  STL [R1+0xdac], R6 ;  /* 0x000dac0601007387 */ /* 0x0001e80000100800 */
[----:B------:R1:W-:Y:S04]  /*4c70*/  STL [R1+0xcc4], R3 ;  /* 0x000cc40301007387 */ /* 0x0003e80000100800 */
[----:B------:R-:W-:Y:S01]  /*4c80*/  STL [R1+0xcc8], R4 ;  /* 0x000cc80401007387 */ /* 0x000fe20000100800 */
[----:B0-----:R-:W-:Y:S02]  /*4c90*/  IMAD R6, R8, 0x7d, RZ ;  /* 0x0000007d08067824 */ /* 0x001fe400078e02ff */
[C---:B-1----:R-:W-:Y:S01]  /*4ca0*/  IMAD.WIDE R2, R0.reuse, 0x2, R12 ;  /* 0x0000000200027825 */ /* 0x042fe200078e020c */
[----:B------:R0:W-:Y:S04]  /*4cb0*/  STL [R1+0xcbc], R5 ;  /* 0x000cbc0501007387 */ /* 0x0001e80000100800 */
[----:B------:R-:W-:Y:S04]  /*4cc0*/  STL [R1+0xcc0], R2 ;  /* 0x000cc00201007387 */ /* 0x000fe80000100800 */
[----:B------:R1:W-:Y:S01]  /*4cd0*/  STL [R1+0xcb4], R3 ;  /* 0x000cb40301007387 */ /* 0x0003e20000100800 */
[----:B0-----:R-:W-:-:S04]  /*4ce0*/  IMAD.WIDE R4, R0, 0x2, R10 ;  /* 0x0000000200047825 */ /* 0x001fc800078e020a */
[----:B------:R-:W-:Y:S01]  /*4cf0*/  IMAD R0, R8, 0x7c, RZ ;  /* 0x0000007c08007824 */ /* 0x000fe200078e02ff */
[----:B------:R-:W-:Y:S01]  /*4d00*/  STL [R1+0xcb8], R4 ;  /* 0x000cb80401007387 */ /* 0x000fe20000100800 */
[----:B-1----:R-:W-:-:S03]  /*4d10*/  IMAD.WIDE R2, R6, 0x2, R12 ;  /* 0x0000000206027825 */ /* 0x002fc600078e020c */
[----:B------:R0:W-:Y:S01]  /*4d20*/  STL [R1+0x4e0], R5 ;  /* 0x0004e00501007387 */ /* 0x0001e20000100800 */
[----:B------:R-:W-:-:S03]  /*4d30*/  IMAD.WIDE R6, R6, 0x2, R10 ;  /* 0x0000000206067825 */ /* 0x000fc600078e020a */
[----:B------:R-:W-:Y:S04]  /*4d40*/  STL [R1+0xcb0], R2 ;  /* 0x000cb00201007387 */ /* 0x000fe80000100800 */
[----:B------:R1:W-:Y:S04]  /*4d50*/  STL [R1+0x4e4], R3 ;  /* 0x0004e40301007387 */ /* 0x0003e80000100800 */
[----:B------:R2:W-:Y:S01]  /*4d60*/  STL [R1+0x4ec], R6 ;  /* 0x0004ec0601007387 */ /* 0x0005e20000100800 */
[----:B0-----:R-:W-:-:S04]  /*4d70*/  IMAD.WIDE R4, R0, 0x2, R10 ;  /* 0x0000000200047825 */ /* 0x001fc800078e020a */
[----:B-1----:R-:W-:Y:S01]  /*4d80*/  IMAD.WIDE R2, R0, 0x2, R12 ;  /* 0x0000000200027825 */ /* 0x002fe200078e020c */
[----:B------:R-:W-:Y:S03]  /*4d90*/  STL [R1+0x4e8], R7 ;  /* 0x0004e80701007387 */ /* 0x000fe60000100800 */
[C---:B--2---:R-:W-:Y:S01]  /*4da0*/  IMAD R6, R8.reuse, 0x7b, RZ ;  /* 0x0000007b08067824 */ /* 0x044fe200078e02ff */
[----:B------:R-:W-:Y:S04]  /*4db0*/  STL [R1+0x4f4], R2 ;  /* 0x0004f40201007387 */ /* 0x000fe80000100800 */
[----:B------:R0:W-:Y:S01]  /*4dc0*/  STL [R1+0x4f0], R3 ;  /* 0x0004f00301007387 */ /* 0x0001e20000100800 */
[----:B------:R-:W-:-:S03]  /*4dd0*/  IMAD R0, R8, 0x7a, RZ ;  /* 0x0000007a08007824 */ /* 0x000fc600078e02ff */
[----:B------:R-:W-:Y:S01]  /*4de0*/  STL [R1+0x4fc], R4 ;  /* 0x0004fc0401007387 */ /* 0x000fe20000100800 */
[----:B0-----:R-:W-:-:S03]  /*4df0*/  IMAD.WIDE R2, R6, 0x2, R12 ;  /* 0x0000000206027825 */ /* 0x001fc600078e020c */
        /* <DEDUP_REMOVED lines=403> */
[----:B------:R-:W-:-:S03]  /*6730*/  IMAD.SHL.U32 R0, R8, 0x40, RZ ;  /* 0x0000004008007824 */ /* 0x000fc600078e00ff */
        /* <DEDUP_REMOVED lines=439> */
[----:B------:R1:W-:Y:S01]  /*82b0*/  STL [R1+0xc80], R3 ;  /* 0x000c800301007387 */ /* 0x0003e20000100800 */
[----:B0-----:R-:W-:-:S03]  /*82c0*/  IMAD.WIDE R4, R0, 0x2, R10 ;  /* 0x0000000200047825 */ /* 0x001fc600078e020a */
[----:B------:R-:W-:Y:S01]  /*82d0*/  STL [R1+0xc8c], R6 ;  /* 0x000c8c0601007387 */ /* 0x000fe20000100800 */
[----:B-1----:R-:W-:-:S03]  /*82e0*/  IMAD.WIDE R2, R0, 0x2, R12 ;  /* 0x0000000200027825 */ /* 0x002fc600078e020c */
[----:B------:R0:W-:Y:S04]  /*82f0*/  STL [R1+0xc88], R7 ;  /* 0x000c880701007387 */ /* 0x0001e80000100800 */
[----:B------:R-:W-:Y:S04]  /*8300*/  STL [R1+0xc94], R2 ;  /* 0x000c940201007387 */ /* 0x000fe80000100800 */
[----:B------:R1:W-:Y:S01]  /*8310*/  STL [R1+0xc90], R3 ;  /* 0x000c900301007387 */ /* 0x0003e20000100800 */
[----:B0-----:R-:W-:-:S03]  /*8320*/  IMAD.WIDE R6, R8, 0x2, R12 ;  /* 0x0000000208067825 */ /* 0x001fc600078e020c */
[----:B------:R-:W-:Y:S04]  /*8330*/  STL [R1+0xc9c], R4 ;  /* 0x000c9c0401007387 */ /* 0x000fe80000100800 */
[----:B------:R-:W-:Y:S01]  /*8340*/  STL [R1+0xc98], R5 ;  /* 0x000c980501007387 */ /* 0x000fe20000100800 */
[----:B-1----:R-:W-:-:S03]  /*8350*/  IMAD.WIDE R2, R8, 0x2, R10 ;  /* 0x0000000208027825 */ /* 0x002fc600078e020a */
[----:B------:R-:W-:Y:S01]  /*8360*/  STL [R1+0xca4], R6 ;  /* 0x000ca40601007387 */ /* 0x000fe20000100800 */
[----:B------:R-:W0:Y:S03]  /*8370*/  LDC R11, c[0x0][0x230] ;  /* 0x00008c00ff0b7b82 */ /* 0x000e260000000800 */
[----:B------:R-:W-:Y:S04]  /*8380*/  STL [R1+0xca0], R7 ;  /* 0x000ca00701007387 */ /* 0x000fe80000100800 */
[----:B------:R1:W-:Y:S04]  /*8390*/  STL [R1+0xcac], R2 ;  /* 0x000cac0201007387 */ /* 0x0003e80000100800 */
[----:B------:R2:W-:Y:S04]  /*83a0*/  STL [R1+0xca8], R3 ;  /* 0x000ca80301007387 */ /* 0x0005e80000100800 */
[----:B------:R3:W-:Y:S04]  /*83b0*/  STL [R1+0x4bc], RZ ;  /* 0x0004bcff01007387 */ /* 0x0007e80000100800 */
        /* <DEDUP_REMOVED lines=13> */
[----:B------:R3:W-:Y:S01]  /*8490*/  STL [R1+0x164], RZ ;  /* 0x000164ff01007387 */ /* 0x0007e20000100800 */
[----:B------:R-:W4:Y:S03]  /*84a0*/  S2R R28, SR_TID.X ;  /* 0x00000000001c7919 */ /* 0x000f260000002100 */
[----:B------:R3:W-:Y:S04]  /*84b0*/  STL [R1+0x168], RZ ;  /* 0x000168ff01007387 */ /* 0x0007e80000100800 */
[----:B------:R3:W-:Y:S04]  /*84c0*/  STL [R1+0x16c], RZ ;  /* 0x00016cff01007387 */ /* 0x0007e80000100800 */
[----:B------:R3:W-:Y:S04]  /*84d0*/  STL [R1+0x1e0], RZ ;  /* 0x0001e0ff01007387 */ /* 0x0007e80000100800 */
[----:B------:R3:W-:Y:S04]  /*84e0*/  STL [R1+0x1e4], RZ ;  /* 0x0001e4ff01007387 */ /* 0x0007e80000100800 */
[----:B------:R3:W-:Y:S01]  /*84f0*/  STL [R1+0x1e8], RZ ;  /* 0x0001e8ff01007387 */ /* 0x0007e20000100800 */
[----:B0-----:R-:W-:-:S03]  /*8500*/  VIADD R11, R11, 0x7f ;  /* 0x0000007f0b0b7836 */ /* 0x001fc60000000000 */
[----:B------:R3:W-:Y:S04]  /*8510*/  STL [R1+0x1ec], RZ ;  /* 0x0001ecff01007387 */ /* 0x0007e80000100800 */
[----:B------:R3:W-:Y:S04]  /*8520*/  STL [R1+0x1a0], RZ ;  /* 0x0001a0ff01007387 */ /* 0x0007e80000100800 */
[----:B------:R3:W-:Y:S04]  /*8530*/  STL [R1+0x1a4], RZ ;  /* 0x0001a4ff01007387 */ /* 0x0007e80000100800 */
[----:B------:R3:W-:Y:S04]  /*8540*/  STL [R1+0x1a8], RZ ;  /* 0x0001a8ff01007387 */ /* 0x0007e80000100800 */
[----:B------:R3:W-:Y:S01]  /*8550*/  STL [R1+0x1ac], RZ ;  /* 0x0001acff01007387 */ /* 0x0007e20000100800 */
[----:B------:R-:W-:-:S03]  /*8560*/  SHF.R.S32.HI R9, RZ, 0x1f, R11 ;  /* 0x0000001fff097819 */ /* 0x000fc6000001140b */
[----:B------:R3:W-:Y:S04]  /*8570*/  STL [R1+0x180], RZ ;  /* 0x000180ff01007387 */ /* 0x0007e80000100800 */
[----:B------:R3:W-:Y:S04]  /*8580*/  STL [R1+0x184], RZ ;  /* 0x000184ff01007387 */ /* 0x0007e80000100800 */
[----:B------:R3:W-:Y:S04]  /*8590*/  STL [R1+0x188], RZ ;  /* 0x000188ff01007387 */ /* 0x0007e80000100800 */
[----:B------:R3:W-:Y:S01]  /*85a0*/  STL [R1+0x18c], RZ ;  /* 0x00018cff01007387 */ /* 0x0007e20000100800 */
[----:B------:R-:W-:-:S03]  /*85b0*/  LEA.HI R9, R9, R11, RZ, 0x7 ;  /* 0x0000000b09097211 */ /* 0x000fc600078f38ff */
[----:B------:R3:W-:Y:S04]  /*85c0*/  STL [R1+0x80], RZ ;  /* 0x000080ff01007387 */ /* 0x0007e80000100800 */
[----:B------:R3:W-:Y:S04]  /*85d0*/  STL [R1+0x84], RZ ;  /* 0x000084ff01007387 */ /* 0x0007e80000100800 */
[----:B------:R3:W-:Y:S04]  /*85e0*/  STL [R1+0x88], RZ ;  /* 0x000088ff01007387 */ /* 0x0007e80000100800 */
[----:B------:R3:W-:Y:S04]  /*85f0*/  STL [R1+0x8c], RZ ;  /* 0x00008cff01007387 */ /* 0x0007e80000100800 */
[----:B------:R3:W-:Y:S01]  /*8600*/  STL [R1+0x200], RZ ;  /* 0x000200ff01007387 */ /* 0x0007e20000100800 */
[----:B-1----:R-:W-:-:S03]  /*8610*/  SHF.R.S32.HI R2, RZ, 0x7, R9 ;  /* 0x00000007ff027819 */ /* 0x002fc60000011409 */
[----:B------:R3:W-:Y:S04]  /*8620*/  STL [R1+0x204], RZ ;  /* 0x000204ff01007387 */ /* 0x0007e80000100800 */
[----:B------:R3:W-:Y:S04]  /*8630*/  STL [R1+0x208], RZ ;  /* 0x000208ff01007387 */ /* 0x0007e80000100800 */
[----:B------:R3:W-:Y:S04]  /*8640*/  STL [R1+0x20c], RZ ;  /* 0x00020cff01007387 */ /* 0x0007e80000100800 */
[----:B------:R3:W-:Y:S04]  /*8650*/  STL [R1+0x1d0], RZ ;  /* 0x0001d0ff01007387 */ /* 0x0007e80000100800 */
[----:B------:R3:W-:Y:S01]  /*8660*/  STL [R1+0x1d4], RZ ;  /* 0x0001d4ff01007387 */ /* 0x0007e20000100800 */
[----:B------:R-:W0:Y:S03]  /*8670*/  S2R R9, SR_TID.X ;  /* 0x0000000000097919 */ /* 0x000e260000002100 */
[----:B------:R3:W-:Y:S04]  /*8680*/  STL [R1+0x1d8], RZ ;  /* 0x0001d8ff01007387 */ /* 0x0007e80000100800 */
[----:B------:R3:W-:Y:S04]  /*8690*/  STL [R1+0x1dc], RZ ;  /* 0x0001dcff01007387 */ /* 0x0007e80000100800 */
[----:B------:R3:W-:Y:S04]  /*86a0*/  STL [R1+0x190], RZ ;  /* 0x000190ff01007387 */ /* 0x0007e80000100800 */
[----:B------:R3:W-:Y:S04]  /*86b0*/  STL [R1+0x194], RZ ;  /* 0x000194ff01007387 */ /* 0x0007e80000100800 */
[----:B------:R3:W-:Y:S01]  /*86c0*/  STL [R1+0x198], RZ ;  /* 0x000198ff01007387 */ /* 0x0007e20000100800 */
[----:B----4-:R-:W-:-:S03]  /*86d0*/  LOP3.LUT R28, R28, 0x3f, RZ, 0xc0, !PT ;  /* 0x0000003f1c1c7812 */ /* 0x010fc600078ec0ff */
[----:B------:R3:W-:Y:S04]  /*86e0*/  STL [R1+0x19c], RZ ;  /* 0x00019cff01007387 */ /* 0x0007e80000100800 */
[----:B------:R3:W-:Y:S04]  /*86f0*/  STL [R1+0x150], RZ ;  /* 0x000150ff01007387 */ /* 0x0007e80000100800 */
[----:B------:R3:W-:Y:S04]  /*8700*/  STL [R1+0x154], RZ ;  /* 0x000154ff01007387 */ /* 0x0007e80000100800 */
[----:B------:R3:W-:Y:S04]  /*8710*/  STL [R1+0x158], RZ ;  /* 0x000158ff01007387 */ /* 0x0007e80000100800 */
[----:B------:R3:W-:Y:S01]  /*8720*/  STL [R1+0x15c], RZ ;  /* 0x00015cff01007387 */ /* 0x0007e20000100800 */
[----:B------:R-:W-:-:S03]  /*8730*/  IMAD.SHL.U32 R28, R28, 0x2, RZ ;  /* 0x000000021c1c7824 */ /* 0x000fc600078e00ff */
[----:B------:R3:W-:Y:S04]  /*8740*/  STL [R1+0x1c0], RZ ;  /* 0x0001c0ff01007387 */ /* 0x0007e80000100800 */
[----:B------:R3:W-:Y:S04]  /*8750*/  STL [R1+0x1c4], RZ ;  /* 0x0001c4ff01007387 */ /* 0x0007e80000100800 */
[----:B------:R3:W-:Y:S04]  /*8760*/  STL [R1+0x1c8], RZ ;  /* 0x0001c8ff01007387 */ /* 0x0007e80000100800 */
[----:B------:R3:W-:Y:S04]  /*8770*/  STL [R1+0x1cc], RZ ;  /* 0x0001ccff01007387 */ /* 0x0007e80000100800 */
[----:B------:R3:W-:Y:S01]  /*8780*/  STL [R1+0x170], RZ ;  /* 0x000170ff01007387 */ /* 0x0007e20000100800 */
[----:B------:R-:W-:-:S03]  /*8790*/  LOP3.LUT R2, R28, 0x20, RZ, 0x3c, !PT ;  /* 0x000000201c027812 */ /* 0x000fc600078e3cff */
[----:B------:R3:W-:Y:S01]  /*87a0*/  STL [R1+0x174], RZ ;  /* 0x000174ff01007387 */ /* 0x0007e20000100800 */
[----:B------:R-:W-:-:S03]  /*87b0*/  LOP3.LUT R2, R28, 0x40, RZ, 0x3c, !PT ;  /* 0x000000401c027812 */ /* 0x000fc600078e3cff */
[----:B------:R3:W-:Y:S01]  /*87c0*/  STL [R1+0x178], RZ ;  /* 0x000178ff01007387 */ /* 0x0007e20000100800 */
[----:B------:R-:W-:-:S03]  /*87d0*/  LOP3.LUT R2, R28, 0x60, RZ, 0x3c, !PT ;  /* 0x000000601c027812 */ /* 0x000fc600078e3cff */
[----:B------:R3:W-:Y:S01]  /*87e0*/  STL [R1+0x17c], RZ ;  /* 0x00017cff01007387 */ /* 0x0007e20000100800 */
[----:B------:R-:W-:-:S03]  /*87f0*/  LOP3.LUT R2, R29, 0x40, RZ, 0x3c, !PT ;  /* 0x000000401d027812 */ /* 0x000fc600078e3cff */
        /* <DEDUP_REMOVED lines=8> */
[----:B------:R3:W-:Y:S01]  /*8880*/  STL [R1+0xedc], R2 ;  /* 0x000edc0201007387 */ /* 0x0007e20000100800 */
[C---:B0-----:R-:W-:Y:S01]  /*8890*/  IMAD.SHL.U32 R11, R9.reuse, 0x2, RZ ;  /* 0x00000002090b7824 */ /* 0x041fe200078e00ff */
[----:B------:R-:W-:Y:S01]  /*88a0*/  LOP3.LUT R9, R9, 0x7, RZ, 0xc0, !PT ;  /* 0x0000000709097812 */ /* 0x000fe200078ec0ff */
[----:B------:R-:W-:-:S04]  /*88b0*/  IMAD.SHL.U32 R8, R8, 0x80, RZ ;  /* 0x0000008008087824 */ /* 0x000fc800078e00ff */
[----:B------:R-:W-:Y:S01]  /*88c0*/  IMAD R9, R9, 0x110, RZ ;  /* 0x0000011009097824 */ /* 0x000fe200078e02ff */
[----:B--2---:R-:W-:Y:S01]  /*88d0*/  SHF.R.S32.HI R3, RZ, 0x1f, R8 ;  /* 0x0000001fff037819 */ /* 0x004fe20000011408 */
[----:B------:R-:W-:-:S03]  /*88e0*/  USHF.L.U32 UR5, UR5, 0x7, URZ ;  /* 0x0000000705057899 */ /* 0x000fc6000800063f */
[----:B------:R-:W-:Y:S02]  /*88f0*/  LOP3.LUT R9, R9, 0x30, R11, 0x78, !PT ;  /* 0x0000003009097812 */ /* 0x000fe400078e780b */
[----:B------:R-:W-:Y:S01]  /*8900*/  SHF.L.U64.HI R0, R8, 0x1, R3 ;  /* 0x0000000108007819 */ /* 0x000fe20000010203 */
[----:B------:R-:W-:Y:S01]  /*8910*/  USHF.R.S32.HI UR6, URZ, 0x1f, UR5 ;  /* 0x0000001f3f067899 */ /* 0x000fe20008011405 */
[C---:B------:R-:W-:Y:S02]  /*8920*/  LOP3.LUT R3, R28.reuse, 0x30, RZ, 0x3c, !PT ;  /* 0x000000301c037812 */ /* 0x040fe400078e3cff */
[C---:B------:R-:W-:Y:S02]  /*8930*/  LOP3.LUT R4, R28.reuse, 0x10, RZ, 0x3c, !PT ;  /* 0x000000101c047812 */ /* 0x040fe400078e3cff */
[C---:B------:R-:W-:Y:S02]  /*8940*/  LOP3.LUT R3, R28.reuse, 0x50, RZ, 0x3c, !PT ;  /* 0x000000501c037812 */ /* 0x040fe400078e3cff */
[----:B------:R-:W-:-:S02]  /*8950*/  LOP3.LUT R4, R28, 0x70, RZ, 0x3c, !PT ;  /* 0x000000701c047812 */ /* 0x000fc400078e3cff */
[----:B------:R-:W-:Y:S01]  /*8960*/  LOP3.LUT R3, R9, 0x40, RZ, 0x3c, !PT ;  /* 0x0000004009037812 */ /* 0x000fe200078e3cff */
[----:B------:R-:W-:Y:S02]  /*8970*/  USHF.L.U32 UR7, UR5, 0x1, URZ ;  /* 0x0000000105077899 */ /* 0x000fe4000800063f */
[----:B---3--:R-:W-:-:S12]  /*8980*/  USHF.L.U64.HI UR6, UR5, 0x1, UR6 ;  /* 0x0000000105067899 */ /* 0x008fd80008010206 */
.L_x_1:
[----:B------:R-:W2:Y:S01]  /*8990*/  LDL.64 R4, [R1+0x230] ;  /* 0x0002300001047983 */ /* 0x000ea20000100a00 */
[----:B0-----:R-:W0:Y:S03]  /*89a0*/  LDC R2, c[0x0][0x230] ;  /* 0x00008c00ff027b82 */ /* 0x001e260000000800 */
[----:B--2---:R1:W-:Y:S04]  /*89b0*/  STL [R1+0x1de8], R5 ;  /* 0x001de80501007387 */ /* 0x0043e80000100800 */
[----:B-1----:R-:W0:Y:S04]  /*89c0*/  LDL R5, [R1+0x4bc] ;  /* 0x0004bc0001057983 */ /* 0x002e280000100800 */
[----:B------:R-:W-:Y:S04]  /*89d0*/  STL [R1+0x1b00], R15 ;  /* 0x001b000f01007387 */ /* 0x000fe80000100800 */
        /* <DEDUP_REMOVED lines=73> */
[----:B------:R-:W-:Y:S01]  /*8e70*/  STL [R1+0x1d4c], R15 ;  /* 0x001d4c0f01007387 */ /* 0x000fe20000100800 */
[----:B0-----:R-:W-:-:S03]  /*8e80*/  IMAD R2, R5, -0x80, R2 ;  /* 0xffffff8005027824 */ /* 0x001fc600078e0202 */
        /* <DEDUP_REMOVED lines=18> */
[----:B------:R0:W-:Y:S04]  /*8fb0*/  STL [R1+0x1de4], R15 ;  /* 0x001de40f01007387 */ /* 0x0001e80000100800 */
        /* <DEDUP_REMOVED lines=93> */
[----:B-----5:R-:W-:Y:S04]  /*9590*/  STL [R1+0x1af8], R29 ;  /* 0x001af81d01007387 */ /* 0x020fe80000100800 */
        /* <DEDUP_REMOVED lines=27> */
[----:B------:R-:W2:Y:S01]  /*9750*/  LDL.LU R5, [R1+0x1de8] ;  /* 0x001de80001057983 */ /* 0x000ea20000300800 */
[----:B------:R-:W-:-:S02]  /*9760*/  ISETP.GT.AND P0, PT, R2, RZ, PT ;  /* 0x000000ff0200720c */ /* 0x000fc40003f04270 */
[----:B0-----:R-:W-:Y:S02]  /*9770*/  PRMT R15, RZ, 0x7610, R15 ;  /* 0x00007610ff0f7816 */ /* 0x001fe4000000000f */
[----:B-1----:R-:W-:Y:S02]  /*9780*/  PRMT R14, RZ, 0x7610, R14 ;  /* 0x00007610ff0e7816 */ /* 0x002fe4000000000e */
[C---:B------:R-:W-:Y:S02]  /*9790*/  ISETP.GT.AND P1, PT, R2.reuse, 0x1, PT ;  /* 0x000000010200780c */ /* 0x040fe40003f24270 */
[----:B------:R-:W-:-:S05]  /*97a0*/  ISETP.GT.AND P2, PT, R2, 0x2, PT ;  /* 0x000000020200780c */ /* 0x000fca0003f44270 */
[----:B--2---:R-:W2:Y:S04]  /*97b0*/  @P0 LDG.E.U16 R15, desc[UR8][R4.64] ;  /* 0x00000008040f0981 */ /* 0x004ea8000c1e1500 */
[----:B--2---:R0:W-:Y:S04]  /*97c0*/  STL [R1+0x478], R15 ;  /* 0x0004780f01007387 */ /* 0x0041e80000100800 */
[----:B0-----:R-:W2:Y:S04]  /*97d0*/  LDL.LU R15, [R1+0x1de4] ;  /* 0x001de400010f7983 */ /* 0x001ea80000300800 */
[----:B------:R-:W3:Y:S01]  /*97e0*/  LDL.64 R4, [R1+0x228] ;  /* 0x0002280001047983 */ /* 0x000ee20000100a00 */
[----:B--2---:R-:W-:-:S03]  /*97f0*/  PRMT R15, RZ, 0x7610, R15 ;  /* 0x00007610ff0f7816 */ /* 0x004fc6000000000f */
[----:B---3--:R-:W2:Y:S04]  /*9800*/  @P0 LDG.E.U16 R14, desc[UR8][R4.64] ;  /* 0x00000008040e0981 */ /* 0x008ea8000c1e1500 */
[----:B--2---:R0:W-:Y:S04]  /*9810*/  STL [R1+0x474], R14 ;  /* 0x0004740e01007387 */ /* 0x0041e80000100800 */
[----:B0-----:R-:W2:Y:S04]  /*9820*/  LDL.LU R14, [R1+0x1de0] ;  /* 0x001de000010e7983 */ /* 0x001ea80000300800 */
[----:B------:R-:W3:Y:S04]  /*9830*/  LDL R4, [R1+0xca8] ;  /* 0x000ca80001047983 */ /* 0x000ee80000100800 */
[----:B------:R-:W3:Y:S01]  /*9840*/  LDL R5, [R1+0xcac] ;  /* 0x000cac0001057983 */ /* 0x000ee20000100800 */
[----:B------:R-:W-:-:S02]  /*9850*/  ISETP.GT.AND P0, PT, R2, 0x3, PT ;  /* 0x000000030200780c */ /* 0x000fc40003f04270 */
[----:B--2---:R-:W-:Y:S02]  /*9860*/  PRMT R14, RZ, 0x7610, R14 ;  /* 0x00007610ff0e7816 */ /* 0x004fe4000000000e */
[----:B---3--:R-:W-:-:S04]  /*9870*/  @P1 LOP3.LUT R5, R5, R4, RZ, 0x3c, !PT ;  /* 0x0000000405051212 */ /* 0x008fc800078e3cff */
[----:B------:R-:W-:-:S04]  /*9880*/  @P1 LOP3.LUT R4, R5, R4, RZ, 0x3c, !PT ;  /* 0x0000000405041212 */ /* 0x000fc800078e3cff */
[----:B------:R-:W-:-:S05]  /*9890*/  @P1 LOP3.LUT R5, R5, R4, RZ, 0x3c, !PT ;  /* 0x0000000405051212 */ /* 0x000fca00078e3cff */
[----:B------:R-:W2:Y:S04]  /*98a0*/  @P1 LDG.E.U16 R15, desc[UR8][R4.64] ;  /* 0x00000008040f1981 */ /* 0x000ea8000c1e1500 */
[----:B--2---:R0:W-:Y:S04]  /*98b0*/  STL [R1+0x470], R15 ;  /* 0x0004700f01007387 */ /* 0x0041e80000100800 */
[----:B0-----:R-:W2:Y:S04]  /*98c0*/  LDL.LU R15, [R1+0x1ddc] ;  /* 0x001ddc00010f7983 */ /* 0x001ea80000300800 */
[----:B------:R-:W3:Y:S04]  /*98d0*/  LDL R4, [R1+0xca0] ;  /* 0x000ca00001047983 */ /* 0x000ee80000100800 */
[----:B------:R-:W3:Y:S01]  /*98e0*/  LDL R5, [R1+0xca4] ;  /* 0x000ca40001057983 */ /* 0x000ee20000100800 */
[----:B--2---:R-:W-:-:S02]  /*98f0*/  PRMT R15, RZ, 0x7610, R15 ;  /* 0x00007610ff0f7816 */ /* 0x004fc4000000000f */
        /* <DEDUP_REMOVED lines=369> */
[----:B------:R-:W-:-:S02]  /*b010*/  PRMT R0, RZ, 0x7610, R0 ;  /* 0x00007610ff007816 */ /* 0x000fc40000000000 */
[----:B------:R-:W-:Y:S02]  /*b020*/  ISETP.GT.AND P2, PT, R2, 0x17, PT ;  /* 0x000000170200780c */ /* 0x000fe40003f44270 */
        /* <DEDUP_REMOVED lines=17> */
[----:B------:R-:W3:Y:S02]  /*b140*/  LDL R5, [R1+0xb5c] ;  /* 0x000b5c0001057983 */ /* 0x000ee40000100800 */
[----:B---3--:R-:W-:-:S04]  /*b150*/  @P1 LOP3.LUT R5, R5, R4, RZ, 0x3c, !PT ;  /* 0x0000000405051212 */ /* 0x008fc800078e3cff */
[----:B------:R-:W-:-:S04]  /*b160*/  @P1 LOP3.LUT R4, R5, R4, RZ, 0x3c, !PT ;  /* 0x0000000405041212 */ /* 0x000fc800078e3cff */
[----:B------:R-:W-:-:S05]  /*b170*/  @P1 LOP3.LUT R5, R5, R4, RZ, 0x3c, !PT ;  /* 0x0000000405051212 */ /* 0x000fca00078e3cff */
[----:B------:R-:W3:Y:S04]  /*b180*/  @P1 LDG.E.U16 R15, desc[UR8][R4.64] ;  /* 0x00000008040f1981 */ /* 0x000ee8000c1e1500 */
[----:B---3--:R0:W-:Y:S04]  /*b190*/  STL [R1+0x3b8], R15 ;  /* 0x0003b80f01007387 */ /* 0x0081e80000100800 */
[----:B0-----:R-:W3:Y:S04]  /*b1a0*/  LDL.LU R15, [R1+0x1d34] ;  /* 0x001d3400010f7983 */ /* 0x001ee80000300800 */
[----:B------:R-:W4:Y:S04]  /*b1b0*/  LDL R4, [R1+0xb50] ;  /* 0x000b500001047983 */ /* 0x000f280000100800 */
[----:B------:R-:W4:Y:S01]  /*b1c0*/  LDL R5, [R1+0xb54] ;  /* 0x000b540001057983 */ /* 0x000f220000100800 */
[----:B------:R-:W-:-:S02]  /*b1d0*/  ISETP.GT.AND P0, PT, R2, 0x18, PT ;  /* 0x000000180200780c */ /* 0x000fc40003f04270 */
[----:B---3--:R-:W-:Y:S02]  /*b1e0*/  PRMT R15, RZ, 0x7610, R15 ;  /* 0x00007610ff0f7816 */ /* 0x008fe4000000000f */
[----:B----4-:R-:W-:-:S04]  /*b1f0*/  @P1 LOP3.LUT R5, R5, R4, RZ, 0x3c, !PT ;  /* 0x0000000405051212 */ /* 0x010fc800078e3cff */
[----:B------:R-:W-:-:S04]  /*b200*/  @P1 LOP3.LUT R4, R5, R4, RZ, 0x3c, !PT ;  /* 0x0000000405041212 */ /* 0x000fc800078e3cff */
[----:B------:R-:W-:-:S05]  /*b210*/  @P1 LOP3.LUT R5, R5, R4, RZ, 0x3c, !PT ;  /* 0x0000000405051212 */ /* 0x000fca00078e3cff */
[----:B------:R-:W3:Y:S04]  /*b220*/  @P1 LDG.E.U16 R0, desc[UR8][R4.64] ;  /* 0x0000000804001981 */ /* 0x000ee8000c1e1500 */
[----:B------:R-:W4:Y:S04]  /*b230*/  LDL R4, [R1+0xb48] ;  /* 0x000b480001047983 */ /* 0x000f280000100800 */
[----:B------:R-:W4:Y:S01]  /*b240*/  LDL R5, [R1+0xb4c] ;  /* 0x000b4c0001057983 */ /* 0x000f220000100800 */
[----:B--2---:R-:W-:-:S03]  /*b250*/  PRMT R14, RZ, 0x7610, R14 ;  /* 0x00007610ff0e7816 */ /* 0x004fc6000000000e */
[----:B---3--:R-:W-:Y:S01]  /*b260*/  STL [R1+0x19e4], R0 ;  /* 0x0019e40001007387 */ /* 0x008fe20000100800 */
[----:B----4-:R-:W-:-:S04]  /*b270*/  @P2 LOP3.LUT R5, R5, R4, RZ, 0x3c, !PT ;  /* 0x0000000405052212 */ /* 0x010fc800078e3cff */
        /* <DEDUP_REMOVED lines=426> */
[----:B--2---:R-:W-:-:S02]  /*cd20*/  PRMT R14, RZ, 0x7610, R14 ;  /* 0x00007610ff0e7816 */ /* 0x004fc4000000000e */
[----:B----4-:R-:W-:-:S04]  /*cd30*/  @P0 LOP3.LUT R5, R5, R4, RZ, 0x3c, !PT ;  /* 0x0000000405050212 */ /* 0x010fc800078e3cff */
[----:B------:R-:W-:-:S04]  /*cd40*/  @P0 LOP3.LUT R4, R5, R4, RZ, 0x3c, !PT ;  /* 0x0000000405040212 */ /* 0x000fc800078e3cff */
[----:B------:R-:W-:-:S05]  /*cd50*/  @P0 LOP3.LUT R5, R5, R4, RZ, 0x3c, !PT ;  /* 0x0000000405050212 */ /* 0x000fca00078e3cff */
[----:B------:R-:W2:Y:S04]  /*cd60*/  @P0 LDG.E.U16 R0, desc[UR8][R4.64] ;  /* 0x0000000804000981 */ /* 0x000ea8000c1e1500 */
[----:B------:R-:W4:Y:S04]  /*cd70*/  LDL R4, [R1+0x9d8] ;  /* 0x0009d80001047983 */ /* 0x000f280000100800 */
[----:B------:R-:W4:Y:S01]  /*cd80*/  LDL R5, [R1+0x9dc] ;  /* 0x0009dc0001057983 */ /* 0x000f220000100800 */
[----:B---3--:R-:W-:-:S03]  /*cd90*/  PRMT R15, RZ, 0x7610, R15 ;  /* 0x00007610ff0f7816 */ /* 0x008fc6000000000f */
[----:B--2---:R-:W-:Y:S01]  /*cda0*/  STL [R1+0x1a30], R0 ;  /* 0x001a300001007387 */ /* 0x004fe20000100800 */
        /* <DEDUP_REMOVED lines=920> */
[----:B------:R-:W-:-:S02]  /*10730*/  PRMT R16, RZ, 0x7610, R16 ;  /* 0x00007610ff107816 */ /* 0x000fc40000000010 */
[----:B------:R-:W-:Y:S02]  /*10740*/  PRMT R13, RZ, 0x7610, R13 ;  /* 0x00007610ff0d7816 */ /* 0x000fe4000000000d */
[----:B------:R-:W-:Y:S02]  /*10750*/  ISETP.GT.AND P0, PT, R2, 0x60, PT ;  /* 0x000000600200780c */ /* 0x000fe40003f04270 */
[----:B----4-:R-:W-:-:S04]  /*10760*/  @P1 LOP3.LUT R5, R5, R4, RZ, 0x3c, !PT ;  /* 0x0000000405051212 */ /* 0x010fc800078e3cff */
[----:B------:R-:W-:-:S04]  /*10770*/  @P1 LOP3.LUT R4, R5, R4, RZ, 0x3c, !PT ;  /* 0x0000000405041212 */ /* 0x000fc800078e3cff */
[----:B------:R-:W-:-:S05]  /*10780*/  @P1 LOP3.LUT R5, R5, R4, RZ, 0x3c, !PT ;  /* 0x0000000405051212 */ /* 0x000fca00078e3cff */
[----:B------:R-:W4:Y:S04]  /*10790*/  @P1 LDG.E.U16 R29, desc[UR8][R4.64] ;  /* 0x00000008041d1981 */ /* 0x000f28000c1e1500 */
[----:B----4-:R0:W-:Y:S04]  /*107a0*/  STL [R1+0x2e4], R29 ;  /* 0x0002e41d01007387 */ /* 0x0101e80000100800 */
[----:B0-----:R-:W4:Y:S04]  /*107b0*/  LDL.LU R29, [R1+0x1af8] ;  /* 0x001af800011d7983 */ /* 0x001f280000300800 */
[----:B------:R-:W2:Y:S04]  /*107c0*/  LDL R4, [R1+0x6c8] ;  /* 0x0006c80001047983 */ /* 0x000ea80000100800 */
[----:B------:R-:W2:Y:S02]  /*107d0*/  LDL R5, [R1+0x6cc] ;  /* 0x0006cc0001057983 */ /* 0x000ea40000100800 */
[----:B--2---:R-:W-:-:S04]  /*107e0*/  @P2 LOP3.LUT R5, R5, R4, RZ, 0x3c, !PT ;  /* 0x0000000405052212 */ /* 0x004fc800078e3cff */
        /* <DEDUP_REMOVED lines=8> */
[----:B------:R-:W-:Y:S02]  /*10870*/  PRMT R27, RZ, 0x7610, R27 ;  /* 0x00007610ff1b7816 */ /* 0x000fe4000000001b */
[----:B------:R-:W-:Y:S02]  /*10880*/  ISETP.GT.AND P1, PT, R2, 0x61, PT ;  /* 0x000000610200780c */ /* 0x000fe40003f24270 */
        /* <DEDUP_REMOVED lines=37> */
[----:B------:R-:W4:Y:S02]  /*10ae0*/  LDL R5, [R1+0x6a4] ;  /* 0x0006a40001057983 */ /* 0x000f240000100800 */
        /* <DEDUP_REMOVED lines=34> */
[----:B------:R-:W2:Y:S01]  /*10d10*/  LDL R5, [R1+0x684] ;  /* 0x0006840001057983 */ /* 0x000ea20000100800 */
[----:B------:R-:W-:-:S02]  /*10d20*/  PRMT R9, RZ, 0x7610, R9 ;  /* 0x00007610ff097816 */ /* 0x000fc40000000009 */
[----:B------:R-:W-:Y:S02]  /*10d30*/  PRMT R22, RZ, 0x7610, R22 ;  /* 0x00007610ff167816 */ /* 0x000fe40000000016 */
[----:B------:R-:W-:Y:S02]  /*10d40*/  ISETP.GT.AND P2, PT, R2, 0x65, PT ;  /* 0x000000650200780c */ /* 0x000fe40003f44270 */
[----:B--2---:R-:W-:-:S04]  /*10d50*/  @P0 LOP3.LUT R5, R5, R4, RZ, 0x3c, !PT ;  /* 0x0000000405050212 */ /* 0x004fc800078e3cff */
        /* <DEDUP_REMOVED lines=34> */
[----:B---3--:R-:W-:-:S04]  /*10f80*/  @P2 LOP3.LUT R5, R5, R4, RZ, 0x3c, !PT ;  /* 0x0000000405052212 */ /* 0x008fc800078e3cff */
[----:B------:R-:W-:-:S04]  /*10f90*/  @P2 LOP3.LUT R4, R5, R4, RZ, 0x3c, !PT ;  /* 0x0000000405042212 */ /* 0x000fc800078e3cff */
[----:B------:R-:W-:-:S05]  /*10fa0*/  @P2 LOP3.LUT R5, R5, R4, RZ, 0x3c, !PT ;  /* 0x0000000405052212 */ /* 0x000fca00078e3cff */
[----:B------:R-:W3:Y:S04]  /*10fb0*/  @P2 LDG.E.U16 R15, desc[UR8][R4.64] ;  /* 0x00000008040f2981 */ /* 0x000ee8000c1e1500 */
[----:B------:R-:W4:Y:S04]  /*10fc0*/  LDL R4, [R1+0x658] ;  /* 0x0006580001047983 */ /* 0x000f280000100800 */
[----:B------:R-:W4:Y:S01]  /*10fd0*/  LDL R5, [R1+0x65c] ;  /* 0x00065c0001057983 */ /* 0x000f220000100800 */
[----:B------:R-:W-:-:S03]  /*10fe0*/  PRMT R8, RZ, 0x7610, R8 ;  /* 0x00007610ff087816 */ /* 0x000fc60000000008 */
[----:B---3--:R0:W-:Y:S04]  /*10ff0*/  STL [R1+0x30], R15 ;  /* 0x0000300f01007387 */ /* 0x0081e80000100800 */
[----:B0-----:R-:W3:Y:S01]  /*11000*/  LDL R15, [R1+0x624] ;  /* 0x00062400010f7983 */ /* 0x001ee20000100800 */
[-C--:B----4-:R-:W-:Y:S02]  /*11010*/  @P0 LOP3.LUT R5, R5, R4.reuse, RZ, 0x3c, !PT ;  /* 0x0000000405050212 */ /* 0x090fe400078e3cff */
[----:B------:R-:W-:Y:S02]  /*11020*/  ISETP.GT.AND P1, PT, R2, 0x68, PT ;  /* 0x000000680200780c */ /* 0x000fe40003f24270 */
        /* <DEDUP_REMOVED lines=27> */
[----:B----4-:R-:W-:-:S04]  /*111e0*/  @P2 LOP3.LUT R5, R5, R4, RZ, 0x3c, !PT ;  /* 0x0000000405052212 */ /* 0x010fc800078e3cff */
[----:B------:R-:W-:-:S04]  /*111f0*/  @P2 LOP3.LUT R4, R5, R4, RZ, 0x3c, !PT ;  /* 0x0000000405042212 */ /* 0x000fc800078e3cff */
[----:B------:R-:W-:-:S05]  /*11200*/  @P2 LOP3.LUT R5, R5, R4, RZ, 0x3c, !PT ;  /* 0x0000000405052212 */ /* 0x000fca00078e3cff */
[----:B------:R-:W4:Y:S01]  /*11210*/  @P2 LDG.E.U16 R20, desc[UR8][R4.64] ;  /* 0x0000000804142981 */ /* 0x000f22000c1e1500 */
[----:B------:R-:W-:-:S03]  /*11220*/  PRMT R19, RZ, 0x7610, R19 ;  /* 0x00007610ff137816 */ /* 0x000fc60000000013 */
[----:B----4-:R0:W-:Y:S04]  /*11230*/  STL [R1+0x24], R20 ;  /* 0x0000241401007387 */ /* 0x0101e80000100800 */
[----:B0-----:R-:W4:Y:S04]  /*11240*/  LDL.LU R20, [R1+0x1ab4] ;  /* 0x001ab40001147983 */ /* 0x001f280000300800 */
[----:B------:R-:W2:Y:S01]  /*11250*/  LDL R5, [R1+0x620] ;  /* 0x0006200001057983 */ /* 0x000ea20000100800 */
[----:B------:R-:W-:Y:S01]  /*11260*/  @P2 IMAD.MOV.U32 R4, RZ, RZ, R15 ;  /* 0x000000ffff042224 */ /* 0x000fe200078e000f */
[----:B------:R-:W-:-:S02]  /*11270*/  ISETP.GT.AND P1, PT, R2, 0x6a, PT ;  /* 0x0000006a0200780c */ /* 0x000fc40003f24270 */
[----:B------:R-:W3:Y:S04]  /*11280*/  LDL R15, [R1+0x5fc] ;  /* 0x0005fc00010f7983 */ /* 0x000ee80000100800 */
[----:B--2---:R-:W2:Y:S04]  /*11290*/  @P2 LDG.E.U16 R19, desc[UR8][R4.64] ;  /* 0x0000000804132981 */ /* 0x004ea8000c1e1500 */
[----:B--2---:R0:W-:Y:S04]  /*112a0*/  STL [R1+0x20], R19 ;  /* 0x0000201301007387 */ /* 0x0041e80000100800 */
[----:B0-----:R-:W2:Y:S04]  /*112b0*/  LDL.LU R19, [R1+0x1ab0] ;  /* 0x001ab00001137983 */ /* 0x001ea80000300800 */
[----:B------:R-:W4:Y:S04]  /*112c0*/  LDL R4, [R1+0x618] ;  /* 0x0006180001047983 */ /* 0x000f280000100800 */
[----:B------:R-:W4:Y:S01]  /*112d0*/  LDL R5, [R1+0x61c] ;  /* 0x00061c0001057983 */ /* 0x000f220000100800 */
[----:B------:R-:W-:-:S02]  /*112e0*/  PRMT R6, RZ, 0x7610, R6 ;  /* 0x00007610ff067816 */ /* 0x000fc40000000006 */
[----:B----4-:R-:W-:-:S04]  /*112f0*/  @P1 LOP3.LUT R5, R5, R4, RZ, 0x3c, !PT ;  /* 0x0000000405051212 */ /* 0x010fc800078e3cff */
[----:B------:R-:W-:-:S04]  /*11300*/  @P1 LOP3.LUT R4, R5, R4, RZ, 0x3c, !PT ;  /* 0x0000000405041212 */ /* 0x000fc800078e3cff */
[----:B------:R-:W-:-:S05]  /*11310*/  @P1 LOP3.LUT R5, R5, R4, RZ, 0x3c, !PT ;  /* 0x0000000405051212 */ /* 0x000fca00078e3cff */
[----:B------:R-:W4:Y:S04]  /*11320*/  @P1 LDG.E.U16 R6, desc[UR8][R4.64] ;  /* 0x0000000804061981 */ /* 0x000f28000c1e1500 */
[----:B----4-:R0:W-:Y:S04]  /*11330*/  STL [R1+0x1c], R6 ;  /* 0x00001c0601007387 */ /* 0x0101e80000100800 */
[----:B0-----:R-:W4:Y:S04]  /*11340*/  LDL.LU R6, [R1+0x1aac] ;  /* 0x001aac0001067983 */ /* 0x001f280000300800 */
        /* <DEDUP_REMOVED lines=19> */
[----:B------:R-:W4:Y:S04]  /*11480*/  LDL R4, [R1+0x600] ;  /* 0x0006000001047983 */ /* 0x000f280000100800 */
[----:B------:R-:W4:Y:S01]  /*11490*/  LDL R5, [R1+0x604] ;  /* 0x0006040001057983 */ /* 0x000f220000100800 */
[----:B------:R-:W-:-:S02]  /*114a0*/  PRMT R3, RZ, 0x7610, R3 ;  /* 0x00007610ff037816 */ /* 0x000fc40000000003 */
[----:B------:R-:W-:Y:S02]  /*114b0*/  ISETP.GT.AND P1, PT, R2, 0x6c, PT ;  /* 0x0000006c0200780c */ /* 0x000fe40003f24270 */
[----:B----4-:R-:W-:-:S04]  /*114c0*/  @P2 LOP3.LUT R5, R5, R4, RZ, 0x3c, !PT ;  /* 0x0000000405052212 */ /* 0x010fc800078e3cff */
[----:B------:R-:W-:-:S04]  /*114d0*/  @P2 LOP3.LUT R4, R5, R4, RZ, 0x3c, !PT ;  /* 0x0000000405042212 */ /* 0x000fc800078e3cff */
[----:B------:R-:W-:-:S05]  /*114e0*/  @P2 LOP3.LUT R5, R5, R4, RZ, 0x3c, !PT ;  /* 0x0000000405052212 */ /* 0x000fca00078e3cff */
[----:B------:R-:W4:Y:S01]  /*114f0*/  @P2 LDG.E.U16 R3, desc[UR8][R4.64] ;  /* 0x0000000804032981 */ /* 0x000f22000c1e1500 */
[----:B------:R-:W-:-:S03]  /*11500*/  PRMT R14, RZ, 0x7610, R14 ;  /* 0x00007610ff0e7816 */ /* 0x000fc6000000000e */
[----:B----4-:R0:W-:Y:S04]  /*11510*/  STL [R1+0x10], R3 ;  /* 0x0000100301007387 */ /* 0x0101e80000100800 */
[----:B0-----:R-:W4:Y:S04]  /*11520*/  LDL.LU R3, [R1+0x1aa0] ;  /* 0x001aa00001037983 */ /* 0x001f280000300800 */
[----:B------:R-:W3:Y:S01]  /*11530*/  LDL R5, [R1+0x5f8] ;  /* 0x0005f80001057983 */ /* 0x000ee20000100800 */
[----:B------:R-:W-:Y:S01]  /*11540*/  @P1 IMAD.MOV.U32 R4, RZ, RZ, R15 ;  /* 0x000000ffff041224 */ /* 0x000fe200078e000f */
[----:B------:R-:W-:-:S02]  /*11550*/  PRMT R0, RZ, 0x7610, R0 ;  /* 0x00007610ff007816 */ /* 0x000fc40000000000 */
[----:B------:R-:W2:Y:S04]  /*11560*/  LDL R15, [R1+0x538] ;  /* 0x00053800010f7983 */ /* 0x000ea80000100800 */
[----:B---3--:R0:W3:Y:S04]  /*11570*/  @P1 LDG.E.U16 R14, desc[UR8][R4.64] ;  /* 0x00000008040e1981 */ /* 0x0080e8000c1e1500 */
[----:B------:R-:W0:Y:S04]  /*11580*/  LDL R4, [R1+0x5f0] ;  /* 0x0005f00001047983 */ /* 0x000e280000100800 */
[----:B------:R-:W0:Y:S02]  /*11590*/  LDL R5, [R1+0x5f4] ;  /* 0x0005f40001057983 */ /* 0x000e240000100800 */
[----:B0-----:R-:W-:-:S04]  /*115a0*/  @P1 LOP3.LUT R5, R5, R4, RZ, 0x3c, !PT ;  /* 0x0000000405051212 */ /* 0x001fc800078e3cff */
[----:B------:R-:W-:-:S04]  /*115b0*/  @P1 LOP3.LUT R4, R5, R4, RZ, 0x3c, !PT ;  /* 0x0000000405041212 */ /* 0x000fc800078e3cff */
[----:B------:R-:W-:Y:S01]  /*115c0*/  @P1 LOP3.LUT R5, R5, R4, RZ, 0x3c, !PT ;  /* 0x0000000405051212 */ /* 0x000fe200078e3cff */
[----:B---3--:R0:W-:Y:S04]  /*115d0*/  STL [R1+0xc], R14 ;  /* 0x00000c0e01007387 */ /* 0x0081e80000100800 */
[----:B------:R-:W3:Y:S01]  /*115e0*/  @P1 LDG.E.U16 R0, desc[UR8][R4.64] ;  /* 0x0000000804001981 */ /* 0x000ee2000c1e1500 */
[----:B------:R-:W-:-:S03]  /*115f0*/  ISETP.GT.AND P2, PT, R2, 0x70, PT ;  /* 0x000000700200780c */ /* 0x000fc60003f44270 */
[----:B0-----:R-:W4:Y:S04]  /*11600*/  LDL R14, [R1+0x53c] ;  /* 0x00053c00010e7983 */ /* 0x001f280000100800 */
[----:B------:R-:W2:Y:S04]  /*11610*/  LDL R4, [R1+0x5b8] ;  /* 0x0005b80001047983 */ /* 0x000ea80000100800 */
[----:B------:R-:W2:Y:S04]  /*11620*/  LDL R5, [R1+0x5bc] ;  /* 0x0005bc0001057983 */ /* 0x000ea80000100800 */
[----:B---3--:R0:W-:Y:S01]  /*11630*/  STL [R1+0x1a38], R0 ;  /* 0x001a380001007387 */ /* 0x0081e20000100800 */
[----:B--2---:R-:W-:-:S02]  /*11640*/  @P2 LOP3.LUT R5, R5, R4, RZ, 0x3c, !PT ;  /* 0x0000000405052212 */ /* 0x004fc400078e3cff */
[----:B0-----:R-:W-:Y:S02]  /*11650*/  PRMT R0, RZ, 0x7610, R0 ;  /* 0x00007610ff007816 */ /* 0x001fe40000000000 */
[----:B------:R-:W-:-:S04]  /*11660*/  @P2 LOP3.LUT R4, R5, R4, RZ, 0x3c, !PT ;  /* 0x0000000405042212 */ /* 0x000fc800078e3cff */
[----:B------:R-:W-:-:S05]  /*11670*/  @P2 LOP3.LUT R5, R5, R4, RZ, 0x3c, !PT ;  /* 0x0000000405052212 */ /* 0x000fca00078e3cff */
[----:B------:R0:W2:Y:S04]  /*11680*/  @P2 LDG.E.U16 R0, desc[UR8][R4.64] ;  /* 0x0000000804002981 */ /* 0x0000a8000c1e1500 */
[----:B------:R-:W0:Y:S04]  /*11690*/  LDL R4, [R1+0x5b0] ;  /* 0x0005b00001047983 */ /* 0x000e280000100800 */
[----:B------:R-:W0:Y:S01]  /*116a0*/  LDL R5, [R1+0x5b4] ;  /* 0x0005b40001057983 */ /* 0x000e220000100800 */
[----:B------:R-:W-:Y:S02]  /*116b0*/  PRMT R29, RZ, 0x7610, R29 ;  /* 0x00007610ff1d7816 */ /* 0x000fe4000000001d */
[----:B------:R-:W-:-:S02]  /*116c0*/  ISETP.GT.AND P3, PT, R2, 0x78, PT ;  /* 0x000000780200780c */ /* 0x000fc40003f64270 */
[----:B0-----:R-:W-:-:S04]  /*116d0*/  @P2 LOP3.LUT R5, R5, R4, RZ, 0x3c, !PT ;  /* 0x0000000405052212 */ /* 0x001fc800078e3cff */
[----:B------:R-:W-:-:S04]  /*116e0*/  @P2 LOP3.LUT R4, R5, R4, RZ, 0x3c, !PT ;  /* 0x0000000405042212 */ /* 0x000fc800078e3cff */
[----:B------:R-:W-:-:S05]  /*116f0*/  @P2 LOP3.LUT R5, R5, R4, RZ, 0x3c, !PT ;  /* 0x0000000405052212 */ /* 0x000fca00078e3cff */
[----:B------:R4:W3:Y:S01]  /*11700*/  @P2 LDG.E.U16 R29, desc[UR8][R4.64] ;  /* 0x00000008041d2981 */ /* 0x0008e2000c1e1500 */
[----:B------:R-:W-:-:S03]  /*11710*/  PRMT R16, RZ, 0x7610, R16 ;  /* 0x00007610ff107816 */ /* 0x000fc60000000010 */
[----:B--2---:R-:W-:Y:S01]  /*11720*/  STL [R1+0x1a90], R0 ;  /* 0x001a900001007387 */ /* 0x004fe20000100800 */
[----:B----4-:R-:W-:Y:S02]  /*11730*/  @P3 IMAD.MOV.U32 R4, RZ, RZ, R14 ;  /* 0x000000ffff043224 */ /* 0x010fe400078e000e */
[----:B------:R-:W-:-:S05]  /*11740*/  @P3 IMAD.MOV.U32 R5, RZ, RZ, R15 ;  /* 0x000000ffff053224 */ /* 0x000fca00078e000f */
[----:B------:R-:W2:Y:S04]  /*11750*/  @P3 LDG.E.U16 R16, desc[UR8][R4.64] ;  /* 0x0000000804103981 */ /* 0x000ea8000c1e1500 */
[----:B---3--:R0:W-:Y:S04]  /*11760*/  STL [R1+0x1a94], R29 ;  /* 0x001a941d01007387 */ /* 0x0081e80000100800 */
[----:B------:R-:W3:Y:S04]  /*11770*/  LDL R4, [R1+0x530] ;  /* 0x0005300001047983 */ /* 0x000ee80000100800 */
[----:B------:R-:W3:Y:S01]  /*11780*/  LDL R5, [R1+0x534] ;  /* 0x0005340001057983 */ /* 0x000ee20000100800 */
[----:B------:R-:W-:-:S03]  /*11790*/  PRMT R13, RZ, 0x7610, R13 ;  /* 0x00007610ff0d7816 */ /* 0x000fc6000000000d */
[----:B------:R-:W4:Y:S04]  /*117a0*/  LDL R15, [R1+0x5a0] ;  /* 0x0005a000010f7983 */ /* 0x000f280000100800 */
[----:B------:R-:W4:Y:S04]  /*117b0*/  LDL R14, [R1+0x5a4] ;  /* 0x0005a400010e7983 */ /* 0x000f280000100800 */
[----:B0-----:R-:W4:Y:S04]  /*117c0*/  LDL R29, [R1+0x5ac] ;  /* 0x0005ac00011d7983 */ /* 0x001f280000100800 */
[----:B--2---:R-:W-:Y:S01]  /*117d0*/  STL [R1+0x1a98], R16 ;  /* 0x001a981001007387 */ /* 0x004fe20000100800 */
[----:B---3--:R-:W-:-:S04]  /*117e0*/  @P3 LOP3.LUT R5, R5, R4, RZ, 0x3c, !PT ;  /* 0x0000000405053212 */ /* 0x008fc800078e3cff */
[----:B------:R-:W-:-:S04]  /*117f0*/  @P3 LOP3.LUT R4, R5, R4, RZ, 0x3c, !PT ;  /* 0x0000000405043212 */ /* 0x000fc800078e3cff */
[----:B------:R-:W-:-:S05]  /*11800*/  @P3 LOP3.LUT R5, R5, R4, RZ, 0x3c, !PT ;  /* 0x0000000405053212 */ /* 0x000fca00078e3cff */
[----:B------:R0:W2:Y:S04]  /*11810*/  @P3 LDG.E.U16 R13, desc[UR8][R4.64] ;  /* 0x00000008040d3981 */ /* 0x0000a8000c1e1500 */
[----:B------:R-:W0:Y:S04]  /*11820*/  LDL R4, [R1+0x5e8] ;  /* 0x0005e80001047983 */ /* 0x000e280000100800 */
[----:B------:R-:W0:Y:S01]  /*11830*/  LDL R5, [R1+0x5ec] ;  /* 0x0005ec0001057983 */ /* 0x000e220000100800 */
[----:B------:R-:W-:Y:S02]  /*11840*/  ISETP.GT.AND P1, PT, R2, 0x6d, PT ;  /* 0x0000006d0200780c */ /* 0x000fe40003f24270 */
[----:B------:R-:W-:-:S11]  /*11850*/  PRMT R28, RZ, 0x7610, R28 ;  /* 0x00007610ff1c7816 */ /* 0x000fd6000000001c */
[----:B0-----:R-:W-:-:S04]  /*11860*/  @P1 LOP3.LUT R5, R5, R4, RZ, 0x3c, !PT ;  /* 0x0000000405051212 */ /* 0x001fc800078e3cff */
[----:B------:R-:W-:-:S04]  /*11870*/  @P1 LOP3.LUT R4, R5, R4, RZ, 0x3c, !PT ;  /* 0x0000000405041212 */ /* 0x000fc800078e3cff */
[----:B------:R-:W-:-:S05]  /*11880*/  @P1 LOP3.LUT R5, R5, R4, RZ, 0x3c, !PT ;  /* 0x0000000405051212 */ /* 0x000fca00078e3cff */
[----:B------:R-:W3:Y:S04]  /*11890*/  @P1 LDG.E.U16 R28, desc[UR8][R4.64] ;  /* 0x00000008041c1981 */ /* 0x000ee8000c1e1500 */
[----:B--2---:R-:W-:Y:S01]  /*118a0*/  STL [R1+0x1a9c], R13 ;  /* 0x001a9c0d01007387 */ /* 0x004fe20000100800 */
[----:B------:R-:W-:Y:S02]  /*118b0*/  ISETP.GT.AND P2, PT, R2, 0x71, PT ;  /* 0x000000710200780c */ /* 0x000fe40003f44270 */
[----:B------:R-:W-:Y:S01]  /*118c0*/  PRMT R27, RZ, 0x7610, R27 ;  /* 0x00007610ff1b7816 */ /* 0x000fe2000000001b */
[----:B---3--:R-:W-:Y:S04]  /*118d0*/  STL [R1+0x4], R28 ;  /* 0x0000041c01007387 */ /* 0x008fe80000100800 */
[----:B------:R-:W2:Y:S06]  /*118e0*/  LDL R5, [R1+0x5a8] ;  /* 0x0005a80001057983 */ /* 0x000eac0000100800 */
[----:B----4-:R-:W-:Y:S01]  /*118f0*/  @P2 IMAD.MOV.U32 R4, RZ, RZ, R29 ;  /* 0x000000ffff042224 */ /* 0x010fe200078e001d */
[----:B------:R-:W-:Y:S01]  /*11900*/  PRMT R26, RZ, 0x7610, R26 ;  /* 0x00007610ff1a7816 */ /* 0x000fe2000000001a */
[----:B------:R-:W3:Y:S04]  /*11910*/  LDL R29, [R1+0x524] ;  /* 0x00052400011d7983 */ /* 0x000ee80000100800 */
[----:B--2---:R0:W2:Y:S02]  /*11920*/  @P2 LDG.E.U16 R27, desc[UR8][R4.64] ;  /* 0x00000008041b2981 */ /* 0x0040a4000c1e1500 */
[----:B0-----:R-:W-:-:S02]  /*11930*/  @P2 IMAD.MOV.U32 R4, RZ, RZ, R14 ;  /* 0x000000ffff042224 */ /* 0x001fc400078e000e */
[----:B------:R-:W-:-:S05]  /*11940*/  @P2 IMAD.MOV.U32 R5, RZ, RZ, R15 ;  /* 0x000000ffff052224 */ /* 0x000fca00078e000f */
[----:B------:R-:W4:Y:S04]  /*11950*/  @P2 LDG.E.U16 R26, desc[UR8][R4.64] ;  /* 0x00000008041a2981 */ /* 0x000f28000c1e1500 */
[----:B--2---:R0:W-:Y:S04]  /*11960*/  STL [R1+0x1a80], R27 ;  /* 0x001a801b01007387 */ /* 0x0041e80000100800 */
[----:B------:R-:W2:Y:S01]  /*11970*/  LDL R5, [R1+0x528] ;  /* 0x0005280001057983 */ /* 0x000ea20000100800 */
[C---:B------:R-:W-:Y:S02]  /*11980*/  ISETP.GT.AND P3, PT, R2.reuse, 0x79, PT ;  /* 0x000000790200780c */ /* 0x040fe40003f64270 */
[----:B------:R-:W-:Y:S01]  /*11990*/  PRMT R12, RZ, 0x7610, R12 ;  /* 0x00007610ff0c7816 */ /* 0x000fe2000000000c */
[----:B------:R-:W3:Y:S04]  /*119a0*/  LDL R15, [R1+0x598] ;  /* 0x00059800010f7983 */ /* 0x000ee80000100800 */
[----:B------:R-:W3:Y:S04]  /*119b0*/  LDL R14, [R1+0x59c] ;  /* 0x00059c00010e7983 */ /* 0x000ee80000100800 */
[----:B0-----:R-:W2:Y:S04]  /*119c0*/  LDL R27, [R1+0x52c] ;  /* 0x00052c00011b7983 */ /* 0x001ea80000100800 */
[----:B----4-:R0:W-:Y:S04]  /*119d0*/  STL [R1+0x1a84], R26 ;  /* 0x001a841a01007387 */ /* 0x0101e80000100800 */
[----:B0-----:R-:W4:Y:S01]  /*119e0*/  LDL R26, [R1+0x520] ;  /* 0x00052000011a7983 */ /* 0x001f220000100800 */
[----:B--2---:R-:W-:Y:S01]  /*119f0*/  @P3 IMAD.MOV.U32 R4, RZ, RZ, R27 ;  /* 0x000000ffff043224 */ /* 0x004fe200078e001b */
[----:B------:R-:W-:-:S02]  /*11a00*/  ISETP.GT.AND P2, PT, R2, 0x72, PT ;  /* 0x000000720200780c */ /* 0x000fc40003f44270 */
[----:B------:R-:W2:Y:S04]  /*11a10*/  LDL R27, [R1+0x594] ;  /* 0x00059400011b7983 */ /* 0x000ea80000100800 */
[----:B------:R3:W2:Y:S01]  /*11a20*/  @P3 LDG.E.U16 R12, desc[UR8][R4.64] ;  /* 0x00000008040c3981 */ /* 0x0006a2000c1e1500 */
[----:B------:R-:W-:Y:S01]  /*11a30*/  PRMT R11, RZ, 0x7610, R11 ;  /* 0x00007610ff0b7816 */ /* 0x000fe2000000000b */
[----:B---3--:R-:W-:Y:S02]  /*11a40*/  @P3 IMAD.MOV.U32 R4, RZ, RZ, R29 ;  /* 0x000000ffff043224 */ /* 0x008fe400078e001d */
[----:B----4-:R-:W-:-:S05]  /*11a50*/  @P3 IMAD.MOV.U32 R5, RZ, RZ, R26 ;  /* 0x000000ffff053224 */ /* 0x010fca00078e001a */
[----:B------:R0:W3:Y:S01]  /*11a60*/  @P3 LDG.E.U16 R11, desc[UR8][R4.64] ;  /* 0x00000008040b3981 */ /* 0x0000e2000c1e1500 */
[----:B------:R-:W-:Y:S01]  /*11a70*/  PRMT R25, RZ, 0x7610, R25 ;  /* 0x00007610ff197816 */ /* 0x000fe20000000019 */
[----:B0-----:R-:W-:Y:S02]  /*11a80*/  @P2 IMAD.MOV.U32 R4, RZ, RZ, R14 ;  /* 0x000000ffff042224 */ /* 0x001fe400078e000e */
[----:B------:R-:W-:-:S05]  /*11a90*/  @P2 IMAD.MOV.U32 R5, RZ, RZ, R15 ;  /* 0x000000ffff052224 */ /* 0x000fca00078e000f */
[----:B------:R0:W4:Y:S04]  /*11aa0*/  @P2 LDG.E.U16 R25, desc[UR8][R4.64] ;  /* 0x0000000804192981 */ /* 0x000128000c1e1500 */
[----:B--2---:R1:W-:Y:S04]  /*11ab0*/  STL [R1+0x1a88], R12 ;  /* 0x001a880c01007387 */ /* 0x0043e80000100800 */
[----:B------:R-:W2:Y:S04]  /*11ac0*/  LDL R29, [R1+0x518] ;  /* 0x00051800011d7983 */ /* 0x000ea80000100800 */
[----:B------:R-:W2:Y:S04]  /*11ad0*/  LDL R26, [R1+0x51c] ;  /* 0x00051c00011a7983 */ /* 0x000ea80000100800 */
[----:B-1----:R-:W2:Y:S01]  /*11ae0*/  LDL R12, [R1+0x590] ;  /* 0x00059000010c7983 */ /* 0x002ea20000100800 */
[----:B------:R-:W-:Y:S01]  /*11af0*/  PRMT R24, RZ, 0x7610, R24 ;  /* 0x00007610ff187816 */ /* 0x000fe20000000018 */
[----:B0-----:R-:W-:-:S02]  /*11b00*/  @P2 IMAD.MOV.U32 R4, RZ, RZ, R27 ;  /* 0x000000ffff042224 */ /* 0x001fc400078e001b */
[----:B---3--:R-:W-:Y:S04]  /*11b10*/  STL [R1+0x1a8c], R11 ;  /* 0x001a8c0b01007387 */ /* 0x008fe80000100800 */
[----:B------:R-:W3:Y:S04]  /*11b20*/  LDL R15, [R1+0x510] ;  /* 0x00051000010f7983 */ /* 0x000ee80000100800 */
[----:B------:R-:W3:Y:S04]  /*11b30*/  LDL R14, [R1+0x514] ;  /* 0x00051400010e7983 */ /* 0x000ee80000100800 */
[----:B----4-:R0:W-:Y:S04]  /*11b40*/  STL [R1+0x1a6c], R25 ;  /* 0x001a6c1901007387 */ /* 0x0101e80000100800 */
[----:B------:R-:W4:Y:S01]  /*11b50*/  LDL R27, [R1+0x588] ;  /* 0x00058800011b7983 */ /* 0x000f220000100800 */
[----:B--2---:R-:W-:-:S03]  /*11b60*/  @P2 IMAD.MOV.U32 R5, RZ, RZ, R12 ;  /* 0x000000ffff052224 */ /* 0x004fc600078e000c */
[----:B------:R-:W2:Y:S04]  /*11b70*/  LDL R12, [R1+0x58c] ;  /* 0x00058c00010c7983 */ /* 0x000ea80000100800 */
[----:B------:R1:W2:Y:S01]  /*11b80*/  @P2 LDG.E.U16 R24, desc[UR8][R4.64] ;  /* 0x0000000804182981 */ /* 0x0002a2000c1e1500 */
[C---:B------:R-:W-:Y:S02]  /*11b90*/  ISETP.GT.AND P3, PT, R2.reuse, 0x7a, PT ;  /* 0x0000007a0200780c */ /* 0x040fe40003f64270 */
[----:B------:R-:W-:Y:S02]  /*11ba0*/  PRMT R10, RZ, 0x7610, R10 ;  /* 0x00007610ff0a7816 */ /* 0x000fe4000000000a */
[----:B------:R-:W-:Y:S02]  /*11bb0*/  ISETP.GT.AND P2, PT, R2, 0x73, PT ;  /* 0x000000730200780c */ /* 0x000fe40003f44270 */
[----:B------:R-:W-:-:S07]  /*11bc0*/  PRMT R9, RZ, 0x7610, R9 ;  /* 0x00007610ff097816 */ /* 0x000fce0000000009 */
[----:B-1----:R-:W-:Y:S02]  /*11bd0*/  @P3 IMAD.MOV.U32 R4, RZ, RZ, R26 ;  /* 0x000000ffff043224 */ /* 0x002fe400078e001a */
[----:B------:R-:W-:-:S05]  /*11be0*/  @P3 IMAD.MOV.U32 R5, RZ, RZ, R29 ;  /* 0x000000ffff053224 */ /* 0x000fca00078e001d */
[----:B------:R3:W2:Y:S02]  /*11bf0*/  @P3 LDG.E.U16 R10, desc[UR8][R4.64] ;  /* 0x00000008040a3981 */ /* 0x0006a4000c1e1500 */
[----:B---3--:R-:W-:Y:S02]  /*11c00*/  @P3 IMAD.MOV.U32 R4, RZ, RZ, R14 ;  /* 0x000000ffff043224 */ /* 0x008fe400078e000e */
[----:B------:R-:W-:-:S05]  /*11c10*/  @P3 IMAD.MOV.U32 R5, RZ, RZ, R15 ;  /* 0x000000ffff053224 */ /* 0x000fca00078e000f */
[----:B------:R4:W3:Y:S01]  /*11c20*/  @P3 LDG.E.U16 R9, desc[UR8][R4.64] ;  /* 0x0000000804093981 */ /* 0x0008e2000c1e1500 */
[----:B------:R-:W-:Y:S01]  /*11c30*/  PRMT R22, RZ, 0x7610, R22 ;  /* 0x00007610ff167816 */ /* 0x000fe20000000016 */
[----:B----4-:R-:W-:Y:S02]  /*11c40*/  @P2 IMAD.MOV.U32 R5, RZ, RZ, R27 ;  /* 0x000000ffff052224 */ /* 0x010fe400078e001b */
[----:B--2---:R-:W-:Y:S04]  /*11c50*/  STL [R1+0x1a70], R24 ;  /* 0x001a701801007387 */ /* 0x004fe80000100800 */
[----:B------:R-:W2:Y:S04]  /*11c60*/  LDL R26, [R1+0x580] ;  /* 0x00058000011a7983 */ /* 0x000ea80000100800 */
[----:B0-----:R-:W4:Y:S01]  /*11c70*/  LDL R25, [R1+0x584] ;  /* 0x0005840001197983 */ /* 0x001f220000100800 */
[----:B------:R-:W-:-:S05]  /*11c80*/  @P2 IMAD.MOV.U32 R4, RZ, RZ, R12 ;  /* 0x000000ffff042224 */ /* 0x000fca00078e000c */
[----:B------:R2:W4:Y:S01]  /*11c90*/  @P2 LDG.E.U16 R22, desc[UR8][R4.64] ;  /* 0x0000000804162981 */ /* 0x000522000c1e1500 */
[----:B------:R-:W-:-:S03]  /*11ca0*/  PRMT R21, RZ, 0x7610, R21 ;  /* 0x00007610ff157816 */ /* 0x000fc60000000015 */
[----:B------:R0:W-:Y:S04]  /*11cb0*/  STL [R1+0x1a74], R10 ;  /* 0x001a740a01007387 */ /* 0x0001e80000100800 */
[----:B------:R-:W4:Y:S04]  /*11cc0*/  LDL R15, [R1+0x508] ;  /* 0x00050800010f7983 */ /* 0x000f280000100800 */
[----:B------:R-:W4:Y:S04]  /*11cd0*/  LDL R14, [R1+0x50c] ;  /* 0x00050c00010e7983 */ /* 0x000f280000100800 */
[----:B---3--:R-:W-:Y:S04]  /*11ce0*/  STL [R1+0x1a78], R9 ;  /* 0x001a780901007387 */ /* 0x008fe80000100800 */
[----:B------:R-:W3:Y:S04]  /*11cf0*/  LDL R12, [R1+0x500] ;  /* 0x00050000010c7983 */ /* 0x000ee80000100800 */
[----:B0-----:R-:W3:Y:S01]  /*11d00*/  LDL R10, [R1+0x504] ;  /* 0x00050400010a7983 */ /* 0x001ee20000100800 */
[----:B--2---:R-:W-:-:S02]  /*11d10*/  @P2 IMAD.MOV.U32 R5, RZ, RZ, R26 ;  /* 0x000000ffff052224 */ /* 0x004fc400078e001a */
[----:B----4-:R-:W-:-:S05]  /*11d20*/  @P2 IMAD.MOV.U32 R4, RZ, RZ, R25 ;  /* 0x000000ffff042224 */ /* 0x010fca00078e0019 */
[----:B------:R0:W2:Y:S04]  /*11d30*/  @P2 LDG.E.U16 R21, desc[UR8][R4.64] ;  /* 0x0000000804152981 */ /* 0x0000a8000c1e1500 */
[----:B------:R1:W-:Y:S04]  /*11d40*/  STL [R1+0x1a54], R22 ;  /* 0x001a541601007387 */ /* 0x0003e80000100800 */
[----:B------:R-:W4:Y:S04]  /*11d50*/  LDL R25, [R1+0x5e0] ;  /* 0x0005e00001197983 */ /* 0x000f280000100800 */
[----:B-1----:R-:W4:Y:S01]  /*11d60*/  LDL R22, [R1+0x5e4] ;  /* 0x0005e40001167983 */ /* 0x002f220000100800 */
[----:B------:R-:W-:-:S02]  /*11d70*/  ISETP.GT.AND P3, PT, R2, 0x7b, PT ;  /* 0x0000007b0200780c */ /* 0x000fc40003f64270 */
[----:B------:R-:W-:Y:S02]  /*11d80*/  PRMT R8, RZ, 0x7610, R8 ;  /* 0x00007610ff087816 */ /* 0x000fe40000000008 */
[----:B------:R-:W-:-:S09]  /*11d90*/  PRMT R7, RZ, 0x7610, R7 ;  /* 0x00007610ff077816 */ /* 0x000fd20000000007 */
[----:B0-----:R-:W-:Y:S02]  /*11da0*/  @P3 IMAD.MOV.U32 R4, RZ, RZ, R14 ;  /* 0x000000ffff043224 */ /* 0x001fe400078e000e */
[----:B------:R-:W-:-:S05]  /*11db0*/  @P3 IMAD.MOV.U32 R5, RZ, RZ, R15 ;  /* 0x000000ffff053224 */ /* 0x000fca00078e000f */
[----:B------:R3:W4:Y:S02]  /*11dc0*/  @P3 LDG.E.U16 R8, desc[UR8][R4.64] ;  /* 0x0000000804083981 */ /* 0x000724000c1e1500 */
[----:B---3--:R-:W-:Y:S02]  /*11dd0*/  @P3 IMAD.MOV.U32 R4, RZ, RZ, R10 ;  /* 0x000000ffff043224 */ /* 0x008fe400078e000a */
[----:B------:R-:W-:-:S05]  /*11de0*/  @P3 IMAD.MOV.U32 R5, RZ, RZ, R12 ;  /* 0x000000ffff053224 */ /* 0x000fca00078e000c */
[----:B------:R4:W3:Y:S01]  /*11df0*/  @P3 LDG.E.U16 R7, desc[UR8][R4.64] ;  /* 0x0000000804073981 */ /* 0x0008e2000c1e1500 */
[----:B------:R-:W-:-:S03]  /*11e00*/  PRMT R23, RZ, 0x7610, R23 ;  /* 0x00007610ff177816 */ /* 0x000fc60000000017 */
[----:B--2---:R-:W-:Y:S04]  /*11e10*/  STL [R1+0x1a58], R21 ;  /* 0x001a581501007387 */ /* 0x004fe80000100800 */
[----:B------:R-:W2:Y:S04]  /*11e20*/  LDL R15, [R1+0x578] ;  /* 0x00057800010f7983 */ /* 0x000ea80000100800 */
[----:B------:R-:W2:Y:S01]  /*11e30*/  LDL R14, [R1+0x57c] ;  /* 0x00057c00010e7983 */ /* 0x000ea20000100800 */
[----:B----4-:R-:W-:Y:S02]  /*11e40*/  @P1 IMAD.MOV.U32 R5, RZ, RZ, R25 ;  /* 0x000000ffff051224 */ /* 0x010fe400078e0019 */
[----:B------:R-:W-:-:S05]  /*11e50*/  @P1 IMAD.MOV.U32 R4, RZ, RZ, R22 ;  /* 0x000000ffff041224 */ /* 0x000fca00078e0016 */
[----:B------:R2:W4:Y:S01]  /*11e60*/  @P1 LDG.E.U16 R23, desc[UR8][R4.64] ;  /* 0x0000000804171981 */ /* 0x000522000c1e1500 */
[----:B------:R-:W-:Y:S02]  /*11e70*/  ISETP.GT.AND P2, PT, R2, 0x74, PT ;  /* 0x000000740200780c */ /* 0x000fe40003f44270 */
[----:B------:R-:W-:Y:S01]  /*11e80*/  PRMT R20, RZ, 0x7610, R20 ;  /* 0x00007610ff147816 */ /* 0x000fe20000000014 */
[----:B------:R-:W-:Y:S04]  /*11e90*/  STL [R1+0x1a5c], R8 ;  /* 0x001a5c0801007387 */ /* 0x000fe80000100800 */
[----:B------:R-:W4:Y:S04]  /*11ea0*/  LDL R12, [R1+0x570] ;  /* 0x00057000010c7983 */ /* 0x000f280000100800 */
[----:B------:R-:W4:Y:S04]  /*11eb0*/  LDL R10, [R1+0x574] ;  /* 0x00057400010a7983 */ /* 0x000f280000100800 */
[----:B---3--:R0:W-:Y:S04]  /*11ec0*/  STL [R1+0x1a60], R7 ;  /* 0x001a600701007387 */ /* 0x0081e80000100800 */
[----:B------:R-:W3:Y:S04]  /*11ed0*/  LDL R22, [R1+0x4f8] ;  /* 0x0004f80001167983 */ /* 0x000ee80000100800 */
[----:B0-----:R-:W3:Y:S01]  /*11ee0*/  LDL R7, [R1+0x4fc] ;  /* 0x0004fc0001077983 */ /* 0x001ee20000100800 */
[----:B--2---:R-:W-:-:S02]  /*11ef0*/  @P2 IMAD.MOV.U32 R5, RZ, RZ, R15 ;  /* 0x000000ffff052224 */ /* 0x004fc400078e000f */
[----:B------:R-:W-:-:S05]  /*11f00*/  @P2 IMAD.MOV.U32 R4, RZ, RZ, R14 ;  /* 0x000000ffff042224 */ /* 0x000fca00078e000e */
[----:B------:R0:W2:Y:S04]  /*11f10*/  @P2 LDG.E.U16 R20, desc[UR8][R4.64] ;  /* 0x0000000804142981 */ /* 0x0000a8000c1e1500 */
[----:B----4-:R-:W-:Y:S04]  /*11f20*/  STL [R1+0x19fc], R23 ;  /* 0x0019fc1701007387 */ /* 0x010fe80000100800 */
[----:B------:R-:W4:Y:S04]  /*11f30*/  LDL R15, [R1+0x4f0] ;  /* 0x0004f000010f7983 */ /* 0x000f280000100800 */
[----:B------:R-:W4:Y:S01]  /*11f40*/  LDL R14, [R1+0x4f4] ;  /* 0x0004f400010e7983 */ /* 0x000f220000100800 */
[----:B------:R-:W-:-:S02]  /*11f50*/  ISETP.GT.AND P3, PT, R2, 0x7c, PT ;  /* 0x0000007c0200780c */ /* 0x000fc40003f64270 */
[----:B------:R-:W-:Y:S02]  /*11f60*/  PRMT R19, RZ, 0x7610, R19 ;  /* 0x00007610ff137816 */ /* 0x000fe40000000013 */
[----:B------:R-:W-:Y:S01]  /*11f70*/  PRMT R6, RZ, 0x7610, R6 ;  /* 0x00007610ff067816 */ /* 0x000fe20000000006 */
[----:B0-----:R-:W-:Y:S02]  /*11f80*/  @P2 IMAD.MOV.U32 R5, RZ, RZ, R12 ;  /* 0x000000ffff052224 */ /* 0x001fe400078e000c */
[----:B------:R-:W-:-:S05]  /*11f90*/  @P2 IMAD.MOV.U32 R4, RZ, RZ, R10 ;  /* 0x000000ffff042224 */ /* 0x000fca00078e000a */
[----:B------:R3:W4:Y:S02]  /*11fa0*/  @P2 LDG.E.U16 R19, desc[UR8][R4.64] ;  /* 0x0000000804132981 */ /* 0x000724000c1e1500 */
[----:B---3--:R-:W-:Y:S02]  /*11fb0*/  @P3 IMAD.MOV.U32 R5, RZ, RZ, R22 ;  /* 0x000000ffff053224 */ /* 0x008fe400078e0016 */
[----:B------:R-:W-:-:S05]  /*11fc0*/  @P3 IMAD.MOV.U32 R4, RZ, RZ, R7 ;  /* 0x000000ffff043224 */ /* 0x000fca00078e0007 */
[----:B------:R0:W3:Y:S02]  /*11fd0*/  @P3 LDG.E.U16 R6, desc[UR8][R4.64] ;  /* 0x0000000804063981 */ /* 0x0000e4000c1e1500 */
[----:B0-----:R-:W-:Y:S02]  /*11fe0*/  PRMT R5, RZ, 0x7610, R5 ;  /* 0x00007610ff057816 */ /* 0x001fe40000000005 */
[----:B--2---:R-:W-:Y:S04]  /*11ff0*/  STL [R1+0x1a3c], R20 ;  /* 0x001a3c1401007387 */ /* 0x004fe80000100800 */
[----:B------:R-:W2:Y:S04]  /*12000*/  LDL R12, [R1+0x568] ;  /* 0x00056800010c7983 */ /* 0x000ea80000100800 */
[----:B------:R-:W2:Y:S04]  /*12010*/  LDL R10, [R1+0x56c] ;  /* 0x00056c00010a7983 */ /* 0x000ea80000100800 */
[----:B----4-:R2:W4:Y:S01]  /*12020*/  @P3 LDG.E.U16 R5, desc[UR8][R14.64] ;  /* 0x000000080e053981 */ /* 0x010522000c1e1500 */
[----:B------:R-:W-:-:S02]  /*12030*/  ISETP.GT.AND P1, PT, R2, 0x75, PT ;  /* 0x000000750200780c */ /* 0x000fc40003f24270 */
[----:B------:R-:W-:Y:S01]  /*12040*/  PRMT R18, RZ, 0x7610, R18 ;  /* 0x00007610ff127816 */ /* 0x000fe20000000012 */
[----:B------:R-:W-:Y:S04]  /*12050*/  STL [R1+0x1a40], R19 ;  /* 0x001a401301007387 */ /* 0x000fe80000100800 */
[----:B------:R-:W4:Y:S04]  /*12060*/  LDL R22, [R1+0x560] ;  /* 0x0005600001167983 */ /* 0x000f280000100800 */
[----:B------:R-:W4:Y:S04]  /*12070*/  LDL R7, [R1+0x564] ;  /* 0x0005640001077983 */ /* 0x000f280000100800 */
[----:B---3--:R0:W-:Y:S04]  /*12080*/  STL [R1+0x1a44], R6 ;  /* 0x001a440601007387 */ /* 0x0081e80000100800 */
[----:B------:R-:W3:Y:S04]  /*12090*/  LDL R27, [R1+0x4e8] ;  /* 0x0004e800011b7983 */ /* 0x000ee80000100800 */
[----:B------:R-:W3:Y:S01]  /*120a0*/  LDL R25, [R1+0x4ec] ;  /* 0x0004ec0001197983 */ /* 0x000ee20000100800 */
        /* <DEDUP_REMOVED lines=8> */
[----:B------:R-:W-:Y:S02]  /*12130*/  PRMT R4, RZ, 0x7610, R4 ;  /* 0x00007610ff047816 */ /* 0x000fe40000000004 */
[----:B------:R-:W-:Y:S01]  /*12140*/  PRMT R3, RZ, 0x7610, R3 ;  /* 0x00007610ff037816 */ /* 0x000fe20000000003 */
[----:B-1----:R-:W-:Y:S02]  /*12150*/  @P1 IMAD.MOV.U32 R15, RZ, RZ, R22 ;  /* 0x000000ffff0f1224 */ /* 0x002fe400078e0016 */
[----:B------:R-:W-:-:S05]  /*12160*/  @P1 IMAD.MOV.U32 R14, RZ, RZ, R7 ;  /* 0x000000ffff0e1224 */ /* 0x000fca00078e0007 */
[----:B------:R3:W4:Y:S02]  /*12170*/  @P1 LDG.E.U16 R17, desc[UR8][R14.64] ;  /* 0x000000080e111981 */ /* 0x000724000c1e1500 */
[----:B---3--:R-:W-:Y:S02]  /*12180*/  @P2 IMAD.MOV.U32 R15, RZ, RZ, R27 ;  /* 0x000000ffff0f2224 */ /* 0x008fe400078e001b */
[----:B------:R-:W-:-:S05]  /*12190*/  @P2 IMAD.MOV.U32 R14, RZ, RZ, R25 ;  /* 0x000000ffff0e2224 */ /* 0x000fca00078e0019 */
[----:B------:R4:W3:Y:S04]  /*121a0*/  @P2 LDG.E.U16 R4, desc[UR8][R14.64] ;  /* 0x000000080e042981 */ /* 0x0008e8000c1e1500 */
[----:B--2---:R-:W-:Y:S04]  /*121b0*/  STL [R1+0x1a00], R18 ;  /* 0x001a001201007387 */ /* 0x004fe80000100800 */
[----:B------:R-:W2:Y:S04]  /*121c0*/  LDL R26, [R1+0x650] ;  /* 0x00065000011a7983 */ /* 0x000ea80000100800 */
[----:B------:R-:W2:Y:S01]  /*121d0*/  LDL R22, [R1+0x654] ;  /* 0x0006540001167983 */ /* 0x000ea20000100800 */
[----:B----4-:R-:W-:-:S03]  /*121e0*/  @P2 IMAD.MOV.U32 R15, RZ, RZ, R12 ;  /* 0x000000ffff0f2224 */ /* 0x010fc600078e000c */
[----:B------:R-:W4:Y:S04]  /*121f0*/  LDL R7, [R1+0x648] ;  /* 0x0006480001077983 */ /* 0x000f280000100800 */
[----:B0-----:R-:W4:Y:S01]  /*12200*/  LDL R6, [R1+0x64c] ;  /* 0x00064c0001067983 */ /* 0x001f220000100800 */
[----:B------:R-:W-:-:S05]  /*12210*/  @P2 IMAD.MOV.U32 R14, RZ, RZ, R10 ;  /* 0x000000ffff0e2224 */ /* 0x000fca00078e000a */
[----:B------:R2:W4:Y:S01]  /*12220*/  @P2 LDG.E.U16 R3, desc[UR8][R14.64] ;  /* 0x000000080e032981 */ /* 0x000522000c1e1500 */
[----:B------:R-:W-:Y:S02]  /*12230*/  PRMT R21, RZ, 0x7610, R21 ;  /* 0x00007610ff157816 */ /* 0x000fe40000000015 */
[----:B------:R-:W-:Y:S01]  /*12240*/  ISETP.GT.AND P1, PT, R2, 0x67, PT ;  /* 0x000000670200780c */ /* 0x000fe20003f24270 */
[----:B------:R-:W-:Y:S04]  /*12250*/  STL [R1+0x1a04], R17 ;  /* 0x001a041101007387 */ /* 0x000fe80000100800 */
[----:B---3--:R0:W-:Y:S04]  /*12260*/  STL [R1+0x1a08], R4 ;  /* 0x001a080401007387 */ /* 0x0081e80000100800 */
[----:B------:R-:W3:Y:S04]  /*12270*/  LDL R25, [R1+0x640] ;  /* 0x0006400001197983 */ /* 0x000ee80000100800 */
[----:B------:R-:W3:Y:S04]  /*12280*/  LDL R12, [R1+0x5d8] ;  /* 0x0005d800010c7983 */ /* 0x000ee80000100800 */
[----:B------:R-:W3:Y:S04]  /*12290*/  LDL R10, [R1+0x5dc] ;  /* 0x0005dc00010a7983 */ /* 0x000ee80000100800 */
[----:B0-----:R-:W3:Y:S01]  /*122a0*/  LDL R4, [R1+0x644] ;  /* 0x0006440001047983 */ /* 0x001ee20000100800 */
[----:B--2---:R-:W-:-:S02]  /*122b0*/  @P0 IMAD.MOV.U32 R15, RZ, RZ, R26 ;  /* 0x000000ffff0f0224 */ /* 0x004fc400078e001a */
[----:B------:R-:W-:-:S05]  /*122c0*/  @P0 IMAD.MOV.U32 R14, RZ, RZ, R22 ;  /* 0x000000ffff0e0224 */ /* 0x000fca00078e0016 */
[----:B------:R0:W2:Y:S04]  /*122d0*/  @P0 LDG.E.U16 R21, desc[UR8][R14.64] ;  /* 0x000000080e150981 */ /* 0x0000a8000c1e1500 */
[----:B----4-:R1:W-:Y:S04]  /*122e0*/  STL [R1+0x1a0c], R3 ;  /* 0x001a0c0301007387 */ /* 0x0103e80000100800 */
[----:B------:R-:W4:Y:S01]  /*122f0*/  LDL R22, [R1+0x5d0] ;  /* 0x0005d00001167983 */ /* 0x000f220000100800 */
[----:B0-----:R-:W-:Y:S02]  /*12300*/  @P1 IMAD.MOV.U32 R14, RZ, RZ, R6 ;  /* 0x000000ffff0e1224 */ /* 0x001fe400078e0006 */
[----:B------:R-:W-:Y:S01]  /*12310*/  @P1 IMAD.MOV.U32 R15, RZ, RZ, R7 ;  /* 0x000000ffff0f1224 */ /* 0x000fe200078e0007 */
[----:B-1----:R-:W-:-:S06]  /*12320*/  PRMT R3, RZ, 0x7610, R3 ;  /* 0x00007610ff037816 */ /* 0x002fcc0000000003 */
[----:B------:R3:W4:Y:S01]  /*12330*/  @P1 LDG.E.U16 R3, desc[UR8][R14.64] ;  /* 0x000000080e031981 */ /* 0x000722000c1e1500 */
[----:B------:R-:W-:Y:S02]  /*12340*/  ISETP.GT.AND P0, PT, R2, 0x6e, PT ;  /* 0x0000006e0200780c */ /* 0x000fe40003f04270 */
[----:B------:R-:W-:Y:S01]  /*12350*/  PRMT R24, RZ, 0x7610, R24 ;  /* 0x00007610ff187816 */ /* 0x000fe20000000018 */
[----:B---3--:R-:W-:Y:S02]  /*12360*/  @P1 IMAD.MOV.U32 R15, RZ, RZ, R25 ;  /* 0x000000ffff0f1224 */ /* 0x008fe400078e0019 */
[----:B------:R-:W-:-:S05]  /*12370*/  @P1 IMAD.MOV.U32 R14, RZ, RZ, R4 ;  /* 0x000000ffff0e1224 */ /* 0x000fca00078e0004 */
[----:B------:R0:W3:Y:S03]  /*12380*/  @P1 LDG.E.U16 R24, desc[UR8][R14.64] ;  /* 0x000000080e181981 */ /* 0x0000e6000c1e1500 */
[----:B0-----:R-:W-:Y:S02]  /*12390*/  @P0 IMAD.MOV.U32 R14, RZ, RZ, R10 ;  /* 0x000000ffff0e0224 */ /* 0x001fe400078e000a */
[----:B------:R-:W-:Y:S01]  /*123a0*/  @P0 IMAD.MOV.U32 R15, RZ, RZ, R12 ;  /* 0x000000ffff0f0224 */ /* 0x000fe200078e000c */
[----:B--2---:R0:W-:Y:S04]  /*123b0*/  STL [R1+0x14c], R21 ;  /* 0x00014c1501007387 */ /* 0x0041e80000100800 */
[----:B------:R-:W2:Y:S04]  /*123c0*/  LDL R6, [R1+0x5cc] ;  /* 0x0005cc0001067983 */ /* 0x000ea80000100800 */
[----:B------:R-:W3:Y:S04]  /*123d0*/  LDL R7, [R1+0x5c8] ;  /* 0x0005c80001077983 */ /* 0x000ee80000100800 */
[----:B------:R-:W3:Y:S04]  /*123e0*/  LDL R4, [R1+0x5c0] ;  /* 0x0005c00001047983 */ /* 0x000ee80000100800 */
[----:B0-----:R-:W2:Y:S04]  /*123f0*/  LDL R21, [R1+0x5d4] ;  /* 0x0005d40001157983 */ /* 0x001ea80000100800 */
[----:B----4-:R0:W-:Y:S04]  /*12400*/  STL [R1+0x144], R3 ;  /* 0x0001440301007387 */ /* 0x0101e80000100800 */
[----:B------:R-:W4:Y:S04]  /*12410*/  LDL R12, [R1+0x558] ;  /* 0x00055800010c7983 */ /* 0x000f280000100800 */
[----:B------:R-:W4:Y:S04]  /*12420*/  LDL R10, [R1+0x55c] ;  /* 0x00055c00010a7983 */ /* 0x000f280000100800 */
[----:B0-----:R-:W4:Y:S01]  /*12430*/  LDL R3, [R1+0x5c4] ;  /* 0x0005c40001037983 */ /* 0x001f220000100800 */
[----:B------:R-:W-:-:S02]  /*12440*/  PRMT R23, RZ, 0x7610, R23 ;  /* 0x00007610ff177816 */ /* 0x000fc40000000017 */
[----:B------:R-:W-:Y:S02]  /*12450*/  ISETP.GT.AND P1, PT, R2, 0x6f, PT ;  /* 0x0000006f0200780c */ /* 0x000fe40003f24270 */
[----:B------:R-:W-:Y:S02]  /*12460*/  PRMT R18, RZ, 0x7610, R18 ;  /* 0x00007610ff127816 */ /* 0x000fe40000000012 */
[----:B------:R0:W4:Y:S01]  /*12470*/  @P0 LDG.E.U16 R23, desc[UR8][R14.64] ;  /* 0x000000080e170981 */ /* 0x000122000c1e1500 */
[----:B------:R-:W-:Y:S01]  /*12480*/  PRMT R17, RZ, 0x7610, R17 ;  /* 0x00007610ff117816 */ /* 0x000fe20000000011 */
[----:B0-----:R-:W-:Y:S01]  /*12490*/  @P0 IMAD.MOV.U32 R15, RZ, RZ, R22 ;  /* 0x000000ffff0f0224 */ /* 0x001fe200078e0016 */
[----:B------:R-:W-:Y:S02]  /*124a0*/  PRMT R13, RZ, 0x7610, R13 ;  /* 0x00007610ff0d7816 */ /* 0x000fe4000000000d */
[----:B------:R-:W-:Y:S01]  /*124b0*/  PRMT R9, RZ, 0x7610, R9 ;  /* 0x00007610ff097816 */ /* 0x000fe20000000009 */
[----:B--2---:R-:W-:-:S05]  /*124c0*/  @P0 IMAD.MOV.U32 R14, RZ, RZ, R21 ;  /* 0x000000ffff0e0224 */ /* 0x004fca00078e0015 */
[----:B------:R0:W2:Y:S01]  /*124d0*/  @P0 LDG.E.U16 R18, desc[UR8][R14.64] ;  /* 0x000000080e120981 */ /* 0x0000a2000c1e1500 */
[----:B------:R-:W-:Y:S01]  /*124e0*/  ISETP.GT.AND P0, PT, R2, 0x76, PT ;  /* 0x000000760200780c */ /* 0x000fe20003f04270 */
[----:B0-----:R-:W-:Y:S02]  /*124f0*/  @P1 IMAD.MOV.U32 R14, RZ, RZ, R6 ;  /* 0x000000ffff0e1224 */ /* 0x001fe400078e0006 */
[----:B---3--:R-:W-:Y:S01]  /*12500*/  @P1 IMAD.MOV.U32 R15, RZ, RZ, R7 ;  /* 0x000000ffff0f1224 */ /* 0x008fe200078e0007 */
[----:B------:R-:W3:Y:S04]  /*12510*/  LDL R6, [R1+0x554] ;  /* 0x0005540001067983 */ /* 0x000ee80000100800 */
[----:B------:R-:W3:Y:S04]  /*12520*/  LDL R7, [R1+0x550] ;  /* 0x0005500001077983 */ /* 0x000ee80000100800 */
[----:B------:R4:W3:Y:S02]  /*12530*/  @P1 LDG.E.U16 R17, desc[UR8][R14.64] ;  /* 0x000000080e111981 */ /* 0x0008e4000c1e1500 */
[----:B----4-:R-:W-:-:S02]  /*12540*/  @P1 IMAD.MOV.U32 R14, RZ, RZ, R3 ;  /* 0x000000ffff0e1224 */ /* 0x010fc400078e0003 */
[----:B------:R-:W-:Y:S01]  /*12550*/  @P1 IMAD.MOV.U32 R15, RZ, RZ, R4 ;  /* 0x000000ffff0f1224 */ /* 0x000fe200078e0004 */
[----:B------:R-:W4:Y:S04]  /*12560*/  LDL R3, [R1+0x54c] ;  /* 0x00054c0001037983 */ /* 0x000f280000100800 */
[----:B------:R-:W4:Y:S04]  /*12570*/  LDL R4, [R1+0x548] ;  /* 0x0005480001047983 */ /* 0x000f280000100800 */
[----:B------:R0:W4:Y:S02]  /*12580*/  @P1 LDG.E.U16 R13, desc[UR8][R14.64] ;  /* 0x000000080e0d1981 */ /* 0x000124000c1e1500 */
[----:B0-----:R-:W-:-:S02]  /*12590*/  @P0 IMAD.MOV.U32 R14, RZ, RZ, R10 ;  /* 0x000000ffff0e0224 */ /* 0x001fc400078e000a */
[----:B------:R-:W-:-:S05]  /*125a0*/  @P0 IMAD.MOV.U32 R15, RZ, RZ, R12 ;  /* 0x000000ffff0f0224 */ /* 0x000fca00078e000c */
[----:B------:R-:W4:Y:S01]  /*125b0*/  @P0 LDG.E.U16 R9, desc[UR8][R14.64] ;  /* 0x000000080e090981 */ /* 0x000f22000c1e1500 */
[----:B------:R-:W-:Y:S02]  /*125c0*/  ISETP.GT.AND P1, PT, R2, 0x77, PT ;  /* 0x000000770200780c */ /* 0x000fe40003f24270 */
[----:B------:R-:W-:Y:S01]  /*125d0*/  PRMT R20, RZ, 0x7610, R20 ;  /* 0x00007610ff147816 */ /* 0x000fe20000000014 */
[----:B--2---:R0:W-:Y:S04]  /*125e0*/  STL [R1+0x12c], R18 ;  /* 0x00012c1201007387 */ /* 0x0041e80000100800 */
[----:B0-----:R-:W2:Y:S04]  /*125f0*/  LDL R18, [R1+0x540] ;  /* 0x0005400001127983 */ /* 0x001ea80000100800 */
[----:B---3--:R0:W-:Y:S04]  /*12600*/  STL [R1+0x124], R17 ;  /* 0x0001241101007387 */ /* 0x0081e80000100800 */
[----:B0-----:R-:W3:Y:S04]  /*12610*/  LDL R17, [R1+0x544] ;  /* 0x0005440001117983 */ /* 0x001ee80000100800 */
[----:B----4-:R0:W-:Y:S04]  /*12620*/  STL [R1+0x11c], R13 ;  /* 0x00011c0d01007387 */ /* 0x0101e80000100800 */
[----:B------:R-:W4:Y:S04]  /*12630*/  LDL R12, [R1+0xcb8] ;  /* 0x000cb800010c7983 */ /* 0x000f280000100800 */
[----:B0-----:R-:W4:Y:S04]  /*12640*/  LDL R13, [R1+0x4e0] ;  /* 0x0004e000010d7983 */ /* 0x001f280000100800 */
[----:B------:R-:W-:Y:S04]  /*12650*/  STL [R1+0x13c], R24 ;  /* 0x00013c1801007387 */ /* 0x000fe80000100800 */
[----:B------:R-:W4:Y:S04]  /*12660*/  LDL R10, [R1+0xcb4] ;  /* 0x000cb400010a7983 */ /* 0x000f280000100800 */
[----:B------:R0:W-:Y:S01]  /*12670*/  STL [R1+0x114], R9 ;  /* 0x0001140901007387 */ /* 0x0001e20000100800 */
[----:B------:R-:W-:-:S02]  /*12680*/  @P0 IMAD.MOV.U32 R14, RZ, RZ, R6 ;  /* 0x000000ffff0e0224 */ /* 0x000fc400078e0006 */
[----:B------:R-:W-:-:S05]  /*12690*/  @P0 IMAD.MOV.U32 R15, RZ, RZ, R7 ;  /* 0x000000ffff0f0224 */ /* 0x000fca00078e0007 */
[----:B------:R1:W4:Y:S04]  /*126a0*/  @P0 LDG.E.U16 R20, desc[UR8][R14.64] ;  /* 0x000000080e140981 */ /* 0x000328000c1e1500 */
[----:B0-----:R-:W4:Y:S04]  /*126b0*/  LDL R9, [R1+0xcc0] ;  /* 0x000cc00001097983 */ /* 0x001f280000100800 */
[----:B------:R0:W-:Y:S04]  /*126c0*/  STL [R1+0x134], R23 ;  /* 0x0001341701007387 */ /* 0x0001e80000100800 */
[----:B------:R-:W4:Y:S04]  /*126d0*/  LDL R7, [R1+0xcbc] ;  /* 0x000cbc0001077983 */ /* 0x000f280000100800 */
[----:B------:R-:W4:Y:S01]  /*126e0*/  LDL R6, [R1+0xcc8] ;  /* 0x000cc80001067983 */ /* 0x000f220000100800 */
[----:B-1----:R-:W-:-:S02]  /*126f0*/  @P1 IMAD.MOV.U32 R14, RZ, RZ, R3 ;  /* 0x000000ffff0e1224 */ /* 0x002fc400078e0003 */
[----:B------:R-:W-:Y:S01]  /*12700*/  @P1 IMAD.MOV.U32 R15, RZ, RZ, R4 ;  /* 0x000000ffff0f1224 */ /* 0x000fe200078e0004 */
[----:B------:R-:W4:Y:S04]  /*12710*/  LDL R3, [R1+0xdb4] ;  /* 0x000db40001037983 */ /* 0x000f280000100800 */
[----:B------:R-:W4:Y:S01]  /*12720*/  LDL R4, [R1+0xcc4] ;  /* 0x000cc40001047983 */ /* 0x000f220000100800 */
[----:B------:R-:W-:Y:S02]  /*12730*/  PRMT R19, RZ, 0x7610, R19 ;  /* 0x00007610ff137816 */ /* 0x000fe40000000013 */
[----:B------:R-:W-:Y:S02]  /*12740*/  ISETP.GT.AND P0, PT, R2, 0x7e, PT ;  /* 0x0000007e0200780c */ /* 0x000fe40003f04270 */
[----:B------:R-:W-:-:S02]  /*12750*/  PRMT R16, RZ, 0x7610, R16 ;  /* 0x00007610ff107816 */ /* 0x000fc40000000010 */
[----:B------:R2:W4:Y:S01]  /*12760*/  @P1 LDG.E.U16 R19, desc[UR8][R14.64] ;  /* 0x000000080e131981 */ /* 0x000522000c1e1500 */
[----:B------:R-:W-:Y:S02]  /*12770*/  PRMT R11, RZ, 0x7610, R11 ;  /* 0x00007610ff0b7816 */ /* 0x000fe4000000000b */
[----:B------:R-:W-:Y:S02]  /*12780*/  PRMT R8, RZ, 0x7610, R8 ;  /* 0x00007610ff087816 */ /* 0x000fe40000000008 */
[----:B------:R-:W-:Y:S02]  /*12790*/  PRMT R5, RZ, 0x7610, R5 ;  /* 0x00007610ff057816 */ /* 0x000fe40000000005 */
[----:B------:R-:W-:Y:S01]  /*127a0*/  PRMT R0, RZ, 0x7610, R0 ;  /* 0x00007610ff007816 */ /* 0x000fe20000000000 */
[----:B--2---:R-:W-:Y:S02]  /*127b0*/  @P1 IMAD.MOV.U32 R15, RZ, RZ, R18 ;  /* 0x000000ffff0f1224 */ /* 0x004fe400078e0012 */
[----:B---3--:R-:W-:-:S05]  /*127c0*/  @P1 IMAD.MOV.U32 R14, RZ, RZ, R17 ;  /* 0x000000ffff0e1224 */ /* 0x008fca00078e0011 */
[----:B------:R4:W2:Y:S01]  /*127d0*/  @P1 LDG.E.U16 R16, desc[UR8][R14.64] ;  /* 0x000000080e101981 */ /* 0x0008a2000c1e1500 */
[----:B------:R-:W-:Y:S01]  /*127e0*/  ISETP.GT.AND P1, PT, R2, 0x7f, PT ;  /* 0x0000007f0200780c */ /* 0x000fe20003f24270 */
[----:B----4-:R-:W-:Y:S02]  /*127f0*/  @P0 IMAD.MOV.U32 R14, RZ, RZ, R12 ;  /* 0x000000ffff0e0224 */ /* 0x010fe400078e000c */
[----:B------:R-:W-:-:S05]  /*12800*/  @P0 IMAD.MOV.U32 R15, RZ, RZ, R13 ;  /* 0x000000ffff0f0224 */ /* 0x000fca00078e000d */
[----:B------:R1:W3:Y:S02]  /*12810*/  @P0 LDG.E.U16 R11, desc[UR8][R14.64] ;  /* 0x000000080e0b0981 */ /* 0x0002e4000c1e1500 */
[----:B-1----:R-:W-:Y:S02]  /*12820*/  @P0 IMAD.MOV.U32 R14, RZ, RZ, R9 ;  /* 0x000000ffff0e0224 */ /* 0x002fe400078e0009 */
[----:B------:R-:W-:-:S05]  /*12830*/  @P0 IMAD.MOV.U32 R15, RZ, RZ, R10 ;  /* 0x000000ffff0f0224 */ /* 0x000fca00078e000a */
[----:B------:R1:W4:Y:S02]  /*12840*/  @P0 LDG.E.U16 R8, desc[UR8][R14.64] ;  /* 0x000000080e080981 */ /* 0x000324000c1e1500 */
[----:B-1----:R-:W-:Y:S02]  /*12850*/  @P1 IMAD.MOV.U32 R14, RZ, RZ, R6 ;  /* 0x000000ffff0e1224 */ /* 0x002fe400078e0006 */
[----:B------:R-:W-:-:S05]  /*12860*/  @P1 IMAD.MOV.U32 R15, RZ, RZ, R7 ;  /* 0x000000ffff0f1224 */ /* 0x000fca00078e0007 */
[----:B------:R1:W4:Y:S02]  /*12870*/  @P1 LDG.E.U16 R5, desc[UR8][R14.64] ;  /* 0x000000080e051981 */ /* 0x000324000c1e1500 */
[----:B-1----:R-:W-:Y:S02]  /*12880*/  @P1 IMAD.MOV.U32 R14, RZ, RZ, R3 ;  /* 0x000000ffff0e1224 */ /* 0x002fe400078e0003 */
[----:B------:R-:W-:-:S05]  /*12890*/  @P1 IMAD.MOV.U32 R15, RZ, RZ, R4 ;  /* 0x000000ffff0f1224 */ /* 0x000fca00078e0004 */
[----:B------:R-:W2:Y:S04]  /*128a0*/  @P1 LDG.E.U16 R0, desc[UR8][R14.64] ;  /* 0x000000080e001981 */ /* 0x000ea8000c1e1500 */
        /* <DEDUP_REMOVED lines=12> */
[----:B0-----:R-:W0:Y:S01]  /*12970*/  S2R R23, SR_TID.X ;  /* 0x0000000000177919 */ /* 0x001e220000002100 */
[----:B------:R-:W1:Y:S01]  /*12980*/  S2R R28, SR_TID.X ;  /* 0x00000000001c7919 */ /* 0x000e620000002100 */
[----:B------:R-:W-:Y:S06]  /*12990*/  BAR.SYNC.DEFER_BLOCKING 0x0 ;  /* 0x0000000000007b1d */ /* 0x000fec0000010000 */
[----:B--2---:R2:W-:Y:S02]  /*129a0*/  STL [R1+0xec], R0 ;  /* 0x0000ec0001007387 */ /* 0x0045e40000100800 */
[----:B--2---:R-:W2:Y:S02]  /*129b0*/  S2R R0, SR_TID.X ;  /* 0x0000000000007919 */ /* 0x004ea40000002100 */
[----:B------:R-:W-:Y:S04]  /*129c0*/  STL [R1+0x1998], R15 ;  /* 0x0019980f01007387 */ /* 0x000fe80000100800 */
[----:B------:R-:W-:Y:S04]  /*129d0*/  STL [R1+0x104], R19 ;  /* 0x0001041301007387 */ /* 0x000fe80000100800 */
[----:B------:R-:W-:Y:S04]  /*129e0*/  STL [R1+0x199c], R15 ;  /* 0x00199c0f01007387 */ /* 0x000fe80000100800 */
[----:B------:R-:W-:Y:S04]  /*129f0*/  STL [R1+0x19a4], R15 ;  /* 0x0019a40f01007387 */ /* 0x000fe80000100800 */
[----:B------:R1:W-:Y:S04]  /*12a00*/  STL [R1+0x100], R16 ;  /* 0x0001001001007387 */ /* 0x0003e80000100800 */
[----:B------:R-:W-:Y:S04]  /*12a10*/  STL [R1+0x19ac], R15 ;  /* 0x0019ac0f01007387 */ /* 0x000fe80000100800 */
[----:B------:R-:W-:Y:S04]  /*12a20*/  STL [R1+0x19b4], R15 ;  /* 0x0019b40f01007387 */ /* 0x000fe80000100800 */
[----:B---3--:R-:W-:Y:S04]  /*12a30*/  STL [R1+0xfc], R11 ;  /* 0x0000fc0b01007387 */ /* 0x008fe80000100800 */
[----:B------:R3:W-:Y:S04]  /*12a40*/  STL [R1+0x19d8], R15 ;  /* 0x0019d80f01007387 */ /* 0x0007e80000100800 */
[----:B0-----:R0:W-:Y:S04]  /*12a50*/  STL [R1+0x1a64], R23 ;  /* 0x001a641701007387 */ /* 0x0011e80000100800 */
[----:B----4-:R-:W-:Y:S04]  /*12a60*/  STL [R1+0xf8], R8 ;  /* 0x0000f80801007387 */ /* 0x010fe80000100800 */
[----:B------:R-:W4:Y:S04]  /*12a70*/  LDL.LU R13, [R1+0x478] ;  /* 0x00047800010d7983 */ /* 0x000f280000300800 */
[----:B-1----:R-:W4:Y:S04]  /*12a80*/  LDL.LU R16, [R1+0x474] ;  /* 0x0004740001107983 */ /* 0x002f280000300800 */
[----:B------:R-:W4:Y:S04]  /*12a90*/  LDL.LU R29, [R1+0x430] ;  /* 0x00043000011d7983 */ /* 0x000f280000300800 */
[----:B------:R1:W-:Y:S01]  /*12aa0*/  STL [R1+0xf4], R5 ;  /* 0x0000f40501007387 */ /* 0x0003e20000100800 */
[----:B--2---:R-:W-:-:S04]  /*12ab0*/  LOP3.LUT R0, R0, 0x3f, RZ, 0xc0, !PT ;  /* 0x0000003f00007812 */ /* 0x004fc800078ec0ff */
[----:B------:R-:W-:-:S04]  /*12ac0*/  LOP3.LUT R0, R0, 0x40, RZ, 0xfc, !PT ;  /* 0x0000004000007812 */ /* 0x000fc800078efcff */
[----:B------:R-:W-:Y:S02]  /*12ad0*/  ISETP.GE.AND P1, PT, R0, R2, PT ;  /* 0x000000020000720c */ /* 0x000fe40003f26270 */
[----:B------:R-:W2:Y:S01]  /*12ae0*/  LDL.LU R0, [R1+0x42c] ;  /* 0x00042c0001007983 */ /* 0x000ea20000300800 */
[----:B---3--:R-:W-:-:S03]  /*12af0*/  LOP3.LUT R15, R23, 0x3f, RZ, 0xc0, !PT ;  /* 0x0000003f170f7812 */ /* 0x008fc600078ec0ff */
[----:B0-----:R-:W3:Y:S04]  /*12b00*/  LDL.LU R23, [R1+0x3a0] ;  /* 0x0003a00001177983 */ /* 0x001ee80000300800 */
[----:B------:R-:W3:Y:S04]  /*12b10*/  LDL.LU R14, [R1+0x39c] ;  /* 0x00039c00010e7983 */ /* 0x000ee80000300800 */
[----:B------:R-:W3:Y:S04]  /*12b20*/  LDL.LU R3, [R1+0x358] ;  /* 0x0003580001037983 */ /* 0x000ee80000300800 */
[----:B------:R-:W3:Y:S04]  /*12b30*/  LDL.LU R4, [R1+0x354] ;  /* 0x0003540001047983 */ /* 0x000ee80000300800 */
[----:B------:R-:W3:Y:S04]  /*12b40*/  LDL.LU R17, [R1+0x318] ;  /* 0x0003180001117983 */ /* 0x000ee80000300800 */
[----:B------:R-:W3:Y:S04]  /*12b50*/  LDL.LU R18, [R1+0x314] ;  /* 0x0003140001127983 */ /* 0x000ee80000300800 */
[----:B-1----:R-:W3:Y:S04]  /*12b60*/  LDL.LU R5, [R1+0x2d8] ;  /* 0x0002d80001057983 */ /* 0x002ee80000300800 */
[----:B------:R-:W3:Y:S04]  /*12b70*/  LDL.LU R6, [R1+0x2d4] ;  /* 0x0002d40001067983 */ /* 0x000ee80000300800 */
        /* <DEDUP_REMOVED lines=13> */
[----:B------:R-:W3:Y:S01]  /*12c50*/  LDL.LU R27, [R1+0x28] ;  /* 0x00002800011b7983 */ /* 0x000ee20000300800 */
[----:B------:R-:W-:-:S03]  /*12c60*/  ISETP.GE.AND P0, PT, R15, R2, PT ;  /* 0x000000020f00720c */ /* 0x000fc60003f06270 */
[----:B------:R-:W3:Y:S04]  /*12c70*/  LDL.LU R2, [R1+0x3e4] ;  /* 0x0003e40001027983 */ /* 0x000ee80000300800 */
[----:B------:R0:W-:Y:S01]  /*12c80*/  STL [R1+0x1a4c], R15 ;  /* 0x001a4c0f01007387 */ /* 0x0001e20000100800 */
[----:B------:R-:W-:-:S03]  /*12c90*/  LOP3.LUT R28, R28, 0x3f, RZ, 0xc0, !PT ;  /* 0x0000003f1c1c7812 */ /* 0x000fc600078ec0ff */
[----:B0-----:R-:W3:Y:S02]  /*12ca0*/  LDL.LU R15, [R1+0x3e8] ;  /* 0x0003e800010f7983 */ /* 0x001ee40000300800 */
[----:B------:R-:W-:-:S05]  /*12cb0*/  IMAD.SHL.U32 R28, R28, 0x2, RZ ;  /* 0x000000021c1c7824 */ /* 0x000fca00078e00ff */
[----:B----4-:R0:W-:Y:S04]  /*12cc0*/  STS.U16 [R28+UR4], R13 ;  /* 0x0000000d1c007988 */ /* 0x0101e80008000404 */
[----:B------:R1:W-:Y:S04]  /*12cd0*/  STS.U16 [R28+UR4+0x80], R16 ;  /* 0x000080101c007988 */ /* 0x0003e80008000404 */
[----:B------:R4:W-:Y:S04]  /*12ce0*/  STS.U16 [R28+UR4+0x800], R29 ;  /* 0x0008001d1c007988 */ /* 0x0009e80008000404 */
[----:B0-----:R-:W3:Y:S04]  /*12cf0*/  LDL.LU R13, [R1+0x1a9c] ;  /* 0x001a9c00010d7983 */ /* 0x001ee80000300800 */
[----:B-1----:R-:W3:Y:S04]  /*12d00*/  LDL.LU R16, [R1+0x1a98] ;  /* 0x001a980001107983 */ /* 0x002ee80000300800 */
[----:B----4-:R-:W4:Y:S04]  /*12d10*/  LDL.LU R29, [R1+0x1a94] ;  /* 0x001a9400011d7983 */ /* 0x010f280000300800 */
[----:B--2---:R0:W-:Y:S04]  /*12d20*/  STS.U16 [R28+UR4+0x880], R0 ;  /* 0x000880001c007988 */ /* 0x0041e80008000404 */
[----:B0-----:R-:W2:Y:S04]  /*12d30*/  LDL.LU R0, [R1+0x1a90] ;  /* 0x001a900001007983 */ /* 0x001ea80000300800 */
[----:B---3--:R0:W-:Y:S04]  /*12d40*/  STS.U16 [R28+UR4+0x6000], R11 ;  /* 0x0060000b1c007988 */ /* 0x0081e80008000404 */
[----:B------:R1:W-:Y:S04]  /*12d50*/  STS.U16 [R28+UR4+0x6080], R12 ;  /* 0x0060800c1c007988 */ /* 0x0003e80008000404 */
[----:B------:R3:W-:Y:S04]  /*12d60*/  STS.U16 [R28+UR4+0x6800], R26 ;  /* 0x0068001a1c007988 */ /* 0x0007e80008000404 */
[----:B------:R3:W-:Y:S04]  /*12d70*/  STS.U16 [R28+UR4+0x6880], R27 ;  /* 0x0068801b1c007988 */ /* 0x0007e80008000404 */
[----:B0-----:R-:W2:Y:S04]  /*12d80*/  LDL.LU R11, [R1+0x470] ;  /* 0x00047000010b7983 */ /* 0x001ea80000300800 */
[----:B-1----:R-:W2:Y:S04]  /*12d90*/  LDL.LU R12, [R1+0x46c] ;  /* 0x00046c00010c7983 */ /* 0x002ea80000300800 */
[----:B---3--:R-:W3:Y:S04]  /*12da0*/  LDL.LU R26, [R1+0x428] ;  /* 0x00042800011a7983 */ /* 0x008ee80000300800 */
[----:B------:R-:W3:Y:S04]  /*12db0*/  LDL.LU R27, [R1+0x424] ;  /* 0x00042400011b7983 */ /* 0x000ee80000300800 */
[----:B------:R-:W-:Y:S04]  /*12dc0*/  STS.U16 [R28+UR4+0x1800], R23 ;  /* 0x001800171c007988 */ /* 0x000fe80008000404 */
[----:B------:R0:W-:Y:S04]  /*12dd0*/  STS.U16 [R28+UR4+0x1000], R15 ;  /* 0x0010000f1c007988 */ /* 0x0001e80008000404 */
[----:B------:R1:W-:Y:S04]  /*12de0*/  STS.U16 [R28+UR4+0x1880], R14 ;  /* 0x0018800e1c007988 */ /* 0x0003e80008000404 */
[----:B------:R1:W-:Y:S04]  /*12df0*/  STS.U16 [R28+UR4+0x2000], R3 ;  /* 0x002000031c007988 */ /* 0x0003e80008000404 */
[----:B------:R1:W-:Y:S04]  /*12e00*/  STS.U16 [R28+UR4+0x2080], R4 ;  /* 0x002080041c007988 */ /* 0x0003e80008000404 */
[----:B------:R1:W-:Y:S04]  /*12e10*/  STS.U16 [R28+UR4+0x2800], R17 ;  /* 0x002800111c007988 */ /* 0x0003e80008000404 */
[----:B------:R1:W-:Y:S04]  /*12e20*/  STS.U16 [R28+UR4+0x2880], R18 ;  /* 0x002880121c007988 */ /* 0x0003e80008000404 */
[----:B0-----:R-:W3:Y:S04]  /*12e30*/  LDL.LU R15, [R1+0x350] ;  /* 0x00035000010f7983 */ /* 0x001ee80000300800 */
[----:B------:R-:W3:Y:S04]  /*12e40*/  LDL.LU R23, [R1+0x34c] ;  /* 0x00034c0001177983 */ /* 0x000ee80000300800 */
[----:B-1----:R-:W3:Y:S04]  /*12e50*/  LDL.LU R14, [R1+0x310] ;  /* 0x00031000010e7983 */ /* 0x002ee80000300800 */
[----:B------:R-:W3:Y:S04]  /*12e60*/  LDL.LU R3, [R1+0x30c] ;  /* 0x00030c0001037983 */ /* 0x000ee80000300800 */
[----:B------:R-:W3:Y:S04]  /*12e70*/  LDL.LU R4, [R1+0x2d0] ;  /* 0x0002d00001047983 */ /* 0x000ee80000300800 */
[----:B------:R-:W3:Y:S04]  /*12e80*/  LDL.LU R17, [R1+0x2cc] ;  /* 0x0002cc0001117983 */ /* 0x000ee80000300800 */
[----:B------:R0:W-:Y:S04]  /*12e90*/  STS.U16 [R28+UR4+0x3000], R5 ;  /* 0x003000051c007988 */ /* 0x0001e80008000404 */
[----:B------:R-:W3:Y:S04]  /*12ea0*/  LDL.LU R18, [R1+0x298] ;  /* 0x0002980001127983 */ /* 0x000ee80000300800 */
[----:B------:R1:W-:Y:S04]  /*12eb0*/  STS.U16 [R28+UR4+0x3080], R6 ;  /* 0x003080061c007988 */ /* 0x0003e80008000404 */
[----:B------:R1:W-:Y:S04]  /*12ec0*/  STS.U16 [R28+UR4+0x3800], R19 ;  /* 0x003800131c007988 */ /* 0x0003e80008000404 */
[----:B------:R1:W-:Y:S04]  /*12ed0*/  STS.U16 [R28+UR4+0x3880], R20 ;  /* 0x003880141c007988 */ /* 0x0003e80008000404 */
[----:B------:R1:W-:Y:S04]  /*12ee0*/  STS.U16 [R28+UR4+0x4000], R7 ;  /* 0x004000071c007988 */ /* 0x0003e80008000404 */
[----:B------:R1:W-:Y:S04]  /*12ef0*/  STS.U16 [R28+UR4+0x4080], R8 ;  /* 0x004080081c007988 */ /* 0x0003e80008000404 */
[----:B0-----:R-:W3:Y:S04]  /*12f00*/  LDL.LU R5, [R1+0x294] ;  /* 0x0002940001057983 */ /* 0x001ee80000300800 */
        /* <DEDUP_REMOVED lines=15> */
[----:B------:R-:W-:Y:S04]  /*13000*/  STS.U16 [R28+UR4+0x5880], R25 ;  /* 0x005880191c007988 */ /* 0x000fe80008000404 */
[----:B------:R0:W-:Y:S02]  /*13010*/  STS.U16 [R28+UR4+0x1080], R2 ;  /* 0x001080021c007988 */ /* 0x0001e40008000404 */
[----:B0-----:R-:W-:-:S02]  /*13020*/  LOP3.LUT R2, R28, 0x10, RZ, 0x3c, !PT ;  /* 0x000000101c027812 */ /* 0x001fc400078e3cff */
[----:B----4-:R-:W-:Y:S04]  /*13030*/  STS.U16 [R28+UR4+0x7080], R29 ;  /* 0x0070801d1c007988 */ /* 0x010fe80008000404 */
[----:B------:R-:W-:Y:S04]  /*13040*/  STS.U16 [R28+UR4+0x7800], R16 ;  /* 0x007800101c007988 */ /* 0x000fe80008000404 */
[----:B------:R-:W-:Y:S04]  /*13050*/  STS.U16 [R28+UR4+0x7880], R13 ;  /* 0x0078800d1c007988 */ /* 0x000fe80008000404 */
[----:B--2---:R0:W-:Y:S04]  /*13060*/  STS.U16 [R28+UR4+0x7000], R0 ;  /* 0x007000001c007988 */ /* 0x0041e80008000404 */
[----:B0-----:R-:W2:Y:S04]  /*13070*/  LDL.LU R0, [R1+0x24] ;  /* 0x0000240001007983 */ /* 0x001ea80000300800 */
[----:B------:R-:W4:Y:S04]  /*13080*/  LDL.LU R25, [R1+0x20] ;  /* 0x0000200001197983 */ /* 0x000f280000300800 */
[----:B------:R-:W-:Y:S04]  /*13090*/  STL [R1+0x1984], R29 ;  /* 0x0019841d01007387 */ /* 0x000fe80000100800 */
[----:B------:R-:W-:Y:S04]  /*130a0*/  STL [R1+0x198c], R29 ;  /* 0x00198c1d01007387 */ /* 0x000fe80000100800 */
[----:B------:R-:W-:Y:S04]  /*130b0*/  STL [R1+0x1994], R29 ;  /* 0x0019941d01007387 */ /* 0x000fe80000100800 */
[----:B------:R0:W-:Y:S04]  /*130c0*/  STL [R1+0x19dc], R29 ;  /* 0x0019dc1d01007387 */ /* 0x0001e80000100800 */
[----:B0-----:R-:W2:Y:S04]  /*130d0*/  LDL.LU R29, [R1+0x394] ;  /* 0x00039400011d7983 */ /* 0x001ea80000300800 */
[----:B------:R0:W-:Y:S04]  /*130e0*/  STL [R1+0x19e8], R16 ;  /* 0x0019e81001007387 */ /* 0x0001e80000100800 */
[----:B0-----:R-:W4:Y:S04]  /*130f0*/  LDL.LU R16, [R1+0x398] ;  /* 0x0003980001107983 */ /* 0x001f280000300800 */
[----:B------:R0:W-:Y:S04]  /*13100*/  STL [R1+0x19f0], R13 ;  /* 0x0019f00d01007387 */ /* 0x0001e80000100800 */
[----:B0-----:R-:W2:Y:S04]  /*13110*/  LDL.LU R13, [R1+0x3dc] ;  /* 0x0003dc00010d7983 */ /* 0x001ea80000300800 */
[----:B------:R0:W-:Y:S04]  /*13120*/  STL [R1+0x19ec], R28 ;  /* 0x0019ec1c01007387 */ /* 0x0001e80000100800 */
[----:B0-----:R-:W4:Y:S04]  /*13130*/  LDL.LU R28, [R1+0x3e0] ;  /* 0x0003e000011c7983 */ /* 0x001f280000300800 */
[----:B------:R0:W-:Y:S04]  /*13140*/  STS.U16 [R2+UR4+0x100], R11 ;  /* 0x0001000b02007988 */ /* 0x0001e80008000404 */
[----:B------:R1:W-:Y:S04]  /*13150*/  STS.U16 [R2+UR4+0x180], R12 ;  /* 0x0001800c02007988 */ /* 0x0003e80008000404 */
[----:B---3--:R3:W-:Y:S04]  /*13160*/  STS.U16 [R2+UR4+0x900], R26 ;  /* 0x0009001a02007988 */ /* 0x0087e80008000404 */
[----:B------:R3:W-:Y:S04]  /*13170*/  STS.U16 [R2+UR4+0x980], R27 ;  /* 0x0009801b02007988 */ /* 0x0007e80008000404 */
[----:B0-----:R-:W2:Y:S04]  /*13180*/  LDL.LU R11, [R1+0x1a8c] ;  /* 0x001a8c00010b7983 */ /* 0x001ea80000300800 */
[----:B-1----:R-:W2:Y:S04]  /*13190*/  LDL.LU R12, [R1+0x1a88] ;  /* 0x001a8800010c7983 */ /* 0x002ea80000300800 */
[----:B---3--:R-:W3:Y:S04]  /*131a0*/  LDL.LU R26, [R1+0x1a84] ;  /* 0x001a8400011a7983 */ /* 0x008ee80000300800 */
[----:B------:R-:W3:Y:S04]  /*131b0*/  LDL.LU R27, [R1+0x1a80] ;  /* 0x001a8000011b7983 */ /* 0x000ee80000300800 */
[----:B----4-:R-:W-:Y:S04]  /*131c0*/  STS.U16 [R2+UR4+0x1100], R28 ;  /* 0x0011001c02007988 */ /* 0x010fe80008000404 */
[----:B--2---:R-:W-:Y:S04]  /*131d0*/  STS.U16 [R2+UR4+0x1180], R13 ;  /* 0x0011800d02007988 */ /* 0x004fe80008000404 */
[----:B------:R-:W-:Y:S04]  /*131e0*/  STS.U16 [R2+UR4+0x1900], R16 ;  /* 0x0019001002007988 */ /* 0x000fe80008000404 */
        /* <DEDUP_REMOVED lines=16> */
[----:B---3--:R-:W-:Y:S04]  /*132f0*/  STL [R1+0x19f4], R27 ;  /* 0x0019f41b01007387 */ /* 0x008fe80000100800 */
[----:B------:R0:W-:Y:S04]  /*13300*/  STS.U16 [R2+UR4+0x5980], R9 ;  /* 0x0059800902007988 */ /* 0x0001e80008000404 */
[----:B------:R-:W-:Y:S04]  /*13310*/  STL [R1+0x19f8], R26 ;  /* 0x0019f81a01007387 */ /* 0x000fe80000100800 */
[----:B0-----:R-:W2:Y:S04]  /*13320*/  LDL.LU R9, [R1+0x468] ;  /* 0x0004680001097983 */ /* 0x001ea80000300800 */
[----:B------:R-:W-:Y:S04]  /*13330*/  STS.U16 [R2+UR4+0x6100], R10 ;  /* 0x0061000a02007988 */ /* 0x000fe80008000404 */
[----:B------:R-:W-:Y:S04]  /*13340*/  STS.U16 [R2+UR4+0x6180], R24 ;  /* 0x0061801802007988 */ /* 0x000fe80008000404 */
[----:B------:R0:W-:Y:S02]  /*13350*/  STS.U16 [R2+UR4+0x6900], R0 ;  /* 0x0069000002007988 */ /* 0x0001e40008000404 */
[----:B0-----:R-:W0:Y:S02]  /*13360*/  S2R R0, SR_TID.X ;  /* 0x0000000000007919 */ /* 0x001e240000002100 */
[----:B------:R-:W-:Y:S04]  /*13370*/  STS.U16 [R2+UR4+0x6980], R25 ;  /* 0x0069801902007988 */ /* 0x000fe80008000404 */
[----:B------:R-:W-:Y:S04]  /*13380*/  STS.U16 [R2+UR4+0x7100], R27 ;  /* 0x0071001b02007988 */ /* 0x000fe80008000404 */
[----:B------:R-:W-:Y:S04]  /*13390*/  STS.U16 [R2+UR4+0x7180], R26 ;  /* 0x0071801a02007988 */ /* 0x000fe80008000404 */
[----:B------:R1:W-:Y:S01]  /*133a0*/  STS.U16 [R2+UR4+0x7900], R12 ;  /* 0x0079000c02007988 */ /* 0x0003e20008000404 */
[----:B0-----:R-:W-:-:S05]  /*133b0*/  LOP3.LUT R0, R0, 0x3f, RZ, 0xc0, !PT ;  /* 0x0000003f00007812 */ /* 0x001fca00078ec0ff */
[----:B-1----:R-:W-:Y:S02]  /*133c0*/  IMAD.SHL.U32 R2, R0, 0x2, RZ ;  /* 0x0000000200027824 */ /* 0x002fe400078e00ff */
[----:B------:R-:W0:Y:S01]  /*133d0*/  S2R R0, SR_TID.X ;  /* 0x0000000000007919 */ /* 0x000e220000002100 */
[----:B--2---:R0:W-:Y:S04]  /*133e0*/  STL [R1+0x1a7c], R9 ;  /* 0x001a7c0901007387 */ /* 0x0041e80000100800 */
[----:B------:R-:W2:Y:S04]  /*133f0*/  LDL.LU R10, [R1+0x464] ;  /* 0x00046400010a7983 */ /* 0x000ea80000300800 */
[----:B------:R-:W3:Y:S04]  /*13400*/  LDL.LU R24, [R1+0x420] ;  /* 0x0004200001187983 */ /* 0x000ee80000300800 */
[----:B------:R-:W4:Y:S04]  /*13410*/  LDL.LU R25, [R1+0x41c] ;  /* 0x00041c0001197983 */ /* 0x000f280000300800 */
        /* <DEDUP_REMOVED lines=8> */
[----:B------:R-:W4:Y:S01]  /*134a0*/  LDL.LU R14, [R1+0x290] ;  /* 0x00029000010e7983 */ /* 0x000f220000300800 */
[----:B0-----:R-:W-:-:S03]  /*134b0*/  LOP3.LUT R9, R0, 0x3f, RZ, 0xc0, !PT ;  /* 0x0000003f00097812 */ /* 0x001fc600078ec0ff */
[----:B------:R-:W4:Y:S04]  /*134c0*/  LDL.LU R3, [R1+0x28c] ;  /* 0x00028c0001037983 */ /* 0x000f280000300800 */
[----:B------:R-:W4:Y:S04]  /*134d0*/  LDL.LU R4, [R1+0x260] ;  /* 0x0002600001047983 */ /* 0x000f280000300800 */
[----:B------:R-:W4:Y:S04]  /*134e0*/  LDL.LU R17, [R1+0x25c] ;  /* 0x00025c0001117983 */ /* 0x000f280000300800 */
[----:B------:R-:W4:Y:S04]  /*134f0*/  LDL.LU R18, [R1+0x140] ;  /* 0x0001400001127983 */ /* 0x000f280000300800 */
[----:B------:R-:W4:Y:S01]  /*13500*/  LDL.LU R5, [R1+0x138] ;  /* 0x0001380001057983 */ /* 0x000f220000300800 */
[----:B------:R-:W-:-:S03]  /*13510*/  IMAD.SHL.U32 R9, R9, 0x2, RZ ;  /* 0x0000000209097824 */ /* 0x000fc600078e00ff */
[----:B------:R-:W4:Y:S04]  /*13520*/  LDL.LU R6, [R1+0xdc] ;  /* 0x0000dc0001067983 */ /* 0x000f280000300800 */
[----:B------:R-:W4:Y:S04]  /*13530*/  LDL.LU R19, [R1+0xd8] ;  /* 0x0000d80001137983 */ /* 0x000f280000300800 */
[----:B------:R-:W4:Y:S04]  /*13540*/  LDL.LU R20, [R1+0xac] ;  /* 0x0000ac0001147983 */ /* 0x000f280000300800 */
[----:B------:R-:W4:Y:S04]  /*13550*/  LDL.LU R7, [R1+0xa8] ;  /* 0x0000a80001077983 */ /* 0x000f280000300800 */
[----:B------:R-:W4:Y:S01]  /*13560*/  LDL.LU R8, [R1+0x4c] ;  /* 0x00004c0001087983 */ /* 0x000f220000300800 */
[----:B------:R-:W-:-:S03]  /*13570*/  LOP3.LUT R9, R9, 0x10, RZ, 0x3c, !PT ;  /* 0x0000001009097812 */ /* 0x000fc600078e3cff */
[----:B------:R-:W4:Y:S04]  /*13580*/  LDL.LU R21, [R1+0x48] ;  /* 0x0000480001157983 */ /* 0x000f280000300800 */
[----:B------:R-:W4:Y:S04]  /*13590*/  LDL.LU R0, [R1+0x1c] ;  /* 0x00001c0001007983 */ /* 0x000f280000300800 */
[----:B------:R-:W4:Y:S04]  /*135a0*/  LDL.LU R22, [R1+0x18] ;  /* 0x0000180001167983 */ /* 0x000f280000300800 */
[----:B------:R0:W-:Y:S04]  /*135b0*/  STL [R1+0x1a10], R12 ;  /* 0x001a100c01007387 */ /* 0x0001e80000100800 */
[----:B------:R1:W-:Y:S04]  /*135c0*/  STS.U16 [R9+UR4+0x7980], R11 ;  /* 0x0079800b09007988 */ /* 0x0003e80008000404 */
[----:B0-----:R-:W4:Y:S04]  /*135d0*/  LDL.LU R12, [R1+0x3d4] ;  /* 0x0003d400010c7983 */ /* 0x001f280000300800 */
[----:B-1----:R-:W2:Y:S01]  /*135e0*/  LDL.LU R9, [R1+0x1a7c] ;  /* 0x001a7c0001097983 */ /* 0x002ea20000300800 */
[----:B------:R-:W-:-:S03]  /*135f0*/  LOP3.LUT R2, R2, 0x20, RZ, 0x3c, !PT ;  /* 0x0000002002027812 */ /* 0x000fc600078e3cff */
[----:B------:R0:W-:Y:S04]  /*13600*/  STL [R1+0x1a14], R11 ;  /* 0x001a140b01007387 */ /* 0x0001e80000100800 */
[----:B0-----:R-:W4:Y:S04]  /*13610*/  LDL.LU R11, [R1+0x3d8] ;  /* 0x0003d800010b7983 */ /* 0x001f280000300800 */
[----:B--2---:R0:W-:Y:S04]  /*13620*/  STS.U16 [R2+UR4+0x200], R9 ;  /* 0x0002000902007988 */ /* 0x0041e80008000404 */
[----:B------:R1:W-:Y:S04]  /*13630*/  STS.U16 [R2+UR4+0x280], R10 ;  /* 0x0002800a02007988 */ /* 0x0003e80008000404 */
[----:B---3--:R2:W-:Y:S04]  /*13640*/  STS.U16 [R2+UR4+0xa00], R24 ;  /* 0x000a001802007988 */ /* 0x0085e80008000404 */
[----:B----4-:R3:W-:Y:S04]  /*13650*/  STS.U16 [R2+UR4+0xa80], R25 ;  /* 0x000a801902007988 */ /* 0x0107e80008000404 */
[----:B0-----:R-:W4:Y:S04]  /*13660*/  LDL.LU R9, [R1+0x1a78] ;  /* 0x001a780001097983 */ /* 0x001f280000300800 */
[----:B-1----:R-:W4:Y:S04]  /*13670*/  LDL.LU R10, [R1+0x1a74] ;  /* 0x001a7400010a7983 */ /* 0x002f280000300800 */
[----:B--2---:R-:W2:Y:S04]  /*13680*/  LDL.LU R24, [R1+0x1a70] ;  /* 0x001a700001187983 */ /* 0x004ea80000300800 */
[----:B---3--:R-:W3:Y:S04]  /*13690*/  LDL.LU R25, [R1+0x1a6c] ;  /* 0x001a6c0001197983 */ /* 0x008ee80000300800 */
        /* <DEDUP_REMOVED lines=9> */
[----:B------:R0:W-:Y:S04]  /*13730*/  STS.U16 [R2+UR4+0x3280], R23 ;  /* 0x0032801702007988 */ /* 0x0001e80008000404 */
        /* <DEDUP_REMOVED lines=9> */
[----:B---3--:R-:W-:Y:S04]  /*137d0*/  STL [R1+0x1a18], R25 ;  /* 0x001a181901007387 */ /* 0x008fe80000100800 */
[----:B--2---:R-:W-:Y:S04]  /*137e0*/  STL [R1+0x1a1c], R24 ;  /* 0x001a1c1801007387 */ /* 0x004fe80000100800 */
[----:B0-----:R-:W2:Y:S01]  /*137f0*/  LDL.LU R23, [R1+0x460] ;  /* 0x0004600001177983 */ /* 0x001ea20000300800 */
[----:B-1----:R-:W0:Y:S03]  /*13800*/  S2R R20, SR_TID.X ;  /* 0x0000000000147919 */ /* 0x002e260000002100 */
[----:B------:R-:W-:Y:S04]  /*13810*/  STS.U16 [R2+UR4+0x5a80], R7 ;  /* 0x005a800702007988 */ /* 0x000fe80008000404 */
[----:B------:R-:W-:Y:S04]  /*13820*/  STS.U16 [R2+UR4+0x6200], R8 ;  /* 0x0062000802007988 */ /* 0x000fe80008000404 */
[----:B------:R-:W-:Y:S04]  /*13830*/  STS.U16 [R2+UR4+0x6280], R21 ;  /* 0x0062801502007988 */ /* 0x000fe80008000404 */
[----:B------:R1:W-:Y:S04]  /*13840*/  STS.U16 [R2+UR4+0x6a00], R0 ;  /* 0x006a000002007988 */ /* 0x0003e80008000404 */
[----:B------:R3:W-:Y:S04]  /*13850*/  STS.U16 [R2+UR4+0x6a80], R22 ;  /* 0x006a801602007988 */ /* 0x0007e80008000404 */
[----:B------:R-:W-:Y:S04]  /*13860*/  STS.U16 [R2+UR4+0x7200], R25 ;  /* 0x0072001902007988 */ /* 0x000fe80008000404 */
[----:B------:R0:W-:Y:S04]  /*13870*/  STS.U16 [R2+UR4+0x7280], R24 ;  /* 0x0072801802007988 */ /* 0x0001e80008000404 */
[----:B----4-:R-:W-:Y:S01]  /*13880*/  STS.U16 [R2+UR4+0x7a00], R10 ;  /* 0x007a000a02007988 */ /* 0x010fe20008000404 */
[----:B-1----:R-:W1:Y:S03]  /*13890*/  S2R R0, SR_TID.X ;  /* 0x0000000000007919 */ /* 0x002e660000002100 */
[----:B--2---:R2:W-:Y:S04]  /*138a0*/  STL [R1+0x1a68], R23 ;  /* 0x001a681701007387 */ /* 0x0045e80000100800 */
[----:B------:R-:W4:Y:S04]  /*138b0*/  LDL.LU R7, [R1+0x45c] ;  /* 0x00045c0001077983 */ /* 0x000f280000300800 */
[----:B------:R-:W4:Y:S04]  /*138c0*/  LDL.LU R8, [R1+0x418] ;  /* 0x0004180001087983 */ /* 0x000f280000300800 */
[----:B------:R-:W4:Y:S04]  /*138d0*/  LDL.LU R21, [R1+0x414] ;  /* 0x0004140001157983 */ /* 0x000f280000300800 */
[----:B---3--:R-:W3:Y:S04]  /*138e0*/  LDL.LU R22, [R1+0x3d0] ;  /* 0x0003d00001167983 */ /* 0x008ee80000300800 */
[----:B0-----:R-:W3:Y:S04]  /*138f0*/  LDL.LU R24, [R1+0x384] ;  /* 0x0003840001187983 */ /* 0x001ee80000300800 */
[----:B------:R-:W3:Y:S04]  /*13900*/  LDL.LU R25, [R1+0x340] ;  /* 0x0003400001197983 */ /* 0x000ee80000300800 */
[----:B------:R-:W3:Y:S04]  /*13910*/  LDL.LU R11, [R1+0x33c] ;  /* 0x00033c00010b7983 */ /* 0x000ee80000300800 */
[----:B------:R-:W3:Y:S04]  /*13920*/  LDL.LU R12, [R1+0x300] ;  /* 0x00030000010c7983 */ /* 0x000ee80000300800 */
[----:B------:R-:W3:Y:S04]  /*13930*/  LDL.LU R26, [R1+0x2fc] ;  /* 0x0002fc00011a7983 */ /* 0x000ee80000300800 */
[----:B------:R-:W3:Y:S04]  /*13940*/  LDL.LU R27, [R1+0x2c0] ;  /* 0x0002c000011b7983 */ /* 0x000ee80000300800 */
[----:B------:R-:W3:Y:S04]  /*13950*/  LDL.LU R28, [R1+0x2bc] ;  /* 0x0002bc00011c7983 */ /* 0x000ee80000300800 */
[----:B------:R-:W3:Y:S01]  /*13960*/  LDL.LU R13, [R1+0x288] ;  /* 0x00028800010d7983 */ /* 0x000ee20000300800 */
[----:B--2---:R-:W-:-:S03]  /*13970*/  LOP3.LUT R23, R20, 0x3f, RZ, 0xc0, !PT ;  /* 0x0000003f14177812 */ /* 0x004fc600078ec0ff */
[----:B------:R-:W2:Y:S04]  /*13980*/  LDL.LU R16, [R1+0x284] ;  /* 0x0002840001107983 */ /* 0x000ea80000300800 */
[----:B------:R-:W2:Y:S04]  /*13990*/  LDL.LU R29, [R1+0x258] ;  /* 0x00025800011d7983 */ /* 0x000ea80000300800 */
[----:B------:R-:W2:Y:S04]  /*139a0*/  LDL.LU R15, [R1+0x254] ;  /* 0x00025400010f7983 */ /* 0x000ea80000300800 */
[----:B------:R-:W2:Y:S04]  /*139b0*/  LDL.LU R2, [R1+0x130] ;  /* 0x0001300001027983 */ /* 0x000ea80000300800 */
[----:B------:R-:W2:Y:S01]  /*139c0*/  LDL.LU R14, [R1+0x128] ;  /* 0x00012800010e7983 */ /* 0x000ea20000300800 */
[----:B------:R-:W-:-:S03]  /*139d0*/  IMAD.SHL.U32 R23, R23, 0x2, RZ ;  /* 0x0000000217177824 */ /* 0x000fc600078e00ff */
[----:B------:R-:W2:Y:S04]  /*139e0*/  LDL.LU R3, [R1+0xd4] ;  /* 0x0000d40001037983 */ /* 0x000ea80000300800 */
[----:B------:R-:W2:Y:S04]  /*139f0*/  LDL.LU R4, [R1+0xd0] ;  /* 0x0000d00001047983 */ /* 0x000ea80000300800 */
[----:B------:R-:W2:Y:S04]  /*13a00*/  LDL.LU R17, [R1+0xa4] ;  /* 0x0000a40001117983 */ /* 0x000ea80000300800 */
[----:B------:R-:W2:Y:S04]  /*13a10*/  LDL.LU R18, [R1+0xa0] ;  /* 0x0000a00001127983 */ /* 0x000ea80000300800 */
[----:B------:R-:W2:Y:S01]  /*13a20*/  LDL.LU R5, [R1+0x44] ;  /* 0x0000440001057983 */ /* 0x000ea20000300800 */
[----:B------:R-:W-:-:S03]  /*13a30*/  LOP3.LUT R23, R23, 0x20, RZ, 0x3c, !PT ;  /* 0x0000002017177812 */ /* 0x000fc600078e3cff */
[----:B------:R-:W2:Y:S04]  /*13a40*/  LDL.LU R6, [R1+0x40] ;  /* 0x0000400001067983 */ /* 0x000ea80000300800 */
[----:B------:R-:W2:Y:S04]  /*13a50*/  LDL.LU R19, [R1+0x14] ;  /* 0x0000140001137983 */ /* 0x000ea80000300800 */
[----:B------:R-:W2:Y:S04]  /*13a60*/  LDL.LU R20, [R1+0x10] ;  /* 0x0000100001147983 */ /* 0x000ea80000300800 */
[----:B------:R0:W-:Y:S04]  /*13a70*/  STL [R1+0x1a20], R10 ;  /* 0x001a200a01007387 */ /* 0x0001e80000100800 */
[----:B------:R1:W-:Y:S04]  /*13a80*/  STS.U16 [R23+UR4+0x7a80], R9 ;  /* 0x007a800917007988 */ /* 0x0003e80008000404 */
[----:B0-----:R-:W2:Y:S04]  /*13a90*/  LDL.LU R10, [R1+0x388] ;  /* 0x00038800010a7983 */ /* 0x001ea80000300800 */
[----:B-1----:R-:W4:Y:S01]  /*13aa0*/  LDL.LU R23, [R1+0x1a68] ;  /* 0x001a680001177983 */ /* 0x002f220000300800 */
[----:B------:R-:W-:-:S03]  /*13ab0*/  LOP3.LUT R0, R0, 0x3f, RZ, 0xc0, !PT ;  /* 0x0000003f00007812 */ /* 0x000fc600078ec0ff */
[----:B------:R0:W-:Y:S02]  /*13ac0*/  STL [R1+0x1a24], R9 ;  /* 0x001a240901007387 */ /* 0x0001e40000100800 */
[----:B------:R-:W-:-:S05]  /*13ad0*/  IMAD.SHL.U32 R0, R0, 0x2, RZ ;  /* 0x0000000200007824 */ /* 0x000fca00078e00ff */
[----:B------:R-:W-:Y:S01]  /*13ae0*/  LOP3.LUT R0, R0, 0x30, RZ, 0x3c, !PT ;  /* 0x0000003000007812 */ /* 0x000fe200078e3cff */
[----:B0-----:R-:W2:Y:S04]  /*13af0*/  LDL.LU R9, [R1+0x3cc] ;  /* 0x0003cc0001097983 */ /* 0x001ea80000300800 */
[----:B----4-:R0:W-:Y:S04]  /*13b00*/  STS.U16 [R0+UR4+0x300], R23 ;  /* 0x0003001700007988 */ /* 0x0101e80008000404 */
[----:B------:R1:W-:Y:S04]  /*13b10*/  STS.U16 [R0+UR4+0x380], R7 ;  /* 0x0003800700007988 */ /* 0x0003e80008000404 */
[----:B------:R4:W-:Y:S04]  /*13b20*/  STS.U16 [R0+UR4+0xb00], R8 ;  /* 0x000b000800007988 */ /* 0x0009e80008000404 */
[----:B------:R2:W-:Y:S04]  /*13b30*/  STS.U16 [R0+UR4+0xb80], R21 ;  /* 0x000b801500007988 */ /* 0x0005e80008000404 */
[----:B---3--:R3:W-:Y:S04]  /*13b40*/  STS.U16 [R0+UR4+0x1300], R22 ;  /* 0x0013001600007988 */ /* 0x0087e80008000404 */
[----:B0-----:R-:W3:Y:S04]  /*13b50*/  LDL.LU R23, [R1+0x1a64] ;  /* 0x001a640001177983 */ /* 0x001ee80000300800 */
[----:B-1----:R-:W3:Y:S04]  /*13b60*/  LDL.LU R7, [R1+0x1a60] ;  /* 0x001a600001077983 */ /* 0x002ee80000300800 */
[----:B----4-:R-:W4:Y:S04]  /*13b70*/  LDL.LU R8, [R1+0x1a5c] ;  /* 0x001a5c0001087983 */ /* 0x010f280000300800 */
        /* <DEDUP_REMOVED lines=17> */
[----:B0-----:R-:W2:Y:S04]  /*13c90*/  LDL.LU R15, [R1+0x458] ;  /* 0x00045800010f7983 */ /* 0x001ea80000300800 */
[----:B------:R0:W-:Y:S04]  /*13ca0*/  STS.U16 [R0+UR4+0x4b00], R2 ;  /* 0x004b000200007988 */ /* 0x0001e80008000404 */
[----:B------:R-:W-:Y:S04]  /*13cb0*/  STS.U16 [R0+UR4+0x4b80], R14 ;  /* 0x004b800e00007988 */ /* 0x000fe80008000404 */
[----:B------:R-:W-:Y:S04]  /*13cc0*/  STS.U16 [R0+UR4+0x5300], R3 ;  /* 0x0053000300007988 */ /* 0x000fe80008000404 */
[----:B------:R-:W-:Y:S04]  /*13cd0*/  STS.U16 [R0+UR4+0x5380], R4 ;  /* 0x0053800400007988 */ /* 0x000fe80008000404 */
[----:B------:R-:W-:Y:S04]  /*13ce0*/  STS.U16 [R0+UR4+0x5b00], R17 ;  /* 0x005b001100007988 */ /* 0x000fe80008000404 */
[----:B------:R-:W-:Y:S04]  /*13cf0*/  STS.U16 [R0+UR4+0x5b80], R18 ;  /* 0x005b801200007988 */ /* 0x000fe80008000404 */
[----:B------:R1:W-:Y:S04]  /*13d00*/  STS.U16 [R0+UR4+0x6300], R5 ;  /* 0x0063000500007988 */ /* 0x0003e80008000404 */
[----:B------:R3:W-:Y:S04]  /*13d10*/  STS.U16 [R0+UR4+0x6380], R6 ;  /* 0x0063800600007988 */ /* 0x0007e80008000404 */
[----:B------:R4:W-:Y:S04]  /*13d20*/  STS.U16 [R0+UR4+0x6b00], R19 ;  /* 0x006b001300007988 */ /* 0x0009e80008000404 */
[----:B------:R4:W-:Y:S04]  /*13d30*/  STS.U16 [R0+UR4+0x6b80], R20 ;  /* 0x006b801400007988 */ /* 0x0009e80008000404 */
[----:B------:R-:W-:Y:S04]  /*13d40*/  STS.U16 [R0+UR4+0x7300], R22 ;  /* 0x0073001600007988 */ /* 0x000fe80008000404 */
[----:B------:R4:W-:Y:S01]  /*13d50*/  STS.U16 [R0+UR4+0x7380], R21 ;  /* 0x0073801500007988 */ /* 0x0009e20008000404 */
[----:B------:R-:W-:-:S05]  /*13d60*/  LOP3.LUT R23, R23, 0x3f, RZ, 0xc0, !PT ;  /* 0x0000003f17177812 */ /* 0x000fca00078ec0ff */
[C---:B0-----:R-:W-:Y:S01]  /*13d70*/  IMAD.SHL.U32 R2, R23.reuse, 0x2, RZ ;  /* 0x0000000217027824 */ /* 0x041fe200078e00ff */
[----:B--2---:R0:W-:Y:S04]  /*13d80*/  STL [R1+0x1a50], R15 ;  /* 0x001a500f01007387 */ /* 0x0041e80000100800 */
[----:B-1----:R-:W2:Y:S04]  /*13d90*/  LDL.LU R5, [R1+0x454] ;  /* 0x0004540001057983 */ /* 0x002ea80000300800 */
[----:B---3--:R-:W3:Y:S04]  /*13da0*/  LDL.LU R6, [R1+0x410] ;  /* 0x0004100001067983 */ /* 0x008ee80000300800 */
[----:B----4-:R-:W4:Y:S04]  /*13db0*/  LDL.LU R19, [R1+0x40c] ;  /* 0x00040c0001137983 */ /* 0x010f280000300800 */
        /* <DEDUP_REMOVED lines=13> */
[----:B0-----:R-:W-:-:S03]  /*13e90*/  IMAD.SHL.U32 R15, R23, 0x2, RZ ;  /* 0x00000002170f7824 */ /* 0x001fc600078e00ff */
        /* <DEDUP_REMOVED lines=9> */
[----:B------:R-:W4:Y:S04]  /*13f30*/  LDL.LU R23, [R1+0xc] ;  /* 0x00000c0001177983 */ /* 0x000f280000300800 */
[----:B------:R-:W-:Y:S04]  /*13f40*/  STS.U16 [R15+UR4+0x7b00], R8 ;  /* 0x007b00080f007988 */ /* 0x000fe80008000404 */
[----:B------:R0:W-:Y:S04]  /*13f50*/  STL [R1+0x1a34], R8 ;  /* 0x001a340801007387 */ /* 0x0001e80000100800 */
[----:B------:R1:W-:Y:S04]  /*13f60*/  STS.U16 [R15+UR4+0x7b80], R7 ;  /* 0x007b80070f007988 */ /* 0x0003e80008000404 */
[----:B0-----:R-:W4:Y:S04]  /*13f70*/  LDL.LU R8, [R1+0x380] ;  /* 0x0003800001087983 */ /* 0x001f280000300800 */
[----:B-1----:R-:W2:Y:S01]  /*13f80*/  LDL.LU R15, [R1+0x1a50] ;  /* 0x001a5000010f7983 */ /* 0x002ea20000300800 */
[----:B------:R-:W-:-:S05]  /*13f90*/  LOP3.LUT R2, R2, 0x40, RZ, 0x3c, !PT ;  /* 0x0000004002027812 */ /* 0x000fca00078e3cff */
[----:B--2---:R0:W-:Y:S04]  /*13fa0*/  STS.U16 [R2+UR4+0x400], R15 ;  /* 0x0004000f02007988 */ /* 0x0041e80008000404 */
[----:B------:R1:W-:Y:S04]  /*13fb0*/  STS.U16 [R2+UR4+0x480], R5 ;  /* 0x0004800502007988 */ /* 0x0003e80008000404 */
[----:B---3--:R2:W-:Y:S04]  /*13fc0*/  STS.U16 [R2+UR4+0xc00], R6 ;  /* 0x000c000602007988 */ /* 0x0085e80008000404 */
[----:B----4-:R3:W-:Y:S04]  /*13fd0*/  STS.U16 [R2+UR4+0xc80], R19 ;  /* 0x000c801302007988 */ /* 0x0107e80008000404 */
[----:B------:R4:W-:Y:S04]  /*13fe0*/  STS.U16 [R2+UR4+0x1400], R20 ;  /* 0x0014001402007988 */ /* 0x0009e80008000404 */
[----:B------:R4:W-:Y:S04]  /*13ff0*/  STS.U16 [R2+UR4+0x1480], R0 ;  /* 0x0014800002007988 */ /* 0x0009e80008000404 */
[----:B0-----:R-:W4:Y:S04]  /*14000*/  LDL.LU R15, [R1+0x1a4c] ;  /* 0x001a4c00010f7983 */ /* 0x001f280000300800 */
[----:B-1----:R-:W4:Y:S04]  /*14010*/  LDL.LU R5, [R1+0x1a48] ;  /* 0x001a480001057983 */ /* 0x002f280000300800 */
[----:B--2---:R-:W2:Y:S04]  /*14020*/  LDL.LU R6, [R1+0x1a44] ;  /* 0x001a440001067983 */ /* 0x004ea80000300800 */
[----:B---3--:R-:W3:Y:S04]  /*14030*/  LDL.LU R19, [R1+0x1a40] ;  /* 0x001a400001137983 */ /* 0x008ee80000300800 */
[----:B----4-:R-:W4:Y:S04]  /*14040*/  LDL.LU R20, [R1+0x1a3c] ;  /* 0x001a3c0001147983 */ /* 0x010f280000300800 */
[----:B------:R-:W2:Y:S04]  /*14050*/  LDL.LU R0, [R1+0x1a38] ;  /* 0x001a380001007983 */ /* 0x000ea80000300800 */
[----:B------:R-:W-:Y:S04]  /*14060*/  STS.U16 [R2+UR4+0x1c00], R8 ;  /* 0x001c000802007988 */ /* 0x000fe80008000404 */
        /* <DEDUP_REMOVED lines=16> */
[----:B0-----:R-:W3:Y:S04]  /*14170*/  LDL.LU R4, [R1+0x450] ;  /* 0x0004500001047983 */ /* 0x001ee80000300800 */
[----:B------:R-:W-:Y:S04]  /*14180*/  STS.U16 [R2+UR4+0x5c80], R29 ;  /* 0x005c801d02007988 */ /* 0x000fe80008000404 */
[----:B-1----:R-:W3:Y:S04]  /*14190*/  LDL.LU R17, [R1+0x44c] ;  /* 0x00044c0001117983 */ /* 0x002ee80000300800 */
[----:B------:R-:W-:Y:S04]  /*141a0*/  STS.U16 [R2+UR4+0x6400], R14 ;  /* 0x0064000e02007988 */ /* 0x000fe80008000404 */
[----:B------:R-:W3:Y:S04]  /*141b0*/  LDL.LU R18, [R1+0x408] ;  /* 0x0004080001127983 */ /* 0x000ee80000300800 */
[----:B------:R-:W-:Y:S04]  /*141c0*/  STS.U16 [R2+UR4+0x6480], R3 ;  /* 0x0064800302007988 */ /* 0x000fe80008000404 */
[----:B------:R0:W-:Y:S04]  /*141d0*/  STS.U16 [R2+UR4+0x6c00], R23 ;  /* 0x006c001702007988 */ /* 0x0001e80008000404 */
[----:B0-----:R-:W3:Y:S04]  /*141e0*/  LDL.LU R23, [R1+0x404] ;  /* 0x0004040001177983 */ /* 0x001ee80000300800 */
[----:B------:R-:W3:Y:S04]  /*141f0*/  LDL.LU R8, [R1+0x3c0] ;  /* 0x0003c00001087983 */ /* 0x000ee80000300800 */
[----:B--2---:R0:W-:Y:S04]  /*14200*/  STS.U16 [R2+UR4+0x6c80], R0 ;  /* 0x006c800002007988 */ /* 0x0041e80008000404 */
[----:B0-----:R-:W2:Y:S04]  /*14210*/  LDL.LU R0, [R1+0x3bc] ;  /* 0x0003bc0001007983 */ /* 0x001ea80000300800 */
        /* <DEDUP_REMOVED lines=9> */
[----:B------:R-:W2:Y:S01]  /*142b0*/  LDL.LU R9, [R1+0x274] ;  /* 0x0002740001097983 */ /* 0x000ea20000300800 */
[----:B------:R-:W-:-:S03]  /*142c0*/  LOP3.LUT R26, R26, 0x50, RZ, 0x3c, !PT ;  /* 0x000000501a1a7812 */ /* 0x000fc600078e3cff */
[----:B------:R-:W2:Y:S04]  /*142d0*/  LDL.LU R10, [R1+0x248] ;  /* 0x00024800010a7983 */ /* 0x000ea80000300800 */
[----:B----4-:R-:W-:Y:S04]  /*142e0*/  STS.U16 [R2+UR4+0x7400], R20 ;  /* 0x0074001402007988 */ /* 0x010fe80008000404 */
[----:B------:R-:W4:Y:S04]  /*142f0*/  LDL.LU R24, [R1+0x244] ;  /* 0x0002440001187983 */ /* 0x000f280000300800 */
[----:B---3--:R-:W-:Y:S04]  /*14300*/  STS.U16 [R2+UR4+0x7480], R19 ;  /* 0x0074801302007988 */ /* 0x008fe80008000404 */
[----:B------:R-:W3:Y:S04]  /*14310*/  LDL.LU R25, [R1+0x110] ;  /* 0x0001100001197983 */ /* 0x000ee80000300800 */
[----:B------:R-:W-:Y:S04]  /*14320*/  STS.U16 [R2+UR4+0x7c00], R6 ;  /* 0x007c000602007988 */ /* 0x000fe80008000404 */
[----:B------:R-:W3:Y:S04]  /*14330*/  LDL.LU R11, [R1+0x108] ;  /* 0x00010800010b7983 */ /* 0x000ee80000300800 */
[----:B------:R-:W-:Y:S04]  /*14340*/  STS.U16 [R2+UR4+0x7c80], R5 ;  /* 0x007c800502007988 */ /* 0x000fe80008000404 */
        /* <DEDUP_REMOVED lines=12> */
[----:B------:R-:W3:Y:S04]  /*14410*/  LDL.LU R8, [R1+0x1a34] ;  /* 0x001a340001087983 */ /* 0x000ee80000300800 */
[----:B--2---:R0:W-:Y:S04]  /*14420*/  STS.U16 [R26+UR4+0x1580], R0 ;  /* 0x001580001a007988 */ /* 0x0041e80008000404 */
[----:B0-----:R-:W2:Y:S04]  /*14430*/  LDL.LU R0, [R1+0x1a30] ;  /* 0x001a300001007983 */ /* 0x001ea80000300800 */
[----:B------:R0:W-:Y:S04]  /*14440*/  STS.U16 [R26+UR4+0x1d00], R27 ;  /* 0x001d001b1a007988 */ /* 0x0001e80008000404 */
[----:B------:R-:W-:Y:S04]  /*14450*/  STS.U16 [R26+UR4+0x1d80], R28 ;  /* 0x001d801c1a007988 */ /* 0x000fe80008000404 */
[----:B------:R1:W-:Y:S04]  /*14460*/  STS.U16 [R26+UR4+0x2500], R13 ;  /* 0x0025000d1a007988 */ /* 0x0003e80008000404 */
[----:B------:R1:W-:Y:S04]  /*14470*/  STS.U16 [R26+UR4+0x2580], R16 ;  /* 0x002580101a007988 */ /* 0x0003e80008000404 */
[----:B------:R-:W-:Y:S04]  /*14480*/  STS.U16 [R26+UR4+0x2d00], R14 ;  /* 0x002d000e1a007988 */ /* 0x000fe80008000404 */
[----:B0-----:R-:W3:Y:S04]  /*14490*/  LDL.LU R27, [R1+0x448] ;  /* 0x00044800011b7983 */ /* 0x001ee80000300800 */
[----:B-1----:R-:W3:Y:S04]  /*144a0*/  LDL.LU R13, [R1+0x440] ;  /* 0x00044000010d7983 */ /* 0x002ee80000300800 */
[----:B------:R-:W3:Y:S04]  /*144b0*/  LDL.LU R28, [R1+0x400] ;  /* 0x00040000011c7983 */ /* 0x000ee80000300800 */
[----:B------:R-:W3:Y:S04]  /*144c0*/  LDL.LU R16, [R1+0x3f8] ;  /* 0x0003f80001107983 */ /* 0x000ee80000300800 */
[----:B--2---:R0:W-:Y:S04]  /*144d0*/  STS.U16 [R26+UR4+0x2d80], R0 ;  /* 0x002d80001a007988 */ /* 0x0041e80008000404 */
        /* <DEDUP_REMOVED lines=8> */
[----:B--2---:R-:W2:Y:S04]  /*14560*/  LDL.LU R21, [R1+0x1a2c] ;  /* 0x001a2c0001157983 */ /* 0x004ea80000300800 */
[----:B----4-:R-:W4:Y:S04]  /*14570*/  LDL.LU R22, [R1+0x1a28] ;  /* 0x001a280001167983 */ /* 0x010f280000300800 */
[----:B------:R-:W2:Y:S04]  /*14580*/  LDL.LU R9, [R1+0x1a24] ;  /* 0x001a240001097983 */ /* 0x000ea80000300800 */
[----:B---3--:R-:W3:Y:S04]  /*14590*/  LDL.LU R10, [R1+0x1a20] ;  /* 0x001a2000010a7983 */ /* 0x008ee80000300800 */
[----:B------:R0:W-:Y:S04]  /*145a0*/  STS.U16 [R26+UR4+0x4580], R24 ;  /* 0x004580181a007988 */ /* 0x0001e80008000404 */
[----:B------:R1:W-:Y:S04]  /*145b0*/  STS.U16 [R26+UR4+0x4d00], R25 ;  /* 0x004d00191a007988 */ /* 0x0003e80008000404 */
[----:B------:R1:W-:Y:S04]  /*145c0*/  STS.U16 [R26+UR4+0x4d80], R11 ;  /* 0x004d800b1a007988 */ /* 0x0003e80008000404 */
[----:B------:R1:W-:Y:S04]  /*145d0*/  STS.U16 [R26+UR4+0x5500], R12 ;  /* 0x0055000c1a007988 */ /* 0x0003e80008000404 */
[----:B------:R1:W-:Y:S04]  /*145e0*/  STS.U16 [R26+UR4+0x5580], R3 ;  /* 0x005580031a007988 */ /* 0x0003e80008000404 */
[----:B------:R1:W-:Y:S04]  /*145f0*/  STS.U16 [R26+UR4+0x5d00], R4 ;  /* 0x005d00041a007988 */ /* 0x0003e80008000404 */
[----:B0-----:R-:W4:Y:S04]  /*14600*/  LDL.LU R24, [R1+0x1a1c] ;  /* 0x001a1c0001187983 */ /* 0x001f280000300800 */
[----:B-1----:R-:W4:Y:S04]  /*14610*/  LDL.LU R25, [R1+0x1a18] ;  /* 0x001a180001197983 */ /* 0x002f280000300800 */
[----:B------:R-:W2:Y:S04]  /*14620*/  LDL.LU R11, [R1+0x1a14] ;  /* 0x001a1400010b7983 */ /* 0x000ea80000300800 */
[----:B------:R-:W4:Y:S04]  /*14630*/  LDL.LU R12, [R1+0x1a10] ;  /* 0x001a1000010c7983 */ /* 0x000f280000300800 */
[----:B------:R-:W3:Y:S04]  /*14640*/  LDL.LU R3, [R1+0x1a0c] ;  /* 0x001a0c0001037983 */ /* 0x000ee80000300800 */
[----:B------:R-:W2:Y:S04]  /*14650*/  LDL.LU R4, [R1+0x1a08] ;  /* 0x001a080001047983 */ /* 0x000ea80000300800 */
[----:B------:R0:W-:Y:S04]  /*14660*/  STS.U16 [R26+UR4+0x5d80], R17 ;  /* 0x005d80111a007988 */ /* 0x0001e80008000404 */
[----:B------:R1:W-:Y:S04]  /*14670*/  STS.U16 [R26+UR4+0x6500], R18 ;  /* 0x006500121a007988 */ /* 0x0003e80008000404 */
[----:B------:R1:W-:Y:S04]  /*14680*/  STS.U16 [R26+UR4+0x6580], R2 ;  /* 0x006580021a007988 */ /* 0x0003e80008000404 */
[----:B------:R1:W-:Y:S04]  /*14690*/  STS.U16 [R26+UR4+0x6d00], R23 ;  /* 0x006d00171a007988 */ /* 0x0003e80008000404 */
[----:B0-----:R-:W4:Y:S04]  /*146a0*/  LDL.LU R17, [R1+0x1a04] ;  /* 0x001a040001117983 */ /* 0x001f280000300800 */
[----:B-1----:R-:W3:Y:S04]  /*146b0*/  LDL.LU R18, [R1+0x1a00] ;  /* 0x001a000001127983 */ /* 0x002ee80000300800 */
[----:B------:R-:W2:Y:S04]  /*146c0*/  LDL R2, [R1+0xda8] ;  /* 0x000da80001027983 */ /* 0x000ea80000100800 */
[----:B------:R-:W4:Y:S01]  /*146d0*/  LDL.LU R23, [R1+0x19fc] ;  /* 0x0019fc0001177983 */ /* 0x000f220000300800 */
[----:B------:R-:W-:-:S05]  /*146e0*/  IMAD.SHL.U32 R15, R15, 0x2, RZ ;  /* 0x000000020f0f7824 */ /* 0x000fca00078e00ff */
[----:B------:R-:W-:Y:S01]  /*146f0*/  LOP3.LUT R15, R15, 0x60, RZ, 0x3c, !PT ;  /* 0x000000600f0f7812 */ /* 0x000fe200078e3cff */
[----:B----4-:R-:W-:Y:S04]  /*14700*/  STS.U16 [R26+UR4+0x6d80], R23 ;  /* 0x006d80171a007988 */ /* 0x010fe80008000404 */
[----:B---3--:R-:W-:Y:S04]  /*14710*/  STS.U16 [R26+UR4+0x7500], R18 ;  /* 0x007500121a007988 */ /* 0x008fe80008000404 */
[----:B------:R-:W-:Y:S04]  /*14720*/  STS.U16 [R26+UR4+0x7580], R17 ;  /* 0x007580111a007988 */ /* 0x000fe80008000404 */
[----:B--2---:R-:W-:Y:S04]  /*14730*/  STS.U16 [R26+UR4+0x7d00], R4 ;  /* 0x007d00041a007988 */ /* 0x004fe80008000404 */
[----:B------:R0:W-:Y:S04]  /*14740*/  STS.U16 [R26+UR4+0x7d80], R3 ;  /* 0x007d80031a007988 */ /* 0x0001e80008000404 */
[----:B------:R1:W-:Y:S04]  /*14750*/  STS.U16 [R15+UR4+0x600], R27 ;  /* 0x0006001b0f007988 */ /* 0x0003e80008000404 */
[----:B------:R2:W-:Y:S04]  /*14760*/  STS.U16 [R15+UR4+0x680], R13 ;  /* 0x0006800d0f007988 */ /* 0x0005e80008000404 */
[----:B------:R3:W-:Y:S04]  /*14770*/  STS.U16 [R15+UR4+0xe00], R28 ;  /* 0x000e001c0f007988 */ /* 0x0007e80008000404 */
[----:B------:R4:W-:Y:S04]  /*14780*/  STS.U16 [R15+UR4+0xe80], R16 ;  /* 0x000e80100f007988 */ /* 0x0009e80008000404 */
[----:B------:R4:W-:Y:S04]  /*14790*/  STS.U16 [R15+UR4+0x1600], R0 ;  /* 0x001600000f007988 */ /* 0x0009e80008000404 */
[----:B0-----:R-:W4:Y:S04]  /*147a0*/  LDL.LU R26, [R1+0x19f8] ;  /* 0x0019f800011a7983 */ /* 0x001f280000300800 */
[----:B------:R-:W4:Y:S04]  /*147b0*/  LDL R3, [R1+0xda4] ;  /* 0x000da40001037983 */ /* 0x000f280000100800 */
[----:B-1----:R-:W4:Y:S04]  /*147c0*/  LDL.LU R27, [R1+0x19f4] ;  /* 0x0019f400011b7983 */ /* 0x002f280000300800 */
[----:B--2---:R-:W2:Y:S04]  /*147d0*/  LDL.LU R13, [R1+0x19f0] ;  /* 0x0019f000010d7983 */ /* 0x004ea80000300800 */
[----:B---3--:R-:W3:Y:S04]  /*147e0*/  LDL.LU R28, [R1+0x19ec] ;  /* 0x0019ec00011c7983 */ /* 0x008ee80000300800 */
[----:B----4-:R-:W4:Y:S04]  /*147f0*/  LDL.LU R16, [R1+0x19e8] ;  /* 0x0019e80001107983 */ /* 0x010f280000300800 */
[----:B------:R-:W2:Y:S04]  /*14800*/  LDL.LU R0, [R1+0x19e4] ;  /* 0x0019e40001007983 */ /* 0x000ea80000300800 */
[----:B--2---:R0:W-:Y:S04]  /*14810*/  STS.U16 [R15+UR4+0x1680], R0 ;  /* 0x001680000f007988 */ /* 0x0041e80008000404 */
[----:B0-----:R-:W2:Y:S02]  /*14820*/  LDL.LU R0, [R1+0x19e0] ;  /* 0x0019e00001007983 */ /* 0x001ea40000300800 */
[----:B--2---:R-:W-:-:S06]  /*14830*/  PRMT R0, RZ, 0x7610, R0 ;  /* 0x00007610ff007816 */ /* 0x004fcc0000000000 */
[----:B------:R-:W2:Y:S04]  /*14840*/  @!P1 LDG.E.U16 R0, desc[UR8][R2.64] ;  /* 0x0000000802009981 */ /* 0x000ea8000c1e1500 */
[----:B------:R0:W-:Y:S04]  /*14850*/  STS.U16 [R15+UR4+0x1e00], R29 ;  /* 0x001e001d0f007988 */ /* 0x0001e80008000404 */
[----:B------:R1:W-:Y:S04]  /*14860*/  STS.U16 [R15+UR4+0x1e80], R14 ;  /* 0x001e800e0f007988 */ /* 0x0003e80008000404 */
[----:B0-----:R-:W3:Y:S04]  /*14870*/  LDL.LU R29, [R1+0x19dc] ;  /* 0x0019dc00011d7983 */ /* 0x001ee80000300800 */
[----:B-1----:R-:W4:Y:S04]  /*14880*/  LDL.LU R15, [R1+0x19d8] ;  /* 0x0019d800010f7983 */ /* 0x002f280000300800 */
[----:B------:R-:W3:Y:S04]  /*14890*/  LDL.LU R14, [R1+0x19d4] ;  /* 0x0019d400010e7983 */ /* 0x000ee80000300800 */
[----:B--2---:R0:W-:Y:S04]  /*148a0*/  STL [R1+0xc8], R0 ;  /* 0x0000c80001007387 */ /* 0x0041e80000100800 */
[----:B0-----:R-:W2:Y:S04]  /*148b0*/  LDL.LU R0, [R1+0x19d0] ;  /* 0x0019d00001007983 */ /* 0x001ea80000300800 */
[----:B------:R-:W4:Y:S04]  /*148c0*/  LDL R2, [R1+0xd94] ;  /* 0x000d940001027983 */ /* 0x000f280000100800 */
[----:B------:R-:W4:Y:S01]  /*148d0*/  LDL R3, [R1+0xd98] ;  /* 0x000d980001037983 */ /* 0x000f220000100800 */
[----:B------:R-:W-:-:S02]  /*148e0*/  PRMT R11, RZ, 0x7610, R11 ;  /* 0x00007610ff0b7816 */ /* 0x000fc4000000000b */
[----:B----4-:R-:W-:-:S04]  /*148f0*/  @!P1 LOP3.LUT R3, R3, R2, RZ, 0x3c, !PT ;  /* 0x0000000203039212 */ /* 0x010fc800078e3cff */
[----:B------:R-:W-:-:S04]  /*14900*/  @!P1 LOP3.LUT R2, R3, R2, RZ, 0x3c, !PT ;  /* 0x0000000203029212 */ /* 0x000fc800078e3cff */
[----:B------:R-:W-:-:S05]  /*14910*/  @!P1 LOP3.LUT R3, R3, R2, RZ, 0x3c, !PT ;  /* 0x0000000203039212 */ /* 0x000fca00078e3cff */
[----:B------:R0:W4:Y:S04]  /*14920*/  @!P1 LDG.E.U16 R11, desc[UR8][R2.64] ;  /* 0x00000008020b9981 */ /* 0x000128000c1e1500 */
[----:B------:R-:W0:Y:S04]  /*14930*/  LDL R2, [R1+0xd84] ;  /* 0x000d840001027983 */ /* 0x000e280000100800 */
[----:B------:R-:W0:Y:S01]  /*14940*/  LDL R3, [R1+0xd88] ;  /* 0x000d880001037983 */ /* 0x000e220000100800 */
[----:B---3--:R-:W-:Y:S02]  /*14950*/  PRMT R14, RZ, 0x7610, R14 ;  /* 0x00007610ff0e7816 */ /* 0x008fe4000000000e */
[----:B0-----:R-:W-:-:S04]  /*14960*/  @!P1 LOP3.LUT R3, R3, R2, RZ, 0x3c, !PT ;  /* 0x0000000203039212 */ /* 0x001fc800078e3cff */
[----:B------:R-:W-:-:S04]  /*14970*/  @!P1 LOP3.LUT R2, R3, R2, RZ, 0x3c, !PT ;  /* 0x0000000203029212 */ /* 0x000fc800078e3cff */
[----:B------:R-:W-:-:S05]  /*14980*/  @!P1 LOP3.LUT R3, R3, R2, RZ, 0x3c, !PT ;  /* 0x0000000203039212 */ /* 0x000fca00078e3cff */
[----:B------:R-:W3:Y:S04]  /*14990*/  @!P1 LDG.E.U16 R14, desc[UR8][R2.64] ;  /* 0x00000008020e9981 */ /* 0x000ee8000c1e1500 */
[----:B----4-:R0:W-:Y:S04]  /*149a0*/  STL [R1+0xc4], R11 ;  /* 0x0000c40b01007387 */ /* 0x0101e80000100800 */
[----:B0-----:R-:W4:Y:S04]  /*149b0*/  LDL R11, [R1+0xd38] ;  /* 0x000d3800010b7983 */ /* 0x001f280000100800 */
[----:B---3--:R0:W-:Y:S04]  /*149c0*/  STL [R1+0xc0], R14 ;  /* 0x0000c00e01007387 */ /* 0x0081e80000100800 */
[----:B0-----:R-:W3:Y:S04]  /*149d0*/  LDL.LU R14, [R1+0x19cc] ;  /* 0x0019cc00010e7983 */ /* 0x001ee80000300800 */
[----:B------:R-:W4:Y:S04]  /*149e0*/  LDL R2, [R1+0xd74] ;  /* 0x000d740001027983 */ /* 0x000f280000100800 */
[----:B------:R-:W4:Y:S01]  /*149f0*/  LDL R3, [R1+0xd78] ;  /* 0x000d780001037983 */ /* 0x000f220000100800 */
[----:B--2---:R-:W-:-:S02]  /*14a00*/  PRMT R0, RZ, 0x7610, R0 ;  /* 0x00007610ff007816 */ /* 0x004fc40000000000 */
[----:B----4-:R-:W-:-:S04]  /*14a10*/  @!P1 LOP3.LUT R3, R3, R2, RZ, 0x3c, !PT ;  /* 0x0000000203039212 */ /* 0x010fc800078e3cff */
[----:B------:R-:W-:-:S04]  /*14a20*/  @!P1 LOP3.LUT R2, R3, R2, RZ, 0x3c, !PT ;  /* 0x0000000203029212 */ /* 0x000fc800078e3cff */
[----:B------:R-:W-:-:S05]  /*14a30*/  @!P1 LOP3.LUT R3, R3, R2, RZ, 0x3c, !PT ;  /* 0x0000000203039212 */ /* 0x000fca00078e3cff */
[----:B------:R-:W2:Y:S04]  /*14a40*/  @!P1 LDG.E.U16 R0, desc[UR8][R2.64] ;  /* 0x0000000802009981 */ /* 0x000ea8000c1e1500 */
[----:B--2---:R0:W-:Y:S04]  /*14a50*/  STL [R1+0xbc], R0 ;  /* 0x0000bc0001007387 */ /* 0x0041e80000100800 */
[----:B0-----:R-:W2:Y:S04]  /*14a60*/  LDL.LU R0, [R1+0x19c8] ;  /* 0x0019c80001007983 */ /* 0x001ea80000300800 */
[----:B------:R-:W4:Y:S04]  /*14a70*/  LDL R2, [R1+0xd64] ;  /* 0x000d640001027983 */ /* 0x000f280000100800 */
[----:B------:R-:W4:Y:S01]  /*14a80*/  LDL R3, [R1+0xd68] ;  /* 0x000d680001037983 */ /* 0x000f220000100800 */
[----:B---3--:R-:W-:-:S02]  /*14a90*/  PRMT R14, RZ, 0x7610, R14 ;  /* 0x00007610ff0e7816 */ /* 0x008fc4000000000e */
[----:B----4-:R-:W-:-:S04]  /*14aa0*/  @!P1 LOP3.LUT R3, R3, R2, RZ, 0x3c, !PT ;  /* 0x0000000203039212 */ /* 0x010fc800078e3cff */
[----:B------:R-:W-:-:S04]  /*14ab0*/  @!P1 LOP3.LUT R2, R3, R2, RZ, 0x3c, !PT ;  /* 0x0000000203029212 */ /* 0x000fc800078e3cff */
[----:B------:R-:W-:-:S05]  /*14ac0*/  @!P1 LOP3.LUT R3, R3, R2, RZ, 0x3c, !PT ;  /* 0x0000000203039212 */ /* 0x000fca00078e3cff */
[----:B------:R-:W3:Y:S04]  /*14ad0*/  @!P1 LDG.E.U16 R14, desc[UR8][R2.64] ;  /* 0x00000008020e9981 */ /* 0x000ee8000c1e1500 */
        /* <DEDUP_REMOVED lines=17> */
[----:B------:R-:W3:Y:S01]  /*14bf0*/  @!P1 LDG.E.U16 R14, desc[UR8][R2.64] ;  /* 0x00000008020e9981 */ /* 0x000ee2000c1e1500 */
[----:B--2---:R-:W-:-:S03]  /*14c00*/  PRMT R0, RZ, 0x7610, R0 ;  /* 0x00007610ff007816 */ /* 0x004fc60000000000 */
[----:B---3--:R0:W-:Y:S04]  /*14c10*/  STL [R1+0xb0], R14 ;  /* 0x0000b00e01007387 */ /* 0x0081e80000100800 */
[----:B0-----:R-:W2:Y:S04]  /*14c20*/  LDL.LU R14, [R1+0x19bc] ;  /* 0x0019bc00010e7983 */ /* 0x001ea80000300800 */
[----:B------:R-:W3:Y:S01]  /*14c30*/  LDL R3, [R1+0xd34] ;  /* 0x000d340001037983 */ /* 0x000ee20000100800 */
[----:B------:R-:W-:-:S03]  /*14c40*/  @!P1 IMAD.MOV.U32 R2, RZ, RZ, R11 ;  /* 0x000000ffff029224 */ /* 0x000fc600078e000b */
[----:B------:R-:W4:Y:S04]  /*14c50*/  LDL R11, [R1+0xcd8] ;  /* 0x000cd800010b7983 */ /* 0x000f280000100800 */
[----:B---3--:R0:W3:Y:S04]  /*14c60*/  @!P1 LDG.E.U16 R0, desc[UR8][R2.64] ;  /* 0x0000000802009981 */ /* 0x0080e8000c1e1500 */
[----:B------:R-:W0:Y:S04]  /*14c70*/  LDL R2, [R1+0xd24] ;  /* 0x000d240001027983 */ /* 0x000e280000100800 */
[----:B------:R-:W0:Y:S01]  /*14c80*/  LDL R3, [R1+0xd28] ;  /* 0x000d280001037983 */ /* 0x000e220000100800 */
[----:B--2---:R-:W-:-:S02]  /*14c90*/  PRMT R14, RZ, 0x7610, R14 ;  /* 0x00007610ff0e7816 */ /* 0x004fc4000000000e */
[----:B0-----:R-:W-:-:S04]  /*14ca0*/  @!P1 LOP3.LUT R3, R3, R2, RZ, 0x3c, !PT ;  /* 0x0000000203039212 */ /* 0x001fc800078e3cff */
[----:B------:R-:W-:-:S04]  /*14cb0*/  @!P1 LOP3.LUT R2, R3, R2, RZ, 0x3c, !PT ;  /* 0x0000000203029212 */ /* 0x000fc800078e3cff */
[----:B------:R-:W-:-:S05]  /*14cc0*/  @!P1 LOP3.LUT R3, R3, R2, RZ, 0x3c, !PT ;  /* 0x0000000203039212 */ /* 0x000fca00078e3cff */
[----:B------:R-:W2:Y:S04]  /*14cd0*/  @!P1 LDG.E.U16 R14, desc[UR8][R2.64] ;  /* 0x00000008020e9981 */ /* 0x000ea8000c1e1500 */
[----:B---3--:R-:W-:Y:S04]  /*14ce0*/  STL [R1+0x1918], R0 ;  /* 0x0019180001007387 */ /* 0x008fe80000100800 */
[----:B--2---:R0:W-:Y:S04]  /*14cf0*/  STL [R1+0xa8], R14 ;  /* 0x0000a80e01007387 */ /* 0x0041e80000100800 */
[----:B0-----:R-:W2:Y:S04]  /*14d00*/  LDL.LU R14, [R1+0x19b8] ;  /* 0x0019b800010e7983 */ /* 0x001ea80000300800 */
[----:B------:R-:W3:Y:S04]  /*14d10*/  LDL R2, [R1+0xd14] ;  /* 0x000d140001027983 */ /* 0x000ee80000100800 */
[----:B------:R-:W3:Y:S01]  /*14d20*/  LDL R3, [R1+0xd18] ;  /* 0x000d180001037983 */ /* 0x000ee20000100800 */
[----:B------:R-:W-:-:S02]  /*14d30*/  PRMT R15, RZ, 0x7610, R15 ;  /* 0x00007610ff0f7816 */ /* 0x000fc4000000000f */
[----:B---3--:R-:W-:-:S04]  /*14d40*/  @!P1 LOP3.LUT R3, R3, R2, RZ, 0x3c, !PT ;  /* 0x0000000203039212 */ /* 0x008fc800078e3cff */
        /* <DEDUP_REMOVED lines=29> */
[----:B------:R-:W2:Y:S01]  /*14f20*/  @!P1 LDG.E.U16 R14, desc[UR8][R2.64] ;  /* 0x00000008020e9981 */ /* 0x000ea2000c1e1500 */
[----:B------:R-:W-:-:S03]  /*14f30*/  PRMT R10, RZ, 0x7610, R10 ;  /* 0x00007610ff0a7816 */ /* 0x000fc6000000000a */
[----:B--2---:R0:W-:Y:S04]  /*14f40*/  STL [R1+0x98], R14 ;  /* 0x0000980e01007387 */ /* 0x0041e80000100800 */
[----:B0-----:R-:W2:Y:S04]  /*14f50*/  LDL.LU R14, [R1+0x19a8] ;  /* 0x0019a800010e7983 */ /* 0x001ea80000300800 */
[----:B------:R-:W4:Y:S01]  /*14f60*/  LDL R3, [R1+0xcd4] ;  /* 0x000cd40001037983 */ /* 0x000f220000100800 */
[----:B------:R-:W-:Y:S01]  /*14f70*/  @!P1 IMAD.MOV.U32 R2, RZ, RZ, R11 ;  /* 0x000000ffff029224 */ /* 0x000fe200078e000b */
[----:B---3--:R-:W-:-:S02]  /*14f80*/  PRMT R15, RZ, 0x7610, R15 ;  /* 0x00007610ff0f7816 */ /* 0x008fc4000000000f */
[----:B------:R-:W3:Y:S04]  /*14f90*/  LDL R11, [R1+0xde8] ;  /* 0x000de800010b7983 */ /* 0x000ee80000100800 */
[----:B----4-:R0:W4:Y:S04]  /*14fa0*/  @!P1 LDG.E.U16 R10, desc[UR8][R2.64] ;  /* 0x00000008020a9981 */ /* 0x010128000c1e1500 */
[----:B------:R-:W0:Y:S04]  /*14fb0*/  LDL R2, [R1+0x4d8] ;  /* 0x0004d80001027983 */ /* 0x000e280000100800 */
[----:B------:R-:W0:Y:S02]  /*14fc0*/  LDL R3, [R1+0x4dc] ;  /* 0x0004dc0001037983 */ /* 0x000e240000100800 */
[----:B0-----:R-:W-:-:S04]  /*14fd0*/  @!P1 LOP3.LUT R3, R3, R2, RZ, 0x3c, !PT ;  /* 0x0000000203039212 */ /* 0x001fc800078e3cff */
[----:B------:R-:W-:-:S04]  /*14fe0*/  @!P1 LOP3.LUT R2, R3, R2, RZ, 0x3c, !PT ;  /* 0x0000000203029212 */ /* 0x000fc800078e3cff */
[----:B------:R-:W-:-:S05]  /*14ff0*/  @!P1 LOP3.LUT R3, R3, R2, RZ, 0x3c, !PT ;  /* 0x0000000203039212 */ /* 0x000fca00078e3cff */
[----:B------:R-:W2:Y:S04]  /*15000*/  @!P1 LDG.E.U16 R15, desc[UR8][R2.64] ;  /* 0x00000008020f9981 */ /* 0x000ea8000c1e1500 */
[----:B----4-:R0:W-:Y:S04]  /*15010*/  STL [R1+0x94], R10 ;  /* 0x0000940a01007387 */ /* 0x0101e80000100800 */
[----:B0-----:R-:W4:Y:S04]  /*15020*/  LDL R10, [R1+0xdf4] ;  /* 0x000df400010a7983 */ /* 0x001f280000100800 */
        /* <DEDUP_REMOVED lines=26> */
[----:B------:R0:W3:Y:S04]  /*151d0*/  @!P1 LDG.E.U16 R14, desc[UR8][R2.64] ;  /* 0x00000008020e9981 */ /* 0x0000e8000c1e1500 */
[----:B------:R-:W0:Y:S04]  /*151e0*/  LDL R2, [R1+0xdd8] ;  /* 0x000dd80001027983 */ /* 0x000e280000100800 */
[----:B------:R-:W0:Y:S01]  /*151f0*/  LDL R3, [R1+0xde4] ;  /* 0x000de40001037983 */ /* 0x000e220000100800 */
[----:B--2---:R-:W-:Y:S02]  /*15200*/  PRMT R15, RZ, 0x7610, R15 ;  /* 0x00007610ff0f7816 */ /* 0x004fe4000000000f */
[----:B------:R-:W-:-:S02]  /*15210*/  PRMT R29, RZ, 0x7610, R29 ;  /* 0x00007610ff1d7816 */ /* 0x000fc4000000001d */
[----:B0-----:R-:W-:-:S04]  /*15220*/  @!P1 LOP3.LUT R3, R3, R2, RZ, 0x3c, !PT ;  /* 0x0000000203039212 */ /* 0x001fc800078e3cff */
[----:B------:R-:W-:-:S04]  /*15230*/  @!P1 LOP3.LUT R2, R3, R2, RZ, 0x3c, !PT ;  /* 0x0000000203029212 */ /* 0x000fc800078e3cff */
[----:B------:R-:W-:-:S05]  /*15240*/  @!P1 LOP3.LUT R3, R3, R2, RZ, 0x3c, !PT ;  /* 0x0000000203039212 */ /* 0x000fca00078e3cff */
[----:B------:R0:W2:Y:S02]  /*15250*/  @!P1 LDG.E.U16 R15, desc[UR8][R2.64] ;  /* 0x00000008020f9981 */ /* 0x0000a4000c1e1500 */
[----:B0-----:R-:W-:Y:S02]  /*15260*/  @!P1 IMAD.MOV.U32 R2, RZ, RZ, R10 ;  /* 0x000000ffff029224 */ /* 0x001fe400078e000a */
[----:B------:R-:W-:-:S05]  /*15270*/  @!P1 IMAD.MOV.U32 R3, RZ, RZ, R11 ;  /* 0x000000ffff039224 */ /* 0x000fca00078e000b */
[----:B------:R-:W4:Y:S04]  /*15280*/  @!P1 LDG.E.U16 R29, desc[UR8][R2.64] ;  /* 0x00000008021d9981 */ /* 0x000f28000c1e1500 */
[----:B---3--:R0:W-:Y:S04]  /*15290*/  STL [R1+0x64], R14 ;  /* 0x0000640e01007387 */ /* 0x0081e80000100800 */
[----:B0-----:R-:W3:Y:S04]  /*152a0*/  LDL R14, [R1+0xe24] ;  /* 0x000e2400010e7983 */ /* 0x001ee80000100800 */
[----:B--2---:R0:W-:Y:S04]  /*152b0*/  STL [R1+0x60], R15 ;  /* 0x0000600f01007387 */ /* 0x0041e80000100800 */
[----:B0-----:R-:W2:Y:S04]  /*152c0*/  LDL.LU R15, [R1+0x1998] ;  /* 0x00199800010f7983 */ /* 0x001ea80000300800 */
[----:B------:R-:W3:Y:S04]  /*152d0*/  LDL R11, [R1+0xe38] ;  /* 0x000e3800010b7983 */ /* 0x000ee80000100800 */
[----:B------:R-:W3:Y:S04]  /*152e0*/  LDL R10, [R1+0xe44] ;  /* 0x000e4400010a7983 */ /* 0x000ee80000100800 */
[----:B----4-:R0:W-:Y:S04]  /*152f0*/  STL [R1+0x4c], R29 ;  /* 0x00004c1d01007387 */ /* 0x0101e80000100800 */
[----:B0-----:R-:W4:Y:S04]  /*15300*/  LDL.LU R29, [R1+0x1994] ;  /* 0x00199400011d7983 */ /* 0x001f280000300800 */
[----:B------:R-:W3:Y:S04]  /*15310*/  LDL R2, [R1+0xdf8] ;  /* 0x000df80001027983 */ /* 0x000ee80000100800 */
[----:B------:R-:W3:Y:S01]  /*15320*/  LDL R3, [R1+0xe04] ;  /* 0x000e040001037983 */ /* 0x000ee20000100800 */
[----:B--2---:R-:W-:-:S02]  /*15330*/  PRMT R15, RZ, 0x7610, R15 ;  /* 0x00007610ff0f7816 */ /* 0x004fc4000000000f */
[----:B---3--:R-:W-:-:S04]  /*15340*/  @!P1 LOP3.LUT R3, R3, R2, RZ, 0x3c, !PT ;  /* 0x0000000203039212 */ /* 0x008fc800078e3cff */
[----:B------:R-:W-:-:S04]  /*15350*/  @!P1 LOP3.LUT R2, R3, R2, RZ, 0x3c, !PT ;  /* 0x0000000203029212 */ /* 0x000fc800078e3cff */
[----:B------:R-:W-:-:S05]  /*15360*/  @!P1 LOP3.LUT R3, R3, R2, RZ, 0x3c, !PT ;  /* 0x0000000203039212 */ /* 0x000fca00078e3cff */
[----:B------:R-:W2:Y:S04]  /*15370*/  @!P1 LDG.E.U16 R15, desc[UR8][R2.64] ;  /* 0x00000008020f9981 */ /* 0x000ea8000c1e1500 */
        /* <DEDUP_REMOVED lines=8> */
[----:B------:R0:W3:Y:S04]  /*15400*/  @!P1 LDG.E.U16 R0, desc[UR8][R2.64] ;  /* 0x0000000802009981 */ /* 0x0000e8000c1e1500 */
[----:B------:R-:W2:Y:S01]  /*15410*/  LDL R3, [R1+0xe18] ;  /* 0x000e180001037983 */ /* 0x000ea20000100800 */
[----:B----4-:R-:W-:Y:S01]  /*15420*/  PRMT R29, RZ, 0x7610, R29 ;  /* 0x00007610ff1d7816 */ /* 0x010fe2000000001d */
[----:B0-----:R-:W-:-:S05]  /*15430*/  @!P1 IMAD.MOV.U32 R2, RZ, RZ, R14 ;  /* 0x000000ffff029224 */ /* 0x001fca00078e000e */
[----:B--2---:R-:W2:Y:S04]  /*15440*/  @!P1 LDG.E.U16 R29, desc[UR8][R2.64] ;  /* 0x00000008021d9981 */ /* 0x004ea8000c1e1500 */
[----:B---3--:R-:W-:Y:S04]  /*15450*/  STL [R1+0x1920], R0 ;  /* 0x0019200001007387 */ /* 0x008fe80000100800 */
[----:B------:R-:W3:Y:S04]  /*15460*/  LDL R14, [R1+0xe64] ;  /* 0x000e6400010e7983 */ /* 0x000ee80000100800 */
        /* <DEDUP_REMOVED lines=8> */
[----:B------:R0:W4:Y:S01]  /*154f0*/  @!P1 LDG.E.U16 R15, desc[UR8][R2.64] ;  /* 0x00000008020f9981 */ /* 0x000122000c1e1500 */
[----:B------:R-:W-:Y:S01]  /*15500*/  PRMT R8, RZ, 0x7610, R8 ;  /* 0x00007610ff087816 */ /* 0x000fe20000000008 */
[----:B0-----:R-:W-:Y:S02]  /*15510*/  @!P1 IMAD.MOV.U32 R2, RZ, RZ, R10 ;  /* 0x000000ffff029224 */ /* 0x001fe400078e000a */
[----:B------:R-:W-:-:S05]  /*15520*/  @!P1 IMAD.MOV.U32 R3, RZ, RZ, R11 ;  /* 0x000000ffff039224 */ /* 0x000fca00078e000b */
[----:B------:R-:W3:Y:S04]  /*15530*/  @!P1 LDG.E.U16 R8, desc[UR8][R2.64] ;  /* 0x0000000802089981 */ /* 0x000ee8000c1e1500 */
[----:B----4-:R0:W-:Y:S04]  /*15540*/  STL [R1+0x3c], R15 ;  /* 0x00003c0f01007387 */ /* 0x0101e80000100800 */
[----:B0-----:R-:W4:Y:S04]  /*15550*/  LDL.LU R15, [R1+0x1988] ;  /* 0x00198800010f7983 */ /* 0x001f280000300800 */
[----:B------:R-:W2:Y:S04]  /*15560*/  LDL R2, [R1+0xe48] ;  /* 0x000e480001027983 */ /* 0x000ea80000100800 */
[----:B------:R-:W2:Y:S01]  /*15570*/  LDL R3, [R1+0xe54] ;  /* 0x000e540001037983 */ /* 0x000ea20000100800 */
[----:B------:R-:W-:-:S03]  /*15580*/  PRMT R7, RZ, 0x7610, R7 ;  /* 0x00007610ff077816 */ /* 0x000fc60000000007 */
[----:B------:R-:W4:Y:S04]  /*15590*/  LDL R11, [R1+0xe78] ;  /* 0x000e7800010b7983 */ /* 0x000f280000100800 */
[----:B------:R-:W4:Y:S04]  /*155a0*/  LDL R10, [R1+0xe84] ;  /* 0x000e8400010a7983 */ /* 0x000f280000100800 */
[----:B---3--:R0:W-:Y:S01]  /*155b0*/  STL [R1+0x1958], R8 ;  /* 0x0019580801007387 */ /* 0x0081e20000100800 */
[----:B------:R-:W-:-:S03]  /*155c0*/  PRMT R6, RZ, 0x7610, R6 ;  /* 0x00007610ff067816 */ /* 0x000fc60000000006 */
[----:B0-----:R-:W3:Y:S01]  /*155d0*/  LDL R8, [R1+0xe74] ;  /* 0x000e740001087983 */ /* 0x001ee20000100800 */
[----:B--2---:R-:W-:-:S04]  /*155e0*/  @!P1 LOP3.LUT R3, R3, R2, RZ, 0x3c, !PT ;  /* 0x0000000203039212 */ /* 0x004fc800078e3cff */
[----:B------:R-:W-:-:S04]  /*155f0*/  @!P1 LOP3.LUT R2, R3, R2, RZ, 0x3c, !PT ;  /* 0x0000000203029212 */ /* 0x000fc800078e3cff */
[----:B------:R-:W-:-:S05]  /*15600*/  @!P1 LOP3.LUT R3, R3, R2, RZ, 0x3c, !PT ;  /* 0x0000000203039212 */ /* 0x000fca00078e3cff */
[----:B------:R0:W2:Y:S04]  /*15610*/  @!P1 LDG.E.U16 R7, desc[UR8][R2.64] ;  /* 0x0000000802079981 */ /* 0x0000a8000c1e1500 */
[----:B------:R-:W3:Y:S01]  /*15620*/  LDL R3, [R1+0xe58] ;  /* 0x000e580001037983 */ /* 0x000ee20000100800 */
[----:B0-----:R-:W-:-:S03]  /*15630*/  @!P1 IMAD.MOV.U32 R2, RZ, RZ, R14 ;  /* 0x000000ffff029224 */ /* 0x001fc600078e000e */
[----:B--2---:R-:W-:Y:S01]  /*15640*/  STL [R1+0x1944], R7 ;  /* 0x0019440701007387 */ /* 0x004fe20000100800 */
[----:B------:R-:W-:Y:S02]  /*15650*/  PRMT R5, RZ, 0x7610, R5 ;  /* 0x00007610ff057816 */ /* 0x000fe40000000005 */
[----:B------:R-:W-:Y:S01]  /*15660*/  PRMT R4, RZ, 0x7610, R4 ;  /* 0x00007610ff047816 */ /* 0x000fe20000000004 */
[----:B------:R-:W2:Y:S05]  /*15670*/  LDL R14, [R1+0xea4] ;  /* 0x000ea400010e7983 */ /* 0x000eaa0000100800 */
[----:B----4-:R-:W4:Y:S04]  /*15680*/  @!P1 LDG.E.U16 R4, desc[UR8][R10.64] ;  /* 0x000000080a049981 */ /* 0x010f28000c1e1500 */
[----:B---3--:R0:W3:Y:S04]  /*15690*/  @!P1 LDG.E.U16 R6, desc[UR8][R2.64] ;  /* 0x0000000802069981 */ /* 0x0080e8000c1e1500 */
[----:B------:R-:W2:Y:S01]  /*156a0*/  LDL R3, [R1+0xe68] ;  /* 0x000e680001037983 */ /* 0x000ea20000100800 */
[----:B0-----:R-:W-:-:S05]  /*156b0*/  @!P1 IMAD.MOV.U32 R2, RZ, RZ, R8 ;  /* 0x000000ffff029224 */ /* 0x001fca00078e0008 */
[----:B--2---:R-:W2:Y:S04]  /*156c0*/  @!P1 LDG.E.U16 R5, desc[UR8][R2.64] ;  /* 0x0000000802059981 */ /* 0x004ea8000c1e1500 */
[----:B---3--:R0:W-:Y:S04]  /*156d0*/  STL [R1+0x1930], R6 ;  /* 0x0019300601007387 */ /* 0x0081e80000100800 */
[----:B--2---:R1:W-:Y:S04]  /*156e0*/  STL [R1+0x1928], R5 ;  /* 0x0019280501007387 */ /* 0x0043e80000100800 */
[----:B------:R-:W2:Y:S04]  /*156f0*/  LDL R10, [R1+0xe88] ;  /* 0x000e8800010a7983 */ /* 0x000ea80000100800 */
[----:B------:R-:W2:Y:S01]  /*15700*/  LDL R11, [R1+0xe94] ;  /* 0x000e9400010b7983 */ /* 0x000ea20000100800 */
[----:B------:R-:W-:-:S03]  /*15710*/  PRMT R3, RZ, 0x7610, R3 ;  /* 0x00007610ff037816 */ /* 0x000fc60000000003 */
[----:B------:R-:W3:Y:S04]  /*15720*/  LDL R8, [R1+0xda0] ;  /* 0x000da00001087983 */ /* 0x000ee80000100800 */
[----:B----4-:R-:W-:Y:S01]  /*15730*/  STL [R1+0x1924], R4 ;  /* 0x0019240401007387 */ /* 0x010fe20000100800 */
[----:B--2---:R-:W-:-:S04]  /*15740*/  @!P1 LOP3.LUT R11, R11, R10, RZ, 0x3c, !PT ;  /* 0x0000000a0b0b9212 */ /* 0x004fc800078e3cff */
[----:B------:R-:W-:-:S04]  /*15750*/  @!P1 LOP3.LUT R10, R11, R10, RZ, 0x3c, !PT ;  /* 0x0000000a0b0a9212 */ /* 0x000fc800078e3cff */
[----:B------:R-:W-:-:S05]  /*15760*/  @!P1 LOP3.LUT R11, R11, R10, RZ, 0x3c, !PT ;  /* 0x0000000a0b0b9212 */ /* 0x000fca00078e3cff */
[----:B------:R2:W4:Y:S04]  /*15770*/  @!P1 LDG.E.U16 R3, desc[UR8][R10.64] ;  /* 0x000000080a039981 */ /* 0x000528000c1e1500 */
[----:B------:R-:W3:Y:S01]  /*15780*/  LDL R11, [R1+0xe98] ;  /* 0x000e9800010b7983 */ /* 0x000ee20000100800 */
[----:B------:R-:W-:Y:S01]  /*15790*/  PRMT R2, RZ, 0x7610, R2 ;  /* 0x00007610ff027816 */ /* 0x000fe20000000002 */
[----:B--2---:R-:W-:Y:S02]  /*157a0*/  @!P1 IMAD.MOV.U32 R10, RZ, RZ, R14 ;  /* 0x000000ffff0a9224 */ /* 0x004fe400078e000e */
[----:B----4-:R-:W-:Y:S01]  /*157b0*/  STL [R1+0x192c], R3 ;  /* 0x00192c0301007387 */ /* 0x010fe20000100800 */
[----:B0-----:R-:W-:-:S03]  /*157c0*/  PRMT R6, RZ, 0x7610, R6 ;  /* 0x00007610ff067816 */ /* 0x001fc60000000006 */
[----:B------:R-:W2:Y:S04]  /*157d0*/  LDL R14, [R1+0xd70] ;  /* 0x000d7000010e7983 */ /* 0x000ea80000100800 */
[----:B---3--:R0:W3:Y:S04]  /*157e0*/  @!P1 LDG.E.U16 R2, desc[UR8][R10.64] ;  /* 0x000000080a029981 */ /* 0x0080e8000c1e1500 */
[----:B------:R-:W0:Y:S04]  /*157f0*/  LDL R10, [R1+0xdac] ;  /* 0x000dac00010a7983 */ /* 0x000e280000100800 */
[----:B------:R-:W0:Y:S02]  /*15800*/  LDL R11, [R1+0xdb0] ;  /* 0x000db000010b7983 */ /* 0x000e240000100800 */
[----:B0-----:R-:W-:-:S04]  /*15810*/  @!P0 LOP3.LUT R11, R11, R10, RZ, 0x3c, !PT ;  /* 0x0000000a0b0b8212 */ /* 0x001fc800078e3cff */
[----:B------:R-:W-:-:S04]  /*15820*/  @!P0 LOP3.LUT R10, R11, R10, RZ, 0x3c, !PT ;  /* 0x0000000a0b0a8212 */ /* 0x000fc800078e3cff */
[----:B------:R-:W-:Y:S01]  /*15830*/  @!P0 LOP3.LUT R11, R11, R10, RZ, 0x3c, !PT ;  /* 0x0000000a0b0b8212 */ /* 0x000fe200078e3cff */
[----:B---3--:R-:W-:Y:S04]  /*15840*/  STL [R1+0x191c], R2 ;  /* 0x00191c0201007387 */ /* 0x008fe80000100800 */
[----:B------:R0:W3:Y:S04]  /*15850*/  @!P0 LDG.E.U16 R6, desc[UR8][R10.64] ;  /* 0x000000080a068981 */ /* 0x0000e8000c1e1500 */
[----:B------:R-:W4:Y:S01]  /*15860*/  LDL R11, [R1+0xd9c] ;  /* 0x000d9c00010b7983 */ /* 0x000f220000100800 */
[----:B-1----:R-:W-:Y:S01]  /*15870*/  PRMT R5, RZ, 0x7610, R5 ;  /* 0x00007610ff057816 */ /* 0x002fe20000000005 */
[----:B0-----:R-:W-:-:S02]  /*15880*/  @!P0 IMAD.MOV.U32 R10, RZ, RZ, R8 ;  /* 0x000000ffff0a8224 */ /* 0x001fc400078e0008 */
[----:B---3--:R0:W-:Y:S01]  /*15890*/  STL [R1+0x38], R6 ;  /* 0x0000380601007387 */ /* 0x0081e20000100800 */
[----:B------:R-:W-:-:S03]  /*158a0*/  PRMT R29, RZ, 0x7610, R29 ;  /* 0x00007610ff1d7816 */ /* 0x000fc6000000001d */
[----:B------:R-:W3:Y:S04]  /*158b0*/  LDL R8, [R1+0xd4c] ;  /* 0x000d4c0001087983 */ /* 0x000ee80000100800 */
[----:B----4-:R1:W4:Y:S04]  /*158c0*/  @!P0 LDG.E.U16 R5, desc[UR8][R10.64] ;  /* 0x000000080a058981 */ /* 0x010328000c1e1500 */
[----:B0-----:R-:W3:Y:S04]  /*158d0*/  LDL R6, [R1+0xd60] ;  /* 0x000d600001067983 */ /* 0x001ee80000100800 */
[----:B------:R-:W1:Y:S04]  /*158e0*/  LDL R10, [R1+0xd8c] ;  /* 0x000d8c00010a7983 */ /* 0x000e680000100800 */
[----:B------:R-:W1:Y:S02]  /*158f0*/  LDL R11, [R1+0xd90] ;  /* 0x000d9000010b7983 */ /* 0x000e640000100800 */
[----:B-1----:R-:W-:-:S04]  /*15900*/  @!P0 LOP3.LUT R11, R11, R10, RZ, 0x3c, !PT ;  /* 0x0000000a0b0b8212 */ /* 0x002fc800078e3cff */
        /* <DEDUP_REMOVED lines=13> */
[----:B------:R-:W3:Y:S01]  /*159e0*/  @!P0 LDG.E.U16 R15, desc[UR8][R10.64] ;  /* 0x000000080a0f8981 */ /* 0x000ee2000c1e1500 */
[----:B------:R-:W-:-:S03]  /*159f0*/  PRMT R4, RZ, 0x7610, R4 ;  /* 0x00007610ff047816 */ /* 0x000fc60000000004 */
[----:B---3--:R0:W-:Y:S04]  /*15a00*/  STL [R1+0x2c], R15 ;  /* 0x00002c0f01007387 */ /* 0x0081e80000100800 */
[----:B0-----:R-:W3:Y:S04]  /*15a10*/  LDL.LU R15, [R1+0x1980] ;  /* 0x00198000010f7983 */ /* 0x001ee80000300800 */
[----:B------:R-:W4:Y:S01]  /*15a20*/  LDL R11, [R1+0xd6c] ;  /* 0x000d6c00010b7983 */ /* 0x000f220000100800 */
[----:B------:R-:W-:Y:S01]  /*15a30*/  @!P0 IMAD.MOV.U32 R10, RZ, RZ, R14 ;  /* 0x000000ffff0a8224 */ /* 0x000fe200078e000e */
[----:B------:R-:W-:-:S02]  /*15a40*/  PRMT R2, RZ, 0x7610, R2 ;  /* 0x00007610ff027816 */ /* 0x000fc40000000002 */
[----:B------:R-:W-:Y:S01]  /*15a50*/  PRMT R28, RZ, 0x7610, R28 ;  /* 0x00007610ff1c7816 */ /* 0x000fe2000000001c */
[----:B------:R-:W2:Y:S04]  /*15a60*/  LDL R14, [R1+0xd30] ;  /* 0x000d3000010e7983 */ /* 0x000ea80000100800 */
[----:B----4-:R0:W4:Y:S04]  /*15a70*/  @!P0 LDG.E.U16 R4, desc[UR8][R10.64] ;  /* 0x000000080a048981 */ /* 0x010128000c1e1500 */
[----:B------:R-:W3:Y:S01]  /*15a80*/  LDL R11, [R1+0xd5c] ;  /* 0x000d5c00010b7983 */ /* 0x000ee20000100800 */
[----:B0-----:R-:W-:-:S05]  /*15a90*/  @!P0 IMAD.MOV.U32 R10, RZ, RZ, R6 ;  /* 0x000000ffff0a8224 */ /* 0x001fca00078e0006 */
[----:B---3--:R0:W3:Y:S02]  /*15aa0*/  @!P0 LDG.E.U16 R2, desc[UR8][R10.64] ;  /* 0x000000080a028981 */ /* 0x0080e4000c1e1500 */
[----:B0-----:R-:W-:Y:S02]  /*15ab0*/  @!P0 IMAD.MOV.U32 R10, RZ, RZ, R5 ;  /* 0x000000ffff0a8224 */ /* 0x001fe400078e0005 */
[----:B------:R-:W-:-:S05]  /*15ac0*/  @!P0 IMAD.MOV.U32 R11, RZ, RZ, R8 ;  /* 0x000000ffff0b8224 */ /* 0x000fca00078e0008 */
[----:B------:R-:W2:Y:S04]  /*15ad0*/  @!P0 LDG.E.U16 R28, desc[UR8][R10.64] ;  /* 0x000000080a1c8981 */ /* 0x000ea8000c1e1500 */
[----:B----4-:R-:W-:Y:S04]  /*15ae0*/  STL [R1+0x1934], R4 ;  /* 0x0019340401007387 */ /* 0x010fe80000100800 */
[----:B------:R-:W4:Y:S04]  /*15af0*/  LDL R6, [R1+0xd20] ;  /* 0x000d200001067983 */ /* 0x000f280000100800 */
[----:B---3--:R0:W-:Y:S04]  /*15b00*/  STL [R1+0x1938], R2 ;  /* 0x0019380201007387 */ /* 0x0081e80000100800 */
[----:B------:R-:W3:Y:S04]  /*15b10*/  LDL R8, [R1+0xd0c] ;  /* 0x000d0c0001087983 */ /* 0x000ee80000100800 */
[----:B------:R-:W3:Y:S04]  /*15b20*/  LDL R5, [R1+0xd10] ;  /* 0x000d100001057983 */ /* 0x000ee80000100800 */
[----:B--2---:R-:W-:Y:S04]  /*15b30*/  STL [R1+0x20], R28 ;  /* 0x0000201c01007387 */ /* 0x004fe80000100800 */
[----:B------:R-:W2:Y:S04]  /*15b40*/  LDL R10, [R1+0xd3c] ;  /* 0x000d3c00010a7983 */ /* 0x000ea80000100800 */
[----:B------:R-:W2:Y:S01]  /*15b50*/  LDL R11, [R1+0xd40] ;  /* 0x000d4000010b7983 */ /* 0x000ea20000100800 */
[----:B------:R-:W-:-:S02]  /*15b60*/  PRMT R15, RZ, 0x7610, R15 ;  /* 0x00007610ff0f7816 */ /* 0x000fc4000000000f */
[----:B--2---:R-:W-:-:S04]  /*15b70*/  @!P0 LOP3.LUT R11, R11, R10, RZ, 0x3c, !PT ;  /* 0x0000000a0b0b8212 */ /* 0x004fc800078e3cff */
[----:B------:R-:W-:-:S04]  /*15b80*/  @!P0 LOP3.LUT R10, R11, R10, RZ, 0x3c, !PT ;  /* 0x0000000a0b0a8212 */ /* 0x000fc800078e3cff */
[----:B------:R-:W-:-:S05]  /*15b90*/  @!P0 LOP3.LUT R11, R11, R10, RZ, 0x3c, !PT ;  /* 0x0000000a0b0b8212 */ /* 0x000fca00078e3cff */
[----:B------:R1:W2:Y:S04]  /*15ba0*/  @!P0 LDG.E.U16 R15, desc[UR8][R10.64] ;  /* 0x000000080a0f8981 */ /* 0x0002a8000c1e1500 */
[----:B------:R-:W4:Y:S01]  /*15bb0*/  LDL R11, [R1+0xd2c] ;  /* 0x000d2c00010b7983 */ /* 0x000f220000100800 */
[----:B------:R-:W-:Y:S01]  /*15bc0*/  PRMT R13, RZ, 0x7610, R13 ;  /* 0x00007610ff0d7816 */ /* 0x000fe2000000000d */
[----:B-1----:R-:W-:Y:S02]  /*15bd0*/  @!P0 IMAD.MOV.U32 R10, RZ, RZ, R14 ;  /* 0x000000ffff0a8224 */ /* 0x002fe400078e000e */
[----:B--2---:R1:W-:Y:S01]  /*15be0*/  STL [R1+0x1c], R15 ;  /* 0x00001c0f01007387 */ /* 0x0043e20000100800 */
[----:B0-----:R-:W-:Y:S02]  /*15bf0*/  PRMT R2, RZ, 0x7610, R2 ;  /* 0x00007610ff027816 */ /* 0x001fe40000000002 */
[----:B------:R-:W-:Y:S01]  /*15c00*/  PRMT R4, RZ, 0x7610, R4 ;  /* 0x00007610ff047816 */ /* 0x000fe20000000004 */
[----:B------:R-:W2:Y:S04]  /*15c10*/  LDL R14, [R1+0x4c4] ;  /* 0x0004c400010e7983 */ /* 0x000ea80000100800 */
[----:B----4-:R0:W4:Y:S04]  /*15c20*/  @!P0 LDG.E.U16 R13, desc[UR8][R10.64] ;  /* 0x000000080a0d8981 */ /* 0x010128000c1e1500 */
[----:B-1----:R-:W2:Y:S04]  /*15c30*/  LDL R15, [R1+0xd00] ;  /* 0x000d0000010f7983 */ /* 0x002ea80000100800 */
[----:B------:R-:W3:Y:S01]  /*15c40*/  LDL R11, [R1+0xd1c] ;  /* 0x000d1c00010b7983 */ /* 0x000ee20000100800 */
[----:B0-----:R-:W-:-:S05]  /*15c50*/  @!P0 IMAD.MOV.U32 R10, RZ, RZ, R6 ;  /* 0x000000ffff0a8224 */ /* 0x001fca00078e0006 */
[----:B---3--:R0:W3:Y:S04]  /*15c60*/  @!P0 LDG.E.U16 R2, desc[UR8][R10.64] ;  /* 0x000000080a028981 */ /* 0x0080e8000c1e1500 */
[----:B----4-:R1:W-:Y:S04]  /*15c70*/  STL [R1+0x18], R13 ;  /* 0x0000180d01007387 */ /* 0x0103e80000100800 */
[----:B------:R-:W4:Y:S01]  /*15c80*/  LDL R6, [R1+0xe30] ;  /* 0x000e300001067983 */ /* 0x000f220000100800 */
[----:B0-----:R-:W-:Y:S02]  /*15c90*/  @!P0 IMAD.MOV.U32 R10, RZ, RZ, R5 ;  /* 0x000000ffff0a8224 */ /* 0x001fe400078e0005 */
[----:B------:R-:W-:Y:S01]  /*15ca0*/  @!P0 IMAD.MOV.U32 R11, RZ, RZ, R8 ;  /* 0x000000ffff0b8224 */ /* 0x000fe200078e0008 */
[----:B-1----:R-:W4:Y:S04]  /*15cb0*/  LDL R13, [R1+0xdc4] ;  /* 0x000dc400010d7983 */ /* 0x002f280000100800 */
[----:B------:R2:W4:Y:S04]  /*15cc0*/  @!P0 LDG.E.U16 R4, desc[UR8][R10.64] ;  /* 0x000000080a048981 */ /* 0x000528000c1e1500 */
[----:B---3--:R0:W-:Y:S04]  /*15cd0*/  STL [R1+0x14], R2 ;  /* 0x0000140201007387 */ /* 0x0081e80000100800 */
[----:B------:R-:W3:Y:S01]  /*15ce0*/  LDL R11, [R1+0xcfc] ;  /* 0x000cfc00010b7983 */ /* 0x000ee20000100800 */
[----:B------:R-:W-:Y:S01]  /*15cf0*/  PRMT R3, RZ, 0x7610, R3 ;  /* 0x00007610ff037816 */ /* 0x000fe20000000003 */
[----:B--2---:R-:W-:-:S02]  /*15d00*/  @!P0 IMAD.MOV.U32 R10, RZ, RZ, R15 ;  /* 0x000000ffff0a8224 */ /* 0x004fc400078e000f */
[----:B------:R-:W2:Y:S04]  /*15d10*/  LDL R8, [R1+0xdb8] ;  /* 0x000db80001087983 */ /* 0x000ea80000100800 */
[----:B------:R-:W2:Y:S04]  /*15d20*/  LDL R5, [R1+0xdd4] ;  /* 0x000dd40001057983 */ /* 0x000ea80000100800 */
[----:B0-----:R-:W2:Y:S04]  /*15d30*/  LDL R2, [R1+0xe3c] ;  /* 0x000e3c0001027983 */ /* 0x001ea80000100800 */
[----:B---3--:R0:W3:Y:S01]  /*15d40*/  @!P0 LDG.E.U16 R3, desc[UR8][R10.64] ;  /* 0x000000080a038981 */ /* 0x0080e2000c1e1500 */
[----:B------:R-:W-:-:S02]  /*15d50*/  PRMT R12, RZ, 0x7610, R12 ;  /* 0x00007610ff0c7816 */ /* 0x000fc4000000000c */
[----:B------:R-:W-:Y:S01]  /*15d60*/  PRMT R16, RZ, 0x7610, R16 ;  /* 0x00007610ff107816 */ /* 0x000fe20000000010 */
[----:B----4-:R-:W-:Y:S01]  /*15d70*/  STL [R1+0x193c], R4 ;  /* 0x00193c0401007387 */ /* 0x010fe20000100800 */
[----:B0-----:R-:W-:Y:S02]  /*15d80*/  @!P0 IMAD.MOV.U32 R10, RZ, RZ, R13 ;  /* 0x000000ffff0a8224 */ /* 0x001fe400078e000d */
[----:B------:R-:W-:-:S05]  /*15d90*/  @!P0 IMAD.MOV.U32 R11, RZ, RZ, R14 ;  /* 0x000000ffff0b8224 */ /* 0x000fca00078e000e */
[----:B------:R2:W4:Y:S02]  /*15da0*/  @!P0 LDG.E.U16 R12, desc[UR8][R10.64] ;  /* 0x000000080a0c8981 */ /* 0x000524000c1e1500 */
[----:B--2---:R-:W-:Y:S02]  /*15db0*/  @!P0 IMAD.MOV.U32 R10, RZ, RZ, R2 ;  /* 0x000000ffff0a8224 */ /* 0x004fe400078e0002 */
[----:B------:R-:W-:-:S05]  /*15dc0*/  @!P0 IMAD.MOV.U32 R11, RZ, RZ, R6 ;  /* 0x000000ffff0b8224 */ /* 0x000fca00078e0006 */
[----:B------:R0:W2:Y:S01]  /*15dd0*/  @!P0 LDG.E.U16 R16, desc[UR8][R10.64] ;  /* 0x000000080a108981 */ /* 0x0000a2000c1e1500 */
[----:B------:R-:W-:Y:S01]  /*15de0*/  PRMT R7, RZ, 0x7610, R7 ;  /* 0x00007610ff077816 */ /* 0x000fe20000000007 */
[----:B0-----:R-:W-:Y:S02]  /*15df0*/  @!P0 IMAD.MOV.U32 R10, RZ, RZ, R5 ;  /* 0x000000ffff0a8224 */ /* 0x001fe400078e0005 */
[----:B------:R-:W-:-:S05]  /*15e00*/  @!P0 IMAD.MOV.U32 R11, RZ, RZ, R8 ;  /* 0x000000ffff0b8224 */ /* 0x000fca00078e0008 */
[----:B------:R-:W4:Y:S04]  /*15e10*/  @!P0 LDG.E.U16 R7, desc[UR8][R10.64] ;  /* 0x000000080a078981 */ /* 0x000f28000c1e1500 */
[----:B---3--:R0:W-:Y:S04]  /*15e20*/  STL [R1+0x1940], R3 ;  /* 0x0019400301007387 */ /* 0x0081e80000100800 */
[----:B------:R-:W3:Y:S01]  /*15e30*/  LDL R13, [R1+0xe40] ;  /* 0x000e4000010d7983 */ /* 0x000ee20000100800 */
[----:B------:R-:W-:-:S03]  /*15e40*/  PRMT R9, RZ, 0x7610, R9 ;  /* 0x00007610ff097816 */ /* 0x000fc60000000009 */
[----:B------:R-:W3:Y:S04]  /*15e50*/  LDL R6, [R1+0xcec] ;  /* 0x000cec0001067983 */ /* 0x000ee80000100800 */
[----:B------:R-:W3:Y:S04]  /*15e60*/  LDL R2, [R1+0xcf0] ;  /* 0x000cf00001027983 */ /* 0x000ee80000100800 */
[----:B0-----:R-:W3:Y:S04]  /*15e70*/  LDL R3, [R1+0xe4c] ;  /* 0x000e4c0001037983 */ /* 0x001ee80000100800 */
[----:B--2---:R-:W-:Y:S04]  /*15e80*/  STL [R1+0x1950], R16 ;  /* 0x0019501001007387 */ /* 0x004fe80000100800 */
[----:B----4-:R0:W-:Y:S04]  /*15e90*/  STL [R1+0x4], R12 ;  /* 0x0000040c01007387 */ /* 0x0101e80000100800 */
[----:B------:R-:W2:Y:S04]  /*15ea0*/  LDL R8, [R1+0xddc] ;  /* 0x000ddc0001087983 */ /* 0x000ea80000100800 */
[----:B------:R-:W4:Y:S04]  /*15eb0*/  LDL R5, [R1+0xe50] ;  /* 0x000e500001057983 */ /* 0x000f280000100800 */
[----:B------:R-:W4:Y:S04]  /*15ec0*/  LDL R4, [R1+0xe5c] ;  /* 0x000e5c0001047983 */ /* 0x000f280000100800 */
[----:B0-----:R-:W2:Y:S04]  /*15ed0*/  LDL R12, [R1+0xdc8] ;  /* 0x000dc800010c7983 */ /* 0x001ea80000100800 */
[----:B------:R0:W-:Y:S04]  /*15ee0*/  STL [R1+0x1948], R7 ;  /* 0x0019480701007387 */ /* 0x0001e80000100800 */
[----:B0-----:R-:W4:Y:S01]  /*15ef0*/  LDL R7, [R1+0xcdc] ;  /* 0x000cdc0001077983 */ /* 0x001f220000100800 */
[----:B---3--:R-:W-:-:S02]  /*15f00*/  @!P0 IMAD.MOV.U32 R11, RZ, RZ, R13 ;  /* 0x000000ffff0b8224 */ /* 0x008fc400078e000d */
[----:B------:R-:W-:Y:S02]  /*15f10*/  @!P0 IMAD.MOV.U32 R10, RZ, RZ, R3 ;  /* 0x000000ffff0a8224 */ /* 0x000fe400078e0003 */
[----:B------:R-:W3:Y:S04]  /*15f20*/  LDL R3, [R1+0xce0] ;  /* 0x000ce00001037983 */ /* 0x000ee80000100800 */
[----:B------:R0:W3:Y:S01]  /*15f30*/  @!P0 LDG.E.U16 R9, desc[UR8][R10.64] ;  /* 0x000000080a098981 */ /* 0x0000e2000c1e1500 */
[----:B------:R-:W-:Y:S02]  /*15f40*/  PRMT R0, RZ, 0x7610, R0 ;  /* 0x00007610ff007816 */ /* 0x000fe40000000000 */
[----:B------:R-:W-:Y:S01]  /*15f50*/  PRMT R27, RZ, 0x7610, R27 ;  /* 0x00007610ff1b7816 */ /* 0x000fe2000000001b */
[----:B0-----:R-:W-:-:S02]  /*15f60*/  @!P0 IMAD.MOV.U32 R10, RZ, RZ, R2 ;  /* 0x000000ffff0a8224 */ /* 0x001fc400078e0002 */
[----:B------:R-:W-:-:S05]  /*15f70*/  @!P0 IMAD.MOV.U32 R11, RZ, RZ, R6 ;  /* 0x000000ffff0b8224 */ /* 0x000fca00078e0006 */
[----:B------:R0:W3:Y:S01]  /*15f80*/  @!P0 LDG.E.U16 R0, desc[UR8][R10.64] ;  /* 0x000000080a008981 */ /* 0x0000e2000c1e1500 */
[----:B--2---:R-:W-:Y:S02]  /*15f90*/  @!P0 IMAD.MOV.U32 R13, RZ, RZ, R12 ;  /* 0x000000ffff0d8224 */ /* 0x004fe400078e000c */
[----:B------:R-:W-:-:S05]  /*15fa0*/  @!P0 IMAD.MOV.U32 R12, RZ, RZ, R8 ;  /* 0x000000ffff0c8224 */ /* 0x000fca00078e0008 */
[----:B------:R4:W2:Y:S01]  /*15fb0*/  @!P0 LDG.E.U16 R27, desc[UR8][R12.64] ;  /* 0x000000080c1b8981 */ /* 0x0008a2000c1e1500 */
[----:B0-----:R-:W-:Y:S02]  /*15fc0*/  PRMT R10, RZ, 0x7610, R10 ;  /* 0x00007610ff0a7816 */ /* 0x001fe4000000000a */
[----:B------:R-:W-:Y:S01]  /*15fd0*/  PRMT R29, RZ, 0x7610, R29 ;  /* 0x00007610ff1d7816 */ /* 0x000fe2000000001d */
[----:B----4-:R-:W-:Y:S02]  /*15fe0*/  @!P0 IMAD.MOV.U32 R12, RZ, RZ, R4 ;  /* 0x000000ffff0c8224 */ /* 0x010fe400078e0004 */
[----:B------:R-:W-:-:S05]  /*15ff0*/  @!P0 IMAD.MOV.U32 R13, RZ, RZ, R5 ;  /* 0x000000ffff0d8224 */ /* 0x000fca00078e0005 */
[----:B------:R0:W4:Y:S02]  /*16000*/  @!P0 LDG.E.U16 R10, desc[UR8][R12.64] ;  /* 0x000000080c0a8981 */ /* 0x000124000c1e1500 */
[----:B0-----:R-:W-:Y:S02]  /*16010*/  @!P0 IMAD.MOV.U32 R13, RZ, RZ, R7 ;  /* 0x000000ffff0d8224 */ /* 0x001fe400078e0007 */
[----:B---3--:R-:W-:Y:S04]  /*16020*/  STL [R1+0x194c], R9 ;  /* 0x00194c0901007387 */ /* 0x008fe80000100800 */
[----:B------:R-:W3:Y:S04]  /*16030*/  LDL R6, [R1+0xde0] ;  /* 0x000de00001067983 */ /* 0x000ee80000100800 */
[----:B------:R-:W3:Y:S01]  /*16040*/  LDL R2, [R1+0xdec] ;  /* 0x000dec0001027983 */ /* 0x000ee20000100800 */
[----:B------:R-:W-:-:S05]  /*16050*/  @!P0 IMAD.MOV.U32 R12, RZ, RZ, R3 ;  /* 0x000000ffff0c8224 */ /* 0x000fca00078e0003 */
[----:B------:R3:W3:Y:S01]  /*16060*/  @!P0 LDG.E.U16 R29, desc[UR8][R12.64] ;  /* 0x000000080c1d8981 */ /* 0x0006e2000c1e1500 */
[----:B------:R-:W-:-:S03]  /*16070*/  PRMT R26, RZ, 0x7610, R26 ;  /* 0x00007610ff1a7816 */ /* 0x000fc6000000001a */
[----:B------:R0:W-:Y:S04]  /*16080*/  STL [R1+0x1954], R0 ;  /* 0x0019540001007387 */ /* 0x0001e80000100800 */
[----:B--2---:R1:W-:Y:S04]  /*16090*/  STL [R1+0x195c], R27 ;  /* 0x00195c1b01007387 */ /* 0x0043e80000100800 */
[----:B------:R-:W2:Y:S04]  /*160a0*/  LDL R5, [R1+0xe60] ;  /* 0x000e600001057983 */ /* 0x000ea80000100800 */
[----:B------:R-:W2:Y:S04]  /*160b0*/  LDL R4, [R1+0xe6c] ;  /* 0x000e6c0001047983 */ /* 0x000ea80000100800 */
[----:B----4-:R-:W-:Y:S04]  /*160c0*/  STL [R1+0x1960], R10 ;  /* 0x0019600a01007387 */ /* 0x010fe80000100800 */
[----:B------:R-:W4:Y:S04]  /*160d0*/  LDL R3, [R1+0xdf0] ;  /* 0x000df00001037983 */ /* 0x000f280000100800 */
[----:B0-----:R-:W4:Y:S01]  /*160e0*/  LDL R0, [R1+0xdfc] ;  /* 0x000dfc0001007983 */ /* 0x001f220000100800 */
[----:B---3--:R-:W-:-:S02]  /*160f0*/  @!P0 IMAD.MOV.U32 R13, RZ, RZ, R6 ;  /* 0x000000ffff0d8224 */ /* 0x008fc400078e0006 */
[----:B------:R-:W-:-:S05]  /*16100*/  @!P0 IMAD.MOV.U32 R12, RZ, RZ, R2 ;  /* 0x000000ffff0c8224 */ /* 0x000fca00078e0002 */
[----:B------:R2:W3:Y:S04]  /*16110*/  @!P0 LDG.E.U16 R26, desc[UR8][R12.64] ;  /* 0x000000080c1a8981 */ /* 0x0004e8000c1e1500 */
[----:B------:R-:W-:Y:S04]  /*16120*/  STL [R1+0x1964], R29 ;  /* 0x0019641d01007387 */ /* 0x000fe80000100800 */
[----:B------:R-:W3:Y:S04]  /*16130*/  LDL R8, [R1+0xe70] ;  /* 0x000e700001087983 */ /* 0x000ee80000100800 */
[----:B------:R-:W3:Y:S04]  /*16140*/  LDL R7, [R1+0xe7c] ;  /* 0x000e7c0001077983 */ /* 0x000ee80000100800 */
[----:B------:R-:W3:Y:S04]  /*16150*/  LDL R6, [R1+0xccc] ;  /* 0x000ccc0001067983 */ /* 0x000ee80000100800 */
[----:B------:R-:W3:Y:S01]  /*16160*/  LDL R2, [R1+0xcd0] ;  /* 0x000cd00001027983 */ /* 0x000ee20000100800 */
[----:B------:R-:W-:Y:S01]  /*16170*/  PRMT R11, RZ, 0x7610, R11 ;  /* 0x00007610ff0b7816 */ /* 0x000fe2000000000b */
[----:B--2---:R-:W-:-:S02]  /*16180*/  @!P0 IMAD.MOV.U32 R13, RZ, RZ, R5 ;  /* 0x000000ffff0d8224 */ /* 0x004fc400078e0005 */
[----:B------:R-:W-:-:S05]  /*16190*/  @!P0 IMAD.MOV.U32 R12, RZ, RZ, R4 ;  /* 0x000000ffff0c8224 */ /* 0x000fca00078e0004 */
[----:B------:R0:W2:Y:S01]  /*161a0*/  @!P0 LDG.E.U16 R11, desc[UR8][R12.64] ;  /* 0x000000080c0b8981 */ /* 0x0000a2000c1e1500 */
[----:B------:R-:W-:Y:S01]  /*161b0*/  PRMT R22, RZ, 0x7610, R22 ;  /* 0x00007610ff167816 */ /* 0x000fe20000000016 */
[----:B----4-:R-:W-:Y:S02]  /*161c0*/  @!P0 IMAD.MOV.U32 R15, RZ, RZ, R3 ;  /* 0x000000ffff0f8224 */ /* 0x010fe400078e0003 */
[----:B------:R-:W-:Y:S01]  /*161d0*/  @!P0 IMAD.MOV.U32 R14, RZ, RZ, R0 ;  /* 0x000000ffff0e8224 */ /* 0x000fe200078e0000 */
[----:B0-----:R-:W-:-:S04]  /*161e0*/  PRMT R12, RZ, 0x7610, R12 ;  /* 0x00007610ff0c7816 */ /* 0x001fc8000000000c */
[----:B------:R0:W4:Y:S01]  /*161f0*/  @!P0 LDG.E.U16 R22, desc[UR8][R14.64] ;  /* 0x000000080e168981 */ /* 0x000122000c1e1500 */
[----:B------:R-:W-:-:S03]  /*16200*/  PRMT R20, RZ, 0x7610, R20 ;  /* 0x00007610ff147816 */ /* 0x000fc60000000014 */
[----:B---3--:R-:W-:Y:S04]  /*16210*/  STL [R1+0x1968], R26 ;  /* 0x0019681a01007387 */ /* 0x008fe80000100800 */
[----:B------:R-:W3:Y:S04]  /*16220*/  LDL R5, [R1+0xe00] ;  /* 0x000e000001057983 */ /* 0x000ee80000100800 */
[----:B------:R-:W3:Y:S01]  /*16230*/  LDL R4, [R1+0xe0c] ;  /* 0x000e0c0001047983 */ /* 0x000ee20000100800 */
[----:B0-----:R-:W-:Y:S02]  /*16240*/  @!P0 IMAD.MOV.U32 R14, RZ, RZ, R7 ;  /* 0x000000ffff0e8224 */ /* 0x001fe400078e0007 */
[----:B------:R-:W-:-:S05]  /*16250*/  @!P0 IMAD.MOV.U32 R15, RZ, RZ, R8 ;  /* 0x000000ffff0f8224 */ /* 0x000fca00078e0008 */
[----:B------:R0:W3:Y:S02]  /*16260*/  @!P0 LDG.E.U16 R12, desc[UR8][R14.64] ;  /* 0x000000080e0c8981 */ /* 0x0000e4000c1e1500 */
[----:B0-----:R-:W-:Y:S02]  /*16270*/  @!P0 IMAD.MOV.U32 R14, RZ, RZ, R2 ;  /* 0x000000ffff0e8224 */ /* 0x001fe400078e0002 */
[----:B------:R-:W-:-:S05]  /*16280*/  @!P0 IMAD.MOV.U32 R15, RZ, RZ, R6 ;  /* 0x000000ffff0f8224 */ /* 0x000fca00078e0006 */
[----:B------:R3:W3:Y:S01]  /*16290*/  @!P0 LDG.E.U16 R20, desc[UR8][R14.64] ;  /* 0x000000080e148981 */ /* 0x0006e2000c1e1500 */
[----:B------:R-:W-:-:S03]  /*162a0*/  PRMT R18, RZ, 0x7610, R18 ;  /* 0x00007610ff127816 */ /* 0x000fc60000000012 */
[----:B--2---:R-:W-:Y:S04]  /*162b0*/  STL [R1+0x196c], R11 ;  /* 0x00196c0b01007387 */ /* 0x004fe80000100800 */
[----:B------:R-:W2:Y:S04]  /*162c0*/  LDL R0, [R1+0xe8c] ;  /* 0x000e8c0001007983 */ /* 0x000ea80000100800 */
[----:B------:R-:W2:Y:S04]  /*162d0*/  LDL R3, [R1+0xe80] ;  /* 0x000e800001037983 */ /* 0x000ea80000100800 */
[----:B----4-:R-:W-:Y:S01]  /*162e0*/  STL [R1+0x1970], R22 ;  /* 0x0019701601007387 */ /* 0x010fe20000100800 */
[----:B---3--:R-:W-:-:S02]  /*162f0*/  @!P0 IMAD.MOV.U32 R15, RZ, RZ, R5 ;  /* 0x000000ffff0f8224 */ /* 0x008fc400078e0005 */
[----:B------:R-:W-:-:S05]  /*16300*/  @!P0 IMAD.MOV.U32 R14, RZ, RZ, R4 ;  /* 0x000000ffff0e8224 */ /* 0x000fca00078e0004 */
[----:B------:R2:W3:Y:S04]  /*16310*/  @!P0 LDG.E.U16 R18, desc[UR8][R14.64] ;  /* 0x000000080e128981 */ /* 0x0004e8000c1e1500 */
[----:B------:R0:W-:Y:S04]  /*16320*/  STL [R1+0x1974], R12 ;  /* 0x0019740c01007387 */ /* 0x0001e80000100800 */
[----:B------:R-:W4:Y:S04]  /*16330*/  LDL R6, [R1+0x4d0] ;  /* 0x0004d00001067983 */ /* 0x000f280000100800 */
[----:B------:R-:W4:Y:S04]  /*16340*/  LDL R2, [R1+0x4d4] ;  /* 0x0004d40001027983 */ /* 0x000f280000100800 */
[----:B------:R-:W-:Y:S04]  /*16350*/  STL [R1+0x1978], R20 ;  /* 0x0019781401007387 */ /* 0x000fe80000100800 */
[----:B------:R-:W4:Y:S04]  /*16360*/  LDL R7, [R1+0xe10] ;  /* 0x000e100001077983 */ /* 0x000f280000100800 */
[----:B------:R-:W4:Y:S01]  /*16370*/  LDL R5, [R1+0xe1c] ;  /* 0x000e1c0001057983 */ /* 0x000f220000100800 */
[----:B--2---:R-:W-:-:S02]  /*16380*/  @!P0 IMAD.MOV.U32 R14, RZ, RZ, R0 ;  /* 0x000000ffff0e8224 */ /* 0x004fc400078e0000 */
[----:B------:R-:W-:Y:S01]  /*16390*/  @!P0 IMAD.MOV.U32 R15, RZ, RZ, R3 ;  /* 0x000000ffff0f8224 */ /* 0x000fe200078e0003 */
[----:B------:R-:W-:Y:S02]  /*163a0*/  PRMT R13, RZ, 0x7610, R13 ;  /* 0x00007610ff0d7816 */ /* 0x000fe4000000000d */
[----:B------:R-:W-:-:S04]  /*163b0*/  PRMT R17, RZ, 0x7610, R17 ;  /* 0x00007610ff117816 */ /* 0x000fc80000000011 */
[----:B------:R4:W2:Y:S04]  /*163c0*/  @!P0 LDG.E.U16 R13, desc[UR8][R14.64] ;  /* 0x000000080e0d8981 */ /* 0x0008a8000c1e1500 */
[----:B---3--:R-:W-:Y:S04]  /*163d0*/  STL [R1+0x197c], R18 ;  /* 0x00197c1201007387 */ /* 0x008fe80000100800 */
[----:B------:R-:W3:Y:S04]  /*163e0*/  LDL R0, [R1+0xe9c] ;  /* 0x000e9c0001007983 */ /* 0x000ee80000100800 */
[----:B------:R-:W2:Y:S04]  /*163f0*/  LDL R3, [R1+0xe90] ;  /* 0x000e900001037983 */ /* 0x000ea80000100800 */
[----:B-1----:R-:W2:Y:S04]  /*16400*/  LDL.LU R27, [R1+0x498] ;  /* 0x00049800011b7983 */ /* 0x002ea80000300800 */
[----:B------:R-:W2:Y:S04]  /*16410*/  LDL.LU R4, [R1+0x494] ;  /* 0x0004940001047983 */ /* 0x000ea80000300800 */
[----:B0-----:R-:W2:Y:S04]  /*16420*/  LDL R12, [R1+0xe20] ;  /* 0x000e2000010c7983 */ /* 0x001ea80000100800 */
[----:B------:R-:W2:Y:S01]  /*16430*/  LDL R11, [R1+0xe2c] ;  /* 0x000e2c00010b7983 */ /* 0x000ea20000100800 */
[----:B----4-:R-:W-:-:S02]  /*16440*/  @!P0 IMAD.MOV.U32 R14, RZ, RZ, R2 ;  /* 0x000000ffff0e8224 */ /* 0x010fc400078e0002 */
[----:B------:R-:W-:Y:S01]  /*16450*/  @!P0 IMAD.MOV.U32 R15, RZ, RZ, R6 ;  /* 0x000000ffff0f8224 */ /* 0x000fe200078e0006 */
[----:B------:R-:W4:Y:S04]  /*16460*/  LDL R10, [R1+0xea8] ;  /* 0x000ea800010a7983 */ /* 0x000f280000100800 */
[----:B------:R-:W4:Y:S04]  /*16470*/  LDL R9, [R1+0xeb0] ;  /* 0x000eb00001097983 */ /* 0x000f280000100800 */
[----:B------:R-:W4:Y:S04]  /*16480*/  LDL.LU R2, [R1+0x488] ;  /* 0x0004880001027983 */ /* 0x000f280000300800 */
[----:B------:R0:W4:Y:S04]  /*16490*/  @!P0 LDG.E.U16 R17, desc[UR8][R14.64] ;  /* 0x000000080e118981 */ /* 0x000128000c1e1500 */
[----:B------:R-:W4:Y:S01]  /*164a0*/  LDL.LU R6, [R1+0x484] ;  /* 0x0004840001067983 */ /* 0x000f220000300800 */
[----:B0-----:R-:W-:-:S02]  /*164b0*/  @!P0 IMAD.MOV.U32 R14, RZ, RZ, R5 ;  /* 0x000000ffff0e8224 */ /* 0x001fc400078e0005 */
[----:B------:R-:W-:Y:S01]  /*164c0*/  @!P0 IMAD.MOV.U32 R15, RZ, RZ, R7 ;  /* 0x000000ffff0f8224 */ /* 0x000fe200078e0007 */
[----:B------:R-:W4:Y:S04]  /*164d0*/  LDL R5, [R1+0xeac] ;  /* 0x000eac0001057983 */ /* 0x000f280000100800 */
[----:B------:R-:W4:Y:S01]  /*164e0*/  LDL R7, [R1+0xea0] ;  /* 0x000ea00001077983 */ /* 0x000f220000100800 */
[----:B------:R-:W-:-:S03]  /*164f0*/  PRMT R19, RZ, 0x7610, R19 ;  /* 0x00007610ff137816 */ /* 0x000fc60000000013 */
[----:B------:R-:W4:Y:S04]  /*16500*/  LDL.LU R29, [R1+0x444] ;  /* 0x00044400011d7983 */ /* 0x000f280000300800 */
[----:B------:R3:W4:Y:S01]  /*16510*/  @!P0 LDG.E.U16 R19, desc[UR8][R14.64] ;  /* 0x000000080e138981 */ /* 0x000722000c1e1500 */
[----:B------:R-:W0:Y:S01]  /*16520*/  S2R R28, SR_TID.X ;  /* 0x00000000001c7919 */ /* 0x000e220000002100 */
[----:B------:R-:W-:Y:S02]  /*16530*/  PRMT R21, RZ, 0x7610, R21 ;  /* 0x00007610ff157816 */ /* 0x000fe40000000015 */
[----:B------:R-:W-:Y:S02]  /*16540*/  PRMT R23, RZ, 0x7610, R23 ;  /* 0x00007610ff177816 */ /* 0x000fe40000000017 */
[----:B------:R-:W-:-:S02]  /*16550*/  PRMT R24, RZ, 0x7610, R24 ;  /* 0x00007610ff187816 */ /* 0x000fc40000000018 */
[----:B------:R-:W-:Y:S02]  /*16560*/  PRMT R25, RZ, 0x7610, R25 ;  /* 0x00007610ff197816 */ /* 0x000fe40000000019 */
[----:B0-----:R-:W-:Y:S01]  /*16570*/  LOP3.LUT R28, R28, 0x3f, RZ, 0xc0, !PT ;  /* 0x0000003f1c1c7812 */ /* 0x001fe200078ec0ff */
[----:B---3--:R-:W-:Y:S02]  /*16580*/  @!P0 IMAD.MOV.U32 R14, RZ, RZ, R0 ;  /* 0x000000ffff0e8224 */ /* 0x008fe400078e0000 */
[----:B------:R-:W3:Y:S04]  /*16590*/  LDL.LU R0, [R1+0x43c] ;  /* 0x00043c0001007983 */ /* 0x000ee80000300800 */
[----:B------:R-:W3:Y:S01]  /*165a0*/  LDL.LU R8, [R1+0x3fc] ;  /* 0x0003fc0001087983 */ /* 0x000ee20000300800 */
[----:B--2---:R-:W-:-:S02]  /*165b0*/  @!P0 IMAD.MOV.U32 R15, RZ, RZ, R3 ;  /* 0x000000ffff0f8224 */ /* 0x004fc400078e0003 */
[----:B------:R-:W-:Y:S01]  /*165c0*/  IMAD.SHL.U32 R28, R28, 0x2, RZ ;  /* 0x000000021c1c7824 */ /* 0x000fe200078e00ff */
[----:B------:R-:W2:Y:S04]  /*165d0*/  LDL.LU R3, [R1+0x3f4] ;  /* 0x0003f40001037983 */ /* 0x000ea80000300800 */
[----:B------:R0:W2:Y:S02]  /*165e0*/  @!P0 LDG.E.U16 R21, desc[UR8][R14.64] ;  /* 0x000000080e158981 */ /* 0x0000a4000c1e1500 */
[----:B0-----:R-:W-:Y:S02]  /*165f0*/  @!P0 IMAD.MOV.U32 R14, RZ, RZ, R11 ;  /* 0x000000ffff0e8224 */ /* 0x001fe400078e000b */
[----:B------:R-:W-:-:S05]  /*16600*/  @!P0 IMAD.MOV.U32 R15, RZ, RZ, R12 ;  /* 0x000000ffff0f8224 */ /* 0x000fca00078e000c */
[----:B------:R4:W2:Y:S01]  /*16610*/  @!P0 LDG.E.U16 R23, desc[UR8][R14.64] ;  /* 0x000000080e178981 */ /* 0x0008a2000c1e1500 */
[----:B------:R-:W-:Y:S01]  /*16620*/  LOP3.LUT R22, R28, 0x60, RZ, 0x3c, !PT ;  /* 0x000000601c167812 */ /* 0x000fe200078e3cff */
[----:B----4-:R-:W-:Y:S02]  /*16630*/  @!P1 IMAD.MOV.U32 R14, RZ, RZ, R9 ;  /* 0x000000ffff0e9224 */ /* 0x010fe400078e0009 */
[----:B------:R-:W-:Y:S01]  /*16640*/  @!P1 IMAD.MOV.U32 R15, RZ, RZ, R10 ;  /* 0x000000ffff0f9224 */ /* 0x000fe200078e000a */
[----:B------:R-:W4:Y:S04]  /*16650*/  LDL.LU R9, [R1+0x3b4] ;  /* 0x0003b40001097983 */ /* 0x000f280000300800 */
[----:B------:R-:W4:Y:S04]  /*16660*/  LDL.LU R16, [R1+0x3ac] ;  /* 0x0003ac0001107983 */ /* 0x000f280000300800 */
[----:B------:R0:W4:Y:S04]  /*16670*/  @!P1 LDG.E.U16 R24, desc[UR8][R14.64] ;  /* 0x000000080e189981 */ /* 0x000128000c1e1500 */
[----:B------:R-:W-:Y:S01]  /*16680*/  STS.U16 [R22+UR4+0x2600], R27 ;  /* 0x0026001b16007988 */ /* 0x000fe20008000404 */
[----:B0-----:R-:W-:-:S02]  /*16690*/  @!P0 IMAD.MOV.U32 R14, RZ, RZ, R5 ;  /* 0x000000ffff0e8224 */ /* 0x001fc400078e0005 */
[----:B------:R-:W-:Y:S01]  /*166a0*/  @!P0 IMAD.MOV.U32 R15, RZ, RZ, R7 ;  /* 0x000000ffff0f8224 */ /* 0x000fe200078e0007 */
[----:B------:R-:W4:Y:S04]  /*166b0*/  LDL.LU R5, [R1+0x36c] ;  /* 0x00036c0001057983 */ /* 0x000f280000300800 */
[----:B------:R-:W4:Y:S04]  /*166c0*/  LDL.LU R10, [R1+0x328] ;  /* 0x00032800010a7983 */ /* 0x000f280000300800 */
[----:B------:R-:W4:Y:S04]  /*166d0*/  LDL.LU R7, [R1+0x324] ;  /* 0x0003240001077983 */ /* 0x000f280000300800 */
[----:B------:R0:W4:Y:S04]  /*166e0*/  @!P0 LDG.E.U16 R25, desc[UR8][R14.64] ;  /* 0x000000080e198981 */ /* 0x000128000c1e1500 */
[----:B------:R1:W-:Y:S04]  /*166f0*/  STS.U16 [R22+UR4+0x2680], R4 ;  /* 0x0026800416007988 */ /* 0x0003e80008000404 */
[----:B------:R0:W-:Y:S04]  /*16700*/  STS.U16 [R22+UR4+0x2e00], R2 ;  /* 0x002e000216007988 */ /* 0x0001e80008000404 */
[----:B------:R-:W4:Y:S04]  /*16710*/  LDL.LU R14, [R1+0x364] ;  /* 0x00036400010e7983 */ /* 0x000f280000300800 */
[----:B-1----:R-:W4:Y:S04]  /*16720*/  LDL.LU R4, [R1+0x2e8] ;  /* 0x0002e80001047983 */ /* 0x002f280000300800 */
[----:B------:R-:W4:Y:S04]  /*16730*/  LDL.LU R15, [R1+0x2e4] ;  /* 0x0002e400010f7983 */ /* 0x000f280000300800 */
[----:B0-----:R-:W4:Y:S04]  /*16740*/  LDL.LU R2, [R1+0x2a8] ;  /* 0x0002a80001027983 */ /* 0x001f280000300800 */
[----:B------:R-:W4:Y:S04]  /*16750*/  LDL.LU R18, [R1+0x14c] ;  /* 0x00014c0001127983 */ /* 0x000f280000300800 */
[----:B------:R-:W4:Y:S04]  /*16760*/  LDL.LU R20, [R1+0x134] ;  /* 0x0001340001147983 */ /* 0x000f280000300800 */
[----:B------:R0:W-:Y:S04]  /*16770*/  STS.U16 [R22+UR4+0x2e80], R6 ;  /* 0x002e800616007988 */ /* 0x0001e80008000404 */
[----:B------:R-:W4:Y:S04]  /*16780*/  LDL.LU R27, [R1+0x12c] ;  /* 0x00012c00011b7983 */ /* 0x000f280000300800 */
[----:B0-----:R-:W4:Y:S04]  /*16790*/  LDL.LU R6, [R1+0x114] ;  /* 0x0001140001067983 */ /* 0x001f280000300800 */
[----:B------:R-:W-:Y:S04]  /*167a0*/  STS.U16 [R22+UR4+0x3600], R29 ;  /* 0x0036001d16007988 */ /* 0x000fe80008000404 */
[----:B---3--:R-:W-:Y:S04]  /*167b0*/  STS.U16 [R22+UR4+0x3680], R0 ;  /* 0x0036800016007988 */ /* 0x008fe80008000404 */
[----:B------:R0:W-:Y:S04]  /*167c0*/  STS.U16 [R22+UR4+0x3e00], R8 ;  /* 0x003e000816007988 */ /* 0x0001e80008000404 */
[----:B0-----:R-:W3:Y:S04]  /*167d0*/  LDL.LU R8, [R1+0x10c] ;  /* 0x00010c0001087983 */ /* 0x001ee80000300800 */
[----:B------:R-:W3:Y:S04]  /*167e0*/  LDL.LU R12, [R1+0xfc] ;  /* 0x0000fc00010c7983 */ /* 0x000ee80000300800 */
[----:B------:R-:W3:Y:S04]  /*167f0*/  LDL.LU R11, [R1+0xf8] ;  /* 0x0000f800010b7983 */ /* 0x000ee80000300800 */
[----:B------:R-:W3:Y:S04]  /*16800*/  LDL.LU R26, [R1+0x4b8] ;  /* 0x0004b800011a7983 */ /* 0x000ee80000300800 */
[----:B------:R-:W3:Y:S04]  /*16810*/  LDL.LU R29, [R1+0x4b4] ;  /* 0x0004b400011d7983 */ /* 0x000ee80000300800 */
[----:B--2---:R0:W-:Y:S04]  /*16820*/  STS.U16 [R22+UR4+0x3e80], R3 ;  /* 0x003e800316007988 */ /* 0x0041e80008000404 */
[----:B------:R-:W2:Y:S04]  /*16830*/  LDL.LU R0, [R1+0x4b0] ;  /* 0x0004b00001007983 */ /* 0x000ea80000300800 */
[----:B0-----:R-:W2:Y:S04]  /*16840*/  LDL.LU R3, [R1+0x4ac] ;  /* 0x0004ac0001037983 */ /* 0x001ea80000300800 */
[----:B----4-:R0:W-:Y:S04]  /*16850*/  STS.U16 [R22+UR4+0x4600], R9 ;  /* 0x0046000916007988 */ /* 0x0101e80008000404 */
[----:B------:R1:W-:Y:S04]  /*16860*/  STS.U16 [R22+UR4+0x4680], R16 ;  /* 0x0046801016007988 */ /* 0x0003e80008000404 */
[----:B0-----:R-:W4:Y:S04]  /*16870*/  LDL.LU R9, [R1+0x4a8] ;  /* 0x0004a80001097983 */ /* 0x001f280000300800 */
[----:B-1----:R-:W4:Y:S04]  /*16880*/  LDL.LU R16, [R1+0x4a4] ;  /* 0x0004a40001107983 */ /* 0x002f280000300800 */
[----:B------:R0:W-:Y:S04]  /*16890*/  STS.U16 [R22+UR4+0x4e00], R5 ;  /* 0x004e000516007988 */ /* 0x0001e80008000404 */
[----:B0-----:R-:W4:Y:S04]  /*168a0*/  LDL.LU R5, [R1+0x4a0] ;  /* 0x0004a00001057983 */ /* 0x001f280000300800 */
[----:B------:R-:W-:Y:S04]  /*168b0*/  STS.U16 [R22+UR4+0x4e80], R14 ;  /* 0x004e800e16007988 */ /* 0x000fe80008000404 */
[----:B------:R0:W-:Y:S04]  /*168c0*/  STS.U16 [R22+UR4+0x5600], R10 ;  /* 0x0056000a16007988 */ /* 0x0001e80008000404 */
[----:B------:R1:W-:Y:S04]  /*168d0*/  STS.U16 [R22+UR4+0x5680], R7 ;  /* 0x0056800716007988 */ /* 0x0003e80008000404 */
[----:B------:R1:W-:Y:S04]  /*168e0*/  STS.U16 [R22+UR4+0x5e00], R4 ;  /* 0x005e000416007988 */ /* 0x0003e80008000404 */
[----:B------:R-:W-:Y:S04]  /*168f0*/  STS.U16 [R22+UR4+0x5e80], R15 ;  /* 0x005e800f16007988 */ /* 0x000fe80008000404 */
[----:B------:R1:W-:Y:S04]  /*16900*/  STS.U16 [R22+UR4+0x6600], R2 ;  /* 0x0066000216007988 */ /* 0x0003e80008000404 */
[----:B------:R-:W-:Y:S04]  /*16910*/  STS.U16 [R22+UR4+0x6680], R18 ;  /* 0x0066801216007988 */ /* 0x000fe80008000404 */
[----:B0-----:R-:W4:Y:S04]  /*16920*/  LDL.LU R10, [R1+0x49c] ;  /* 0x00049c00010a7983 */ /* 0x001f280000300800 */
[----:B-1----:R-:W4:Y:S04]  /*16930*/  LDL.LU R7, [R1+0x490] ;  /* 0x0004900001077983 */ /* 0x002f280000300800 */
[----:B------:R-:W4:Y:S04]  /*16940*/  LDL.LU R4, [R1+0x48c] ;  /* 0x00048c0001047983 */ /* 0x000f280000300800 */
[----:B------:R-:W-:Y:S04]  /*16950*/  STS.U16 [R22+UR4+0x6e00], R20 ;  /* 0x006e001416007988 */ /* 0x000fe80008000404 */
[----:B------:R-:W4:Y:S04]  /*16960*/  LDL.LU R2, [R1+0x480] ;  /* 0x0004800001027983 */ /* 0x000f280000300800 */
[----:B------:R0:W-:Y:S04]  /*16970*/  STS.U16 [R22+UR4+0x6e80], R27 ;  /* 0x006e801b16007988 */ /* 0x0001e80008000404 */
[----:B------:R1:W-:Y:S04]  /*16980*/  STS.U16 [R22+UR4+0x7600], R6 ;  /* 0x0076000616007988 */ /* 0x0003e80008000404 */
[----:B0-----:R-:W4:Y:S04]  /*16990*/  LDL.LU R27, [R1+0x47c] ;  /* 0x00047c00011b7983 */ /* 0x001f280000300800 */
[----:B-1----:R-:W4:Y:S04]  /*169a0*/  LDL.LU R6, [R1+0x438] ;  /* 0x0004380001067983 */ /* 0x002f280000300800 */
[----:B---3--:R0:W-:Y:S04]  /*169b0*/  STS.U16 [R22+UR4+0x7680], R8 ;  /* 0x0076800816007988 */ /* 0x0081e80008000404 */
[----:B0-----:R-:W3:Y:S01]  /*169c0*/  LDL.LU R8, [R1+0x434] ;  /* 0x0004340001087983 */ /* 0x001ee20000300800 */
[----:B------:R-:W-:-:S03]  /*169d0*/  LOP3.LUT R14, R28, 0x70, RZ, 0x3c, !PT ;  /* 0x000000701c0e7812 */ /* 0x000fc600078e3cff */
[----:B------:R-:W-:Y:S04]  /*169e0*/  STS.U16 [R22+UR4+0x7e00], R12 ;  /* 0x007e000c16007988 */ /* 0x000fe80008000404 */
[----:B------:R-:W-:Y:S04]  /*169f0*/  STS.U16 [R22+UR4+0x7e80], R11 ;  /* 0x007e800b16007988 */ /* 0x000fe80008000404 */
[----:B------:R-:W-:Y:S04]  /*16a00*/  STS.U16 [R14+UR4+0x700], R26 ;  /* 0x0007001a0e007988 */ /* 0x000fe80008000404 */
[----:B------:R-:W-:Y:S04]  /*16a10*/  STS.U16 [R14+UR4+0x780], R29 ;  /* 0x0007801d0e007988 */ /* 0x000fe80008000404 */
[----:B--2---:R0:W-:Y:S04]  /*16a20*/  STS.U16 [R14+UR4+0xf00], R0 ;  /* 0x000f00000e007988 */ /* 0x0041e80008000404 */
[----:B------:R1:W-:Y:S04]  /*16a30*/  STS.U16 [R14+UR4+0xf80], R3 ;  /* 0x000f80030e007988 */ /* 0x0003e80008000404 */
[----:B0-----:R-:W2:Y:S04]  /*16a40*/  LDL.LU R0, [R1+0x3f0] ;  /* 0x0003f00001007983 */ /* 0x001ea80000300800 */
[----:B-1----:R-:W2:Y:S04]  /*16a50*/  LDL.LU R3, [R1+0x3ec] ;  /* 0x0003ec0001037983 */ /* 0x002ea80000300800 */
[----:B----4-:R-:W-:Y:S04]  /*16a60*/  STS.U16 [R14+UR4+0x1700], R9 ;  /* 0x001700090e007988 */ /* 0x010fe80008000404 */
[----:B------:R0:W-:Y:S04]  /*16a70*/  STS.U16 [R14+UR4+0x1780], R16 ;  /* 0x001780100e007988 */ /* 0x0001e80008000404 */
[----:B0-----:R-:W4:Y:S04]  /*16a80*/  LDL.LU R16, [R1+0x3a8] ;  /* 0x0003a80001107983 */ /* 0x001f280000300800 */
[----:B------:R-:W4:Y:S04]  /*16a90*/  LDL.LU R18, [R1+0x3a4] ;  /* 0x0003a40001127983 */ /* 0x000f280000300800 */
[----:B------:R-:W4:Y:S04]  /*16aa0*/  LDL.LU R9, [R1+0x360] ;  /* 0x0003600001097983 */ /* 0x000f280000300800 */
[----:B------:R0:W-:Y:S04]  /*16ab0*/  STS.U16 [R14+UR4+0x1f00], R5 ;  /* 0x001f00050e007988 */ /* 0x0001e80008000404 */
[----:B0-----:R-:W4:Y:S04]  /*16ac0*/  LDL.LU R5, [R1+0x35c] ;  /* 0x00035c0001057983 */ /* 0x001f280000300800 */
[----:B------:R-:W-:Y:S04]  /*16ad0*/  STS.U16 [R14+UR4+0x1f80], R10 ;  /* 0x001f800a0e007988 */ /* 0x000fe80008000404 */
[----:B------:R0:W-:Y:S04]  /*16ae0*/  STS.U16 [R14+UR4+0x2700], R7 ;  /* 0x002700070e007988 */ /* 0x0001e80008000404 */
[----:B------:R1:W-:Y:S04]  /*16af0*/  STS.U16 [R14+UR4+0x2780], R4 ;  /* 0x002780040e007988 */ /* 0x0003e80008000404 */
[----:B------:R1:W-:Y:S04]  /*16b00*/  STS.U16 [R14+UR4+0x2f00], R2 ;  /* 0x002f00020e007988 */ /* 0x0003e80008000404 */
[----:B0-----:R-:W4:Y:S04]  /*16b10*/  LDL.LU R7, [R1+0x320] ;  /* 0x0003200001077983 */ /* 0x001f280000300800 */
[----:B------:R-:W4:Y:S04]  /*16b20*/  LDL.LU R20, [R1+0x31c] ;  /* 0x00031c0001147983 */ /* 0x000f280000300800 */
[----:B------:R-:W4:Y:S04]  /*16b30*/  LDL.LU R15, [R1+0x2e0] ;  /* 0x0002e000010f7983 */ /* 0x000f280000300800 */
[----:B------:R-:W4:Y:S04]  /*16b40*/  LDL.LU R12, [R1+0x2dc] ;  /* 0x0002dc00010c7983 */ /* 0x000f280000300800 */
[----:B------:R-:W4:Y:S04]  /*16b50*/  LDL.LU R22, [R1+0x144] ;  /* 0x0001440001167983 */ /* 0x000f280000300800 */
[----:B------:R-:W4:Y:S04]  /*16b60*/  LDL.LU R11, [R1+0x13c] ;  /* 0x00013c00010b7983 */ /* 0x000f280000300800 */
[----:B-1----:R-:W4:Y:S04]  /*16b70*/  LDL.LU R4, [R1+0x124] ;  /* 0x0001240001047983 */ /* 0x002f280000300800 */
[----:B------:R-:W-:Y:S04]  /*16b80*/  STS.U16 [R14+UR4+0x2f80], R27 ;  /* 0x002f801b0e007988 */ /* 0x000fe80008000404 */
[----:B------:R-:W4:Y:S04]  /*16b90*/  LDL.LU R2, [R1+0x11c] ;  /* 0x00011c0001027983 */ /* 0x000f280000300800 */
[----:B------:R0:W-:Y:S04]  /*16ba0*/  STS.U16 [R14+UR4+0x3700], R6 ;  /* 0x003700060e007988 */ /* 0x0001e80008000404 */
[----:B0-----:R-:W4:Y:S04]  /*16bb0*/  LDL.LU R6, [R1+0x104] ;  /* 0x0001040001067983 */ /* 0x001f280000300800 */
[----:B------:R-:W4:Y:S04]  /*16bc0*/  LDL.LU R26, [R1+0x100] ;  /* 0x00010000011a7983 */ /* 0x000f280000300800 */
[----:B------:R-:W4:Y:S04]  /*16bd0*/  LDL.LU R29, [R1+0xf4] ;  /* 0x0000f400011d7983 */ /* 0x000f280000300800 */
[----:B------:R-:W4:Y:S04]  /*16be0*/  LDL.LU R28, [R1+0xec] ;  /* 0x0000ec00011c7983 */ /* 0x000f280000300800 */
[----:B------:R-:W4:Y:S04]  /*16bf0*/  LDL.LU R10, [R1+0xc8] ;  /* 0x0000c800010a7983 */ /* 0x000f280000300800 */
[----:B------:R-:W4:Y:S04]  /*16c00*/  LDL.LU R27, [R1+0xa8] ;  /* 0x0000a800011b7983 */ /* 0x000f280000300800 */
[----:B---3--:R0:W-:Y:S04]  /*16c10*/  STS.U16 [R14+UR4+0x3780], R8 ;  /* 0x003780080e007988 */ /* 0x0081e80008000404 */
[----:B0-----:R-:W3:Y:S04]  /*16c20*/  LDL.LU R8, [R1+0x68] ;  /* 0x0000680001087983 */ /* 0x001ee80000300800 */
[----:B--2---:R0:W-:Y:S04]  /*16c30*/  STS.U16 [R14+UR4+0x3f00], R0 ;  /* 0x003f00000e007988 */ /* 0x0041e80008000404 */
[----:B------:R1:W-:Y:S04]  /*16c40*/  STS.U16 [R14+UR4+0x3f80], R3 ;  /* 0x003f80030e007988 */ /* 0x0003e80008000404 */
[----:B0-----:R-:W2:Y:S04]  /*16c50*/  LDL.LU R0, [R1+0x38] ;  /* 0x0000380001007983 */ /* 0x001ea80000300800 */
[----:B-1----:R-:W2:Y:S04]  /*16c60*/  LDL.LU R3, [R1+0x18] ;  /* 0x0000180001037983 */ /* 0x002ea80000300800 */
[----:B----4-:R0:W-:Y:S04]  /*16c70*/  STS.U16 [R14+UR4+0x4700], R16 ;  /* 0x004700100e007988 */ /* 0x0101e80008000404 */
[----:B------:R1:W-:Y:S04]  /*16c80*/  STS.U16 [R14+UR4+0x4780], R18 ;  /* 0x004780120e007988 */ /* 0x0003e80008000404 */
[----:B------:R4:W-:Y:S04]  /*16c90*/  STS.U16 [R14+UR4+0x4f00], R9 ;  /* 0x004f00090e007988 */ /* 0x0009e80008000404 */
[----:B0-----:R-:W2:Y:S04]  /*16ca0*/  LDL.LU R16, [R1+0x4] ;  /* 0x0000040001107983 */ /* 0x001ea80000300800 */
[----:B-1----:R-:W2:Y:S04]  /*16cb0*/  LDL.LU R18, [R1+0x197c] ;  /* 0x00197c0001127983 */ /* 0x002ea80000300800 */
[----:B----4-:R-:W4:Y:S04]  /*16cc0*/  LDL.LU R9, [R1+0x34] ;  /* 0x0000340001097983 */ /* 0x010f280000300800 */
[----:B------:R0:W-:Y:S04]  /*16cd0*/  STS.U16 [R14+UR4+0x4f80], R5 ;  /* 0x004f80050e007988 */ /* 0x0001e80008000404 */
[----:B0-----:R-:W4:Y:S04]  /*16ce0*/  LDL.LU R5, [R1+0xc4] ;  /* 0x0000c40001057983 */ /* 0x001f280000300800 */
[----:B------:R0:W-:Y:S04]  /*16cf0*/  STS.U16 [R14+UR4+0x5700], R7 ;  /* 0x005700070e007988 */ /* 0x0001e80008000404 */
[----:B------:R1:W-:Y:S04]  /*16d00*/  STS.U16 [R14+UR4+0x5780], R20 ;  /* 0x005780140e007988 */ /* 0x0003e80008000404 */
        /* <DEDUP_REMOVED lines=8> */
[----:B------:R-:W4:Y:S04]  /*16d90*/  LDL.LU R15, [R1+0x64] ;  /* 0x00006400010f7983 */ /* 0x000f280000300800 */
[----:B------:R-:W4:Y:S04]  /*16da0*/  LDL.LU R12, [R1+0x1974] ;  /* 0x00197400010c7983 */ /* 0x000f280000300800 */
[----:B------:R-:W4:Y:S04]  /*16db0*/  LDL.LU R22, [R1+0x1970] ;  /* 0x0019700001167983 */ /* 0x000f280000300800 */
[----:B------:R-:W4:Y:S04]  /*16dc0*/  LDL.LU R11, [R1+0x196c] ;  /* 0x00196c00010b7983 */ /* 0x000f280000300800 */
[----:B------:R-:W4:Y:S04]  /*16dd0*/  LDL.LU R4, [R1+0x30] ;  /* 0x0000300001047983 */ /* 0x000f280000300800 */
[----:B------:R-:W4:Y:S04]  /*16de0*/  LDL.LU R2, [R1+0xc0] ;  /* 0x0000c00001027983 */ /* 0x000f280000300800 */
[----:B------:R0:W-:Y:S04]  /*16df0*/  STS.U16 [R14+UR4+0x7700], R6 ;  /* 0x007700060e007988 */ /* 0x0001e80008000404 */
[----:B------:R-:W-:Y:S04]  /*16e00*/  STS.U16 [R14+UR4+0x7780], R26 ;  /* 0x0077801a0e007988 */ /* 0x000fe80008000404 */
[----:B------:R-:W-:Y:S04]  /*16e10*/  STS.U16 [R14+UR4+0x7f00], R29 ;  /* 0x007f001d0e007988 */ /* 0x000fe80008000404 */
[----:B------:R1:W-:Y:S04]  /*16e20*/  STS.U16 [R14+UR4+0x7f80], R28 ;  /* 0x007f801c0e007988 */ /* 0x0003e80008000404 */
[----:B0-----:R-:W4:Y:S01]  /*16e30*/  LDL.LU R6, [R1+0xa0] ;  /* 0x0000a00001067983 */ /* 0x001f220000300800 */
[----:B-1----:R-:W0:Y:S03]  /*16e40*/  S2R R28, SR_TID.X ;  /* 0x00000000001c7919 */ /* 0x002e260000002100 */
[----:B------:R-:W4:Y:S04]  /*16e50*/  LDL.LU R26, [R1+0x1968] ;  /* 0x00196800011a7983 */ /* 0x000f280000300800 */
[----:B------:R-:W4:Y:S01]  /*16e60*/  LDL.LU R29, [R1+0x1964] ;  /* 0x00196400011d7983 */ /* 0x000f220000300800 */
[----:B0-----:R-:W-:-:S05]  /*16e70*/  LOP3.LUT R28, R28, 0x3f, RZ, 0xc0, !PT ;  /* 0x0000003f1c1c7812 */ /* 0x001fca00078ec0ff */
[----:B------:R-:W-:-:S05]  /*16e80*/  IMAD.SHL.U32 R28, R28, 0x2, RZ ;  /* 0x000000021c1c7824 */ /* 0x000fca00078e00ff */
[----:B------:R0:W-:Y:S04]  /*16e90*/  STS.U16 [R28+UR4+0x8080], R10 ;  /* 0x0080800a1c007988 */ /* 0x0001e80008000404 */
[----:B------:R1:W-:Y:S04]  /*16ea0*/  STS.U16 [R28+UR4+0x8880], R27 ;  /* 0x0088801b1c007988 */ /* 0x0003e80008000404 */
[----:B0-----:R-:W4:Y:S04]  /*16eb0*/  LDL.LU R10, [R1+0x1960] ;  /* 0x00196000010a7983 */ /* 0x001f280000300800 */
[----:B-1----:R-:W4:Y:S04]  /*16ec0*/  LDL.LU R27, [R1+0x195c] ;  /* 0x00195c00011b7983 */ /* 0x002f280000300800 */
[----:B---3--:R0:W-:Y:S04]  /*16ed0*/  STS.U16 [R28+UR4+0x9080], R8 ;  /* 0x009080081c007988 */ /* 0x0081e80008000404 */
[----:B0-----:R-:W3:Y:S04]  /*16ee0*/  LDL.LU R8, [R1+0x1958] ;  /* 0x0019580001087983 */ /* 0x001ee80000300800 */
[----:B--2---:R-:W-:Y:S04]  /*16ef0*/  STS.U16 [R28+UR4+0x8000], R0 ;  /* 0x008000001c007988 */ /* 0x004fe80008000404 */
[----:B------:R-:W-:Y:S04]  /*16f00*/  STS.U16 [R28+UR4+0x9000], R16 ;  /* 0x009000101c007988 */ /* 0x000fe80008000404 */
[----:B---3--:R0:W-:Y:S04]  /*16f10*/  STS.U16 [R28+UR4+0x9880], R8 ;  /* 0x009880081c007988 */ /* 0x0081e80008000404 */
[----:B0-----:R-:W2:Y:S04]  /*16f20*/  LDL.LU R8, [R1+0x9c] ;  /* 0x00009c0001087983 */ /* 0x001ea80000300800 */
[----:B------:R-:W3:Y:S04]  /*16f30*/  LDL.LU R0, [R1+0x1954] ;  /* 0x0019540001007983 */ /* 0x000ee80000300800 */
[----:B------:R-:W4:Y:S04]  /*16f40*/  LDL.LU R16, [R1+0x1950] ;  /* 0x0019500001107983 */ /* 0x000f280000300800 */
[----:B------:R0:W-:Y:S02]  /*16f50*/  STS.U16 [R28+UR4+0x8800], R3 ;  /* 0x008800031c007988 */ /* 0x0001e40008000404 */
[----:B0-----:R-:W-:-:S02]  /*16f60*/  LOP3.LUT R3, R28, 0x10, RZ, 0x3c, !PT ;  /* 0x000000101c037812 */ /* 0x001fc400078e3cff */
[----:B----4-:R0:W-:Y:S04]  /*16f70*/  STS.U16 [R28+UR4+0x9800], R16 ;  /* 0x009800101c007988 */ /* 0x0101e80008000404 */
[----:B------:R1:W-:Y:S04]  /*16f80*/  STS.U16 [R3+UR4+0x8100], R9 ;  /* 0x0081000903007988 */ /* 0x0003e80008000404 */
[----:B------:R4:W-:Y:S04]  /*16f90*/  STS.U16 [R3+UR4+0x8180], R5 ;  /* 0x0081800503007988 */ /* 0x0009e80008000404 */
[----:B------:R2:W-:Y:S04]  /*16fa0*/  STS.U16 [R3+UR4+0x8900], R7 ;  /* 0x0089000703007988 */ /* 0x0005e80008000404 */
[----:B0-----:R-:W3:Y:S04]  /*16fb0*/  LDL.LU R16, [R1+0xa4] ;  /* 0x0000a40001107983 */ /* 0x001ee80000300800 */
[----:B------:R-:W3:Y:S04]  /*16fc0*/  LDL.LU R28, [R1+0xbc] ;  /* 0x0000bc00011c7983 */ /* 0x000ee80000300800 */
[----:B-1----:R-:W3:Y:S04]  /*16fd0*/  LDL.LU R9, [R1+0x194c] ;  /* 0x00194c0001097983 */ /* 0x002ee80000300800 */
[----:B----4-:R-:W4:Y:S04]  /*16fe0*/  LDL.LU R5, [R1+0x4c] ;  /* 0x00004c0001057983 */ /* 0x010f280000300800 */
[----:B--2---:R-:W2:Y:S04]  /*16ff0*/  LDL.LU R7, [R1+0x1948] ;  /* 0x0019480001077983 */ /* 0x004ea80000300800 */
[----:B---3--:R-:W-:Y:S04]  /*17000*/  STS.U16 [R3+UR4+0x8980], R16 ;  /* 0x0089801003007988 */ /* 0x008fe80008000404 */
[----:B--2---:R0:W-:Y:S04]  /*17010*/  STS.U16 [R3+UR4+0x9100], R7 ;  /* 0x0091000703007988 */ /* 0x0041e80008000404 */
[----:B0-----:R-:W2:Y:S01]  /*17020*/  LDL.LU R7, [R1+0x1944] ;  /* 0x0019440001077983 */ /* 0x001ea20000300800 */
[----:B------:R-:W0:Y:S03]  /*17030*/  S2R R16, SR_TID.X ;  /* 0x0000000000107919 */ /* 0x000e260000002100 */
[----:B------:R1:W-:Y:S04]  /*17040*/  STS.U16 [R3+UR4+0x9180], R15 ;  /* 0x0091800f03007988 */ /* 0x0003e80008000404 */
[----:B-1----:R-:W3:Y:S01]  /*17050*/  LDL.LU R15, [R1+0xb8] ;  /* 0x0000b800010f7983 */ /* 0x002ee20000300800 */
[----:B0-----:R-:W-:-:S03]  /*17060*/  LOP3.LUT R16, R16, 0x3f, RZ, 0xc0, !PT ;  /* 0x0000003f10107812 */ /* 0x001fc600078ec0ff */
[----:B--2---:R0:W-:Y:S04]  /*17070*/  STS.U16 [R3+UR4+0x9980], R7 ;  /* 0x0099800703007988 */ /* 0x0041e80008000404 */
[----:B------:R1:W-:Y:S04]  /*17080*/  STS.U16 [R3+UR4+0x9900], R9 ;  /* 0x0099000903007988 */ /* 0x0003e80008000404 */
[----:B0-----:R-:W2:Y:S01]  /*17090*/  LDL.LU R7, [R1+0x2c] ;  /* 0x00002c0001077983 */ /* 0x001ea20000300800 */
[----:B-1----:R-:W-:-:S03]  /*170a0*/  IMAD.SHL.U32 R9, R16, 0x2, RZ ;  /* 0x0000000210097824 */ /* 0x002fc600078e00ff */
[----:B------:R-:W4:Y:S02]  /*170b0*/  LDL.LU R3, [R1+0x1940] ;  /* 0x0019400001037983 */ /* 0x000f240000300800 */
[----:B------:R-:W-:-:S05]  /*170c0*/  LOP3.LUT R9, R9, 0x20, RZ, 0x3c, !PT ;  /* 0x0000002009097812 */ /* 0x000fca00078e3cff */
[----:B------:R0:W-:Y:S04]  /*170d0*/  STS.U16 [R9+UR4+0x8200], R4 ;  /* 0x0082000409007988 */ /* 0x0001e80008000404 */
[----:B0-----:R-:W3:Y:S04]  /*170e0*/  LDL.LU R4, [R1+0x193c] ;  /* 0x00193c0001047983 */ /* 0x001ee80000300800 */
[----:B------:R0:W-:Y:S04]  /*170f0*/  STS.U16 [R9+UR4+0x8280], R2 ;  /* 0x0082800209007988 */ /* 0x0001e80008000404 */
[----:B0-----:R-:W4:Y:S04]  /*17100*/  LDL.LU R2, [R1+0x1938] ;  /* 0x0019380001027983 */ /* 0x001f280000300800 */
[----:B---3--:R0:W-:Y:S04]  /*17110*/  STS.U16 [R9+UR4+0x8a00], R4 ;  /* 0x008a000409007988 */ /* 0x0081e80008000404 */
[----:B------:R1:W-:Y:S04]  /*17120*/  STS.U16 [R9+UR4+0x8a80], R6 ;  /* 0x008a800609007988 */ /* 0x0003e80008000404 */
[----:B------:R3:W-:Y:S04]  /*17130*/  STS.U16 [R9+UR4+0x9200], R27 ;  /* 0x0092001b09007988 */ /* 0x0007e80008000404 */
[----:B0-----:R-:W4:Y:S04]  /*17140*/  LDL.LU R4, [R1+0x1934] ;  /* 0x0019340001047983 */ /* 0x001f280000300800 */
[----:B-1----:R-:W2:Y:S04]  /*17150*/  LDL.LU R6, [R1+0x1930] ;  /* 0x0019300001067983 */ /* 0x002ea80000300800 */
[----:B---3--:R-:W3:Y:S01]  /*17160*/  LDL.LU R27, [R1+0x60] ;  /* 0x00006000011b7983 */ /* 0x008ee20000300800 */
[----:B------:R-:W-:-:S05]  /*17170*/  IMAD.SHL.U32 R16, R16, 0x2, RZ ;  /* 0x0000000210107824 */ /* 0x000fca00078e00ff */
[----:B------:R-:W-:Y:S01]  /*17180*/  LOP3.LUT R16, R16, 0x30, RZ, 0x3c, !PT ;  /* 0x0000003010107812 */ /* 0x000fe200078e3cff */
[----:B---3--:R-:W-:Y:S04]  /*17190*/  STS.U16 [R9+UR4+0x9280], R27 ;  /* 0x0092801b09007988 */ /* 0x008fe80008000404 */
[----:B--2---:R-:W-:Y:S04]  /*171a0*/  STS.U16 [R9+UR4+0x9a80], R6 ;  /* 0x009a800609007988 */ /* 0x004fe80008000404 */
[----:B------:R0:W-:Y:S04]  /*171b0*/  STS.U16 [R9+UR4+0x9a00], R10 ;  /* 0x009a000a09007988 */ /* 0x0001e80008000404 */
[----:B------:R-:W-:Y:S04]  /*171c0*/  STS.U16 [R16+UR4+0x8300], R7 ;  /* 0x0083000710007988 */ /* 0x000fe80008000404 */
[----:B------:R-:W-:Y:S04]  /*171d0*/  STS.U16 [R16+UR4+0x8380], R28 ;  /* 0x0083801c10007988 */ /* 0x000fe80008000404 */
[----:B----4-:R1:W-:Y:S04]  /*171e0*/  STS.U16 [R16+UR4+0x8b00], R3 ;  /* 0x008b000310007988 */ /* 0x0103e80008000404 */
[----:B------:R-:W-:Y:S04]  /*171f0*/  STS.U16 [R16+UR4+0x8b80], R8 ;  /* 0x008b800810007988 */ /* 0x000fe80008000404 */
[----:B0-----:R-:W2:Y:S04]  /*17200*/  LDL.LU R10, [R1+0x98] ;  /* 0x00009800010a7983 */ /* 0x001ea80000300800 */
[----:B------:R-:W3:Y:S04]  /*17210*/  LDL.LU R6, [R1+0x20] ;  /* 0x0000200001067983 */ /* 0x000ee80000300800 */
[----:B------:R-:W4:Y:S04]  /*17220*/  LDL.LU R27, [R1+0xb0] ;  /* 0x0000b000011b7983 */ /* 0x000f280000300800 */
[----:B-1----:R-:W3:Y:S04]  /*17230*/  LDL.LU R3, [R1+0x192c] ;  /* 0x00192c0001037983 */ /* 0x002ee80000300800 */
[----:B------:R-:W4:Y:S04]  /*17240*/  LDL.LU R9, [R1+0x90] ;  /* 0x0000900001097983 */ /* 0x000f280000300800 */
[----:B------:R-:W4:Y:S04]  /*17250*/  LDL.LU R7, [R1+0x40] ;  /* 0x0000400001077983 */ /* 0x000f280000300800 */
[----:B------:R-:W4:Y:S04]  /*17260*/  LDL.LU R28, [R1+0x1c] ;  /* 0x00001c00011c7983 */ /* 0x000f280000300800 */
[----:B------:R0:W-:Y:S04]  /*17270*/  STS.U16 [R16+UR4+0x9300], R26 ;  /* 0x0093001a10007988 */ /* 0x0001e80008000404 */
[----:B------:R1:W-:Y:S04]  /*17280*/  STS.U16 [R16+UR4+0x9380], R5 ;  /* 0x0093800510007988 */ /* 0x0003e80008000404 */
[----:B0-----:R-:W3:Y:S04]  /*17290*/  LDL.LU R26, [R1+0x94] ;  /* 0x00009400011a7983 */ /* 0x001ee80000300800 */
[----:B-1----:R-:W2:Y:S01]  /*172a0*/  LDL.LU R5, [R1+0x1928] ;  /* 0x0019280001057983 */ /* 0x002ea20000300800 */
[----:B------:R-:W0:Y:S02]  /*172b0*/  S2R R8, SR_TID.X ;  /* 0x0000000000087919 */ /* 0x000e240000002100 */
[----:B0-----:R-:W-:Y:S01]  /*172c0*/  LOP3.LUT R8, R8, 0x3f, RZ, 0xc0, !PT ;  /* 0x0000003f08087812 */ /* 0x001fe200078ec0ff */
[----:B--2---:R0:W-:Y:S04]  /*172d0*/  STS.U16 [R16+UR4+0x9b80], R5 ;  /* 0x009b800510007988 */ /* 0x0041e80008000404 */
[----:B------:R1:W-:Y:S04]  /*172e0*/  STS.U16 [R16+UR4+0x9b00], R11 ;  /* 0x009b000b10007988 */ /* 0x0003e80008000404 */
[----:B0-----:R-:W2:Y:S01]  /*172f0*/  LDL.LU R5, [R1+0xb4] ;  /* 0x0000b40001057983 */ /* 0x001ea20000300800 */
[----:B-1----:R-:W-:-:S05]  /*17300*/  IMAD.SHL.U32 R11, R8, 0x2, RZ ;  /* 0x00000002080b7824 */ /* 0x002fca00078e00ff */
[----:B------:R-:W-:-:S05]  /*17310*/  LOP3.LUT R11, R11, 0x40, RZ, 0x3c, !PT ;  /* 0x000000400b0b7812 */ /* 0x000fca00078e3cff */
[----:B------:R0:W-:Y:S04]  /*17320*/  STS.U16 [R11+UR4+0x8400], R4 ;  /* 0x008400040b007988 */ /* 0x0001e80008000404 */
[----:B------:R1:W-:Y:S04]  /*17330*/  STS.U16 [R11+UR4+0x8480], R15 ;  /* 0x0084800f0b007988 */ /* 0x0003e80008000404 */
[----:B------:R4:W-:Y:S04]  /*17340*/  STS.U16 [R11+UR4+0x8c00], R0 ;  /* 0x008c00000b007988 */ /* 0x0009e80008000404 */
[----:B------:R-:W-:Y:S04]  /*17350*/  STS.U16 [R11+UR4+0x8c80], R10 ;  /* 0x008c800a0b007988 */ /* 0x000fe80008000404 */
[----:B------:R3:W-:Y:S04]  /*17360*/  STS.U16 [R11+UR4+0x9400], R22 ;  /* 0x009400160b007988 */ /* 0x0007e80008000404 */
[----:B0-----:R-:W2:Y:S04]  /*17370*/  LDL.LU R4, [R1+0x1924] ;  /* 0x0019240001047983 */ /* 0x001ea80000300800 */
[----:B------:R-:W2:Y:S04]  /*17380*/  LDL.LU R8, [R1+0x6c] ;  /* 0x00006c0001087983 */ /* 0x000ea80000300800 */
[----:B-1----:R-:W2:Y:S04]  /*17390*/  LDL.LU R15, [R1+0x3c] ;  /* 0x00003c00010f7983 */ /* 0x002ea80000300800 */
[----:B----4-:R-:W4:Y:S04]  /*173a0*/  LDL.LU R0, [R1+0x1920] ;  /* 0x0019200001007983 */ /* 0x010f280000300800 */
[----:B---3--:R-:W3:Y:S01]  /*173b0*/  LDL.LU R22, [R1+0x48] ;  /* 0x0000480001167983 */ /* 0x008ee20000300800 */
[----:B------:R-:W0:Y:S02]  /*173c0*/  S2R R16, SR_TID.X ;  /* 0x0000000000107919 */ /* 0x000e240000002100 */
[----:B0-----:R-:W-:-:S05]  /*173d0*/  LOP3.LUT R16, R16, 0x3f, RZ, 0xc0, !PT ;  /* 0x0000003f10107812 */ /* 0x001fca00078ec0ff */
[----:B------:R-:W-:-:S05]  /*173e0*/  IMAD.SHL.U32 R10, R16, 0x2, RZ ;  /* 0x00000002100a7824 */ /* 0x000fca00078e00ff */
[----:B------:R-:W-:Y:S01]  /*173f0*/  LOP3.LUT R10, R10, 0x50, RZ, 0x3c, !PT ;  /* 0x000000500a0a7812 */ /* 0x000fe200078e3cff */
[----:B---3--:R-:W-:Y:S04]  /*17400*/  STS.U16 [R11+UR4+0x9480], R22 ;  /* 0x009480160b007988 */ /* 0x008fe80008000404 */
[----:B--2---:R-:W-:Y:S04]  /*17410*/  STS.U16 [R11+UR4+0x9c80], R4 ;  /* 0x009c80040b007988 */ /* 0x004fe80008000404 */
[----:B------:R-:W-:Y:S04]  /*17420*/  STS.U16 [R11+UR4+0x9c00], R12 ;  /* 0x009c000c0b007988 */ /* 0x000fe80008000404 */
[----:B------:R0:W-:Y:S04]  /*17430*/  STS.U16 [R10+UR4+0x8500], R2 ;  /* 0x008500020a007988 */ /* 0x0001e80008000404 */
[----:B------:R-:W-:Y:S04]  /*17440*/  STS.U16 [R10+UR4+0x8580], R5 ;  /* 0x008580050a007988 */ /* 0x000fe80008000404 */
[----:B------:R-:W-:Y:S04]  /*17450*/  STS.U16 [R10+UR4+0x8d00], R29 ;  /* 0x008d001d0a007988 */ /* 0x000fe80008000404 */
[----:B------:R-:W-:Y:S04]  /*17460*/  STS.U16 [R10+UR4+0x8d80], R26 ;  /* 0x008d801a0a007988 */ /* 0x000fe80008000404 */
[----:B------:R-:W-:Y:S04]  /*17470*/  STS.U16 [R10+UR4+0x9500], R18 ;  /* 0x009500120a007988 */ /* 0x000fe80008000404 */
[----:B----4-:R1:W-:Y:S04]  /*17480*/  STS.U16 [R10+UR4+0x9580], R0 ;  /* 0x009580000a007988 */ /* 0x0103e80008000404 */
[----:B0-----:R-:W2:Y:S04]  /*17490*/  LDL.LU R2, [R1+0x191c] ;  /* 0x00191c0001027983 */ /* 0x001ea80000300800 */
[----:B-1----:R-:W3:Y:S04]  /*174a0*/  LDL.LU R0, [R1+0x1918] ;  /* 0x0019180001007983 */ /* 0x002ee80000300800 */
[----:B------:R-:W4:Y:S01]  /*174b0*/  LDL R29, [R1+0x224] ;  /* 0x00022400011d7983 */ /* 0x000f220000100800 */
[----:B------:R-:W-:-:S03]  /*174c0*/  IMAD.SHL.U32 R16, R16, 0x2, RZ ;  /* 0x0000000210107824 */ /* 0x000fc600078e00ff */
[----:B------:R0:W-:Y:S02]  /*174d0*/  STS.U16 [R10+UR4+0x9d80], R3 ;  /* 0x009d80030a007988 */ /* 0x0001e40008000404 */
[----:B------:R-:W-:Y:S02]  /*174e0*/  LOP3.LUT R16, R16, 0x60, RZ, 0x3c, !PT ;  /* 0x0000006010107812 */ /* 0x000fe400078e3cff */
[----:B------:R-:W-:Y:S04]  /*174f0*/  STS.U16 [R10+UR4+0x9d00], R13 ;  /* 0x009d000d0a007988 */ /* 0x000fe80008000404 */
[----:B------:R-:W-:Y:S04]  /*17500*/  STS.U16 [R16+UR4+0x8600], R6 ;  /* 0x0086000610007988 */ /* 0x000fe80008000404 */
[----:B------:R-:W-:Y:S04]  /*17510*/  STS.U16 [R16+UR4+0x8680], R27 ;  /* 0x0086801b10007988 */ /* 0x000fe80008000404 */
[----:B------:R-:W-:Y:S04]  /*17520*/  STS.U16 [R16+UR4+0x8e00], R20 ;  /* 0x008e001410007988 */ /* 0x000fe80008000404 */
[----:B------:R-:W-:Y:S04]  /*17530*/  STS.U16 [R16+UR4+0x8e80], R9 ;  /* 0x008e800910007988 */ /* 0x000fe80008000404 */
[----:B------:R-:W-:Y:S04]  /*17540*/  STS.U16 [R16+UR4+0x9600], R19 ;  /* 0x0096001310007988 */ /* 0x000fe80008000404 */
[----:B------:R-:W-:Y:S04]  /*17550*/  STS.U16 [R16+UR4+0x9680], R7 ;  /* 0x0096800710007988 */ /* 0x000fe80008000404 */
[----:B0-----:R-:W4:Y:S04]  /*17560*/  LDL R3, [R1+0xedc] ;  /* 0x000edc0001037983 */ /* 0x001f280000100800 */
[----:B--2---:R-:W-:Y:S04]  /*17570*/  STS.U16 [R16+UR4+0x9e80], R2 ;  /* 0x009e800210007988 */ /* 0x004fe80008000404 */
[----:B------:R-:W-:Y:S04]  /*17580*/  STS.U16 [R16+UR4+0x9e00], R21 ;  /* 0x009e001510007988 */ /* 0x000fe80008000404 */
[----:B------:R-:W-:Y:S04]  /*17590*/  STS.U16 [R14+UR4+0x8700], R28 ;  /* 0x0087001c0e007988 */ /* 0x000fe80008000404 */
[----:B---3--:R0:W-:Y:S02]  /*175a0*/  STS.U16 [R14+UR4+0x8780], R0 ;  /* 0x008780000e007988 */ /* 0x0081e40008000404 */
[----:B0-----:R-:W0:Y:S02]  /*175b0*/  S2R R0, SR_TID.X ;  /* 0x0000000000007919 */ /* 0x001e240000002100 */
[----:B------:R-:W-:Y:S04]  /*175c0*/  STS.U16 [R14+UR4+0x8f00], R17 ;  /* 0x008f00110e007988 */ /* 0x000fe80008000404 */
[----:B------:R-:W-:Y:S04]  /*175d0*/  STS.U16 [R14+UR4+0x8f80], R8 ;  /* 0x008f80080e007988 */ /* 0x000fe80008000404 */
[----:B------:R-:W-:Y:S04]  /*175e0*/  STS.U16 [R14+UR4+0x9700], R23 ;  /* 0x009700170e007988 */ /* 0x000fe80008000404 */
[----:B------:R0:W-:Y:S04]  /*175f0*/  STS.U16 [R14+UR4+0x9780], R15 ;  /* 0x0097800f0e007988 */ /* 0x0001e80008000404 */
[----:B------:R-:W-:Y:S04]  /*17600*/  STS.U16 [R14+UR4+0x9f80], R24 ;  /* 0x009f80180e007988 */ /* 0x000fe80008000404 */
[----:B------:R-:W-:Y:S01]  /*17610*/  STS.U16 [R14+UR4+0x9f00], R25 ;  /* 0x009f00190e007988 */ /* 0x000fe20008000404 */
[----:B------:R-:W-:Y:S06]  /*17620*/  BAR.SYNC.DEFER_BLOCKING 0x0 ;  /* 0x0000000000007b1d */ /* 0x000fec0000010000 */
[----:B----4-:R-:W-:Y:S01]  /*17630*/  LDSM.16.MT88.4 R16, [R3+UR4+0x80] ;  /* 0x000080040310783b */ /* 0x010fe20008004200 */
[C---:B0-----:R-:W-:Y:S01]  /*17640*/  IMAD.SHL.U32 R15, R0.reuse, 0x2, RZ ;  /* 0x00000002000f7824 */ /* 0x041fe200078e00ff */
[----:B------:R-:W-:-:S02]  /*17650*/  LOP3.LUT R0, R0, 0x7, RZ, 0xc0, !PT ;  /* 0x0000000700007812 */ /* 0x000fc400078ec0ff */
[----:B------:R-:W-:Y:S04]  /*17660*/  LDSM.16.MT88.4 R20, [R29+UR4+0x1000] ;  /* 0x001000041d14783b */ /* 0x000fe80008004200 */
[----:B------:R-:W-:Y:S01]  /*17670*/  LDSM.16.MT88.4 R8, [R29+UR4] ;  /* 0x000000041d08783b */ /* 0x000fe20008004200 */
[----:B------:R-:W-:-:S05]  /*17680*/  IMAD R0, R0, 0x110, RZ ;  /* 0x0000011000007824 */ /* 0x000fca00078e02ff */
[----:B------:R-:W-:-:S05]  /*17690*/  LOP3.LUT R0, R0, 0x30, R15, 0x78, !PT ;  /* 0x0000003000007812 */ /* 0x000fca00078e780f */
[----:B------:R-:W0:Y:S04]  /*176a0*/  LDSM.16.M88.4 R4, [R0+UR4+0x8800] ;  /* 0x008800040004783b */ /* 0x000e280008000200 */
[----:B------:R-:W1:Y:S04]  /*176b0*/  LDSM.16.M88.4 R24, [R0+UR4+0x8000] ;  /* 0x008000040018783b */ /* 0x000e680008000200 */
[----:B------:R-:W2:Y:S04]  /*176c0*/  LDSM.16.M88.4 R12, [R0+UR4+0x9000] ;  /* 0x00900004000c783b */ /* 0x000ea80008000200 */
[----:B0-----:R-:W-:Y:S04]  /*176d0*/  STL.64 [R1+0x30], R4 ;  /* 0x0000300401007387 */ /* 0x001fe80000100a00 */
[----:B------:R-:W-:Y:S01]  /*176e0*/  STL.64 [R1+0x38], R6 ;  /* 0x0000380601007387 */ /* 0x000fe20000100a00 */
[----:B------:R-:W-:-:S03]  /*176f0*/  IMAD.MOV.U32 R28, RZ, RZ, R7 ;  /* 0x000000ffff1c7224 */ /* 0x000fc600078e0007 */
[----:B------:R-:W0:Y:S04]  /*17700*/  LDSM.16.M88.4 R4, [R0+UR4+0x9800] ;  /* 0x009800040004783b */ /* 0x000e280008000200 */
[----:B------:R-:W-:Y:S04]  /*17710*/  STL [R1+0x1874], R28 ;  /* 0x0018741c01007387 */ /* 0x000fe80000100800 */
[----:B-1----:R-:W-:Y:S04]  /*17720*/  STL.64 [R1+0x40], R24 ;  /* 0x0000401801007387 */ /* 0x002fe80000100a00 */
[----:B------:R-:W-:Y:S04]  /*17730*/  STL.64 [R1+0x48], R26 ;  /* 0x0000481a01007387 */ /* 0x000fe80000100a00 */
[----:B--2---:R-:W-:Y:S04]  /*17740*/  STL.64 [R1+0x20], R12 ;  /* 0x0000200c01007387 */ /* 0x004fe80000100a00 */
[----:B------:R-:W-:Y:S04]  /*17750*/  STL.64 [R1+0x28], R14 ;  /* 0x0000280e01007387 */ /* 0x000fe80000100a00 */
[----:B------:R-:W-:Y:S04]  /*17760*/  LDSM.16.MT88.4 R12, [R3+UR4] ;  /* 0x00000004030c783b */ /* 0x000fe80008004200 */
[----:B0-----:R-:W-:Y:S01]  /*17770*/  STL.64 [R1], R4 ;  /* 0x0000000401007387 */ /* 0x001fe20000100a00 */
[----:B------:R-:W-:-:S03]  /*17780*/  IMAD.MOV.U32 R2, RZ, RZ, R4 ;  /* 0x000000ffff027224 */ /* 0x000fc600078e0004 */
[----:B------:R-:W-:Y:S01]  /*17790*/  STL.64 [R1+0x8], R6 ;  /* 0x0000080601007387 */ /* 0x000fe20000100a00 */
[----:B------:R-:W-:-:S03]  /*177a0*/  IMAD.MOV.U32 R0, RZ, RZ, R5 ;  /* 0x000000ffff007224 */ /* 0x000fc600078e0005 */
[----:B------:R-:W0:Y:S04]  /*177b0*/  LDSM.16.MT88.4 R4, [R29+UR4+0x80] ;  /* 0x000080041d04783b */ /* 0x000e280008004200 */
[----:B0-----:R-:W-:Y:S04]  /*177c0*/  STL.64 [R1+0x1900], R6 ;  /* 0x0019000601007387 */ /* 0x001fe80000100a00 */
[----:B------:R0:W-:Y:S04]  /*177d0*/  STL.64 [R1+0x18f8], R4 ;  /* 0x0018f80401007387 */ /* 0x0001e80000100a00 */
[----:B0-----:R-:W2:Y:S04]  /*177e0*/  LDL.LU.64 R4, [R1+0x1f0] ;  /* 0x0001f00001047983 */ /* 0x001ea80000300a00 */
[----:B------:R-:W3:Y:S04]  /*177f0*/  LDL.LU.64 R6, [R1+0x1f8] ;  /* 0x0001f80001067983 */ /* 0x000ee80000300a00 */
[----:B---3--:R-:W-:Y:S04]  /*17800*/  STL.64 [R1+0x1910], R6 ;  /* 0x0019100601007387 */ /* 0x008fe80000100a00 */
[----:B--2---:R0:W-:Y:S04]  /*17810*/  STL.64 [R1+0x1908], R4 ;  /* 0x0019080401007387 */ /* 0x0041e80000100a00 */
[----:B0-----:R-:W2:Y:S04]  /*17820*/  LDL.LU.64 R4, [R1+0x210] ;  /* 0x0002100001047983 */ /* 0x001ea80000300a00 */
[----:B------:R-:W2:Y:S04]  /*17830*/  LDL.LU.64 R6, [R1+0x218] ;  /* 0x0002180001067983 */ /* 0x000ea80000300a00 */
[----:B------:R-:W-:Y:S04]  /*17840*/  STL.64 [R1+0x18d0], R14 ;  /* 0x0018d00e01007387 */ /* 0x000fe80000100a00 */
[----:B------:R-:W-:Y:S04]  /*17850*/  STL.64 [R1+0x18c8], R12 ;  /* 0x0018c80c01007387 */ /* 0x000fe80000100a00 */
[----:B------:R-:W-:Y:S04]  /*17860*/  STL.64 [R1+0x18b0], R18 ;  /* 0x0018b01201007387 */ /* 0x000fe80000100a00 */
[----:B------:R0:W-:Y:S04]  /*17870*/  STL.64 [R1+0x18a8], R16 ;  /* 0x0018a81001007387 */ /* 0x0001e80000100a00 */
[----:B0-----:R-:W3:Y:S04]  /*17880*/  LDL.LU.64 R16, [R1+0x160] ;  /* 0x0001600001107983 */ /* 0x001ee80000300a00 */
[----:B------:R-:W3:Y:S04]  /*17890*/  LDL.LU.64 R18, [R1+0x168] ;  /* 0x0001680001127983 */ /* 0x000ee80000300a00 */
[----:B------:R-:W-:Y:S04]  /*178a0*/  STL.64 [R1+0x1860], R22 ;  /* 0x0018601601007387 */ /* 0x000fe80000100a00 */
[----:B------:R0:W-:Y:S04]  /*178b0*/  STL.64 [R1+0x1858], R20 ;  /* 0x0018581401007387 */ /* 0x0001e80000100a00 */
[----:B0-----:R-:W4:Y:S01]  /*178c0*/  LDL.LU.64 R20, [R1+0x30] ;  /* 0x0000300001147983 */ /* 0x001f220000300a00 */
[----:B--2---:R-:W-:Y:S03]  /*178d0*/  HMMA.16816.F32 R24, R8, R24, R4 ;  /* 0x000000180818723c */ /* 0x004fe60000001804 */
[----:B------:R-:W4:Y:S04]  /*178e0*/  LDL.LU.64 R6, [R1+0x1910] ;  /* 0x0019100001067983 */ /* 0x000f280000300a00 */
[----:B------:R-:W4:-:S15]  /*178f0*/  LDL.LU.64 R4, [R1+0x1908] ;  /* 0x0019080001047983 */ /* 0x000f1e0000300a00 */
[----:B------:R-:W-:-:S01]  /*17900*/  NOP ;  /* 0x0000000000007918 */ /* 0x000fc20000000000 */
[----:B------:R-:W-:Y:S04]  /*17910*/  STL [R1+0x1878], R24 ;  /* 0x0018781801007387 */ /* 0x000fe80000100800 */
[----:B------:R0:W-:Y:S04]  /*17920*/  STL [R1+0x1870], R25 ;  /* 0x0018701901007387 */ /* 0x0001e80000100800 */
[----:B------:R-:W-:Y:S04]  /*17930*/  STL [R1+0x186c], R26 ;  /* 0x00186c1a01007387 */ /* 0x000fe80000100800 */
[----:B------:R-:W-:Y:S04]  /*17940*/  STL [R1+0x1868], R27 ;  /* 0x0018681b01007387 */ /* 0x000fe80000100800 */
[----:B0-----:R-:W2:Y:S01]  /*17950*/  LDL.LU.64 R24, [R1+0x20] ;  /* 0x0000200001187983 */ /* 0x001ea20000300a00 */
[----:B----4-:R-:W-:-:S15]  /*17960*/  HMMA.16816.F32 R4, R8, R20, R4 ;  /* 0x000000140804723c */ /* 0x010fde0000001804 */
[----:B------:R-:W-:-:S08]  /*17970*/  NOP ;  /* 0x0000000000007918 */ /* 0x000fd00000000000 */
[----:B------:R-:W-:Y:S04]  /*17980*/  STL.64 [R1+0x10], R4 ;  /* 0x0000100401007387 */ /* 0x000fe80000100a00 */
[----:B------:R0:W-:Y:S04]  /*17990*/  STL.64 [R1+0x18], R6 ;  /* 0x0000180601007387 */ /* 0x0001e80000100a00 */
[----:B0-----:R-:W4:Y:S04]  /*179a0*/  LDL.LU.64 R6, [R1+0x1900] ;  /* 0x0019000001067983 */ /* 0x001f280000300a00 */
[----:B------:R-:W4:Y:S04]  /*179b0*/  LDL.LU.64 R4, [R1+0x18f8] ;  /* 0x0018f80001047983 */ /* 0x000f280000300a00 */
[----:B------:R0:W-:Y:S04]  /*179c0*/  STL.64 [R1+0x18f0], R20 ;  /* 0x0018f01401007387 */ /* 0x0001e80000100a00 */
[----:B0-----:R-:W3:Y:S04]  /*179d0*/  LDL.LU.64 R20, [R1+0x1b0] ;  /* 0x0001b00001147983 */ /* 0x001ee80000300a00 */
[----:B------:R-:W3:Y:S01]  /*179e0*/  LDL.LU.64 R22, [R1+0x1b8] ;  /* 0x0001b80001167983 */ /* 0x000ee20000300a00 */
[----:B------:R-:W-:-:S02]  /*179f0*/  IMAD.MOV.U32 R12, RZ, RZ, R2 ;  /* 0x000000ffff0c7224 */ /* 0x000fc400078e0002 */
[----:B------:R-:W-:Y:S02]  /*17a00*/  IMAD.MOV.U32 R13, RZ, RZ, R0 ;  /* 0x000000ffff0d7224 */ /* 0x000fe400078e0000 */
[----:B--2---:R-:W-:Y:S02]  /*17a10*/  IMAD.MOV.U32 R0, RZ, RZ, R25 ;  /* 0x000000ffff007224 */ /* 0x004fe400078e0019 */
[----:B------:R-:W-:Y:S01]  /*17a20*/  IMAD.MOV.U32 R2, RZ, RZ, R24 ;  /* 0x000000ffff027224 */ /* 0x000fe200078e0018 */
[C---:B---3--:R-:W-:Y:S06]  /*17a30*/  HMMA.16816.F32 R20, R8.reuse, R24, R20 ;  /* 0x000000180814723c */ /* 0x048fec0000001814 */
[----:B------:R-:W-:-:S15]  /*17a40*/  HMMA.16816.F32 R8, R8, R12, R16 ;  /* 0x0000000c0808723c */ /* 0x000fde0000001810 */
[----:B------:R-:W-:-:S08]  /*17a50*/  NOP ;  /* 0x0000000000007918 */ /* 0x000fd00000000000 */
[----:B------:R0:W-:Y:S01]  /*17a60*/  STL.64 [R1+0x90], R8 ;  /* 0x0000900801007387 */ /* 0x0001e20000100a00 */
[----:B------:R-:W-:Y:S02]  /*17a70*/  IMAD.MOV.U32 R28, RZ, RZ, R20 ;  /* 0x000000ffff1c7224 */ /* 0x000fe400078e0014 */
[----:B------:R-:W-:Y:S01]  /*17a80*/  IMAD.MOV.U32 R25, RZ, RZ, R21 ;  /* 0x000000ffff197224 */ /* 0x000fe200078e0015 */
[----:B------:R1:W-:Y:S01]  /*17a90*/  STL [R1+0x98], R10 ;  /* 0x0000980a01007387 */ /* 0x0003e20000100800 */
[----:B------:R-:W-:Y:S02]  /*17aa0*/  IMAD.MOV.U32 R26, RZ, RZ, R22 ;  /* 0x000000ffff1a7224 */ /* 0x000fe400078e0016 */
[----:B------:R-:W-:Y:S01]  /*17ab0*/  IMAD.MOV.U32 R27, RZ, RZ, R23 ;  /* 0x000000ffff1b7224 */ /* 0x000fe200078e0017 */
[----:B------:R-:W4:Y:S04]  /*17ac0*/  LDL.LU.64 R20, [R1+0x200] ;  /* 0x0002000001147983 */ /* 0x000f280000300a00 */
[----:B------:R-:W4:Y:S01]  /*17ad0*/  LDL.LU.64 R22, [R1+0x208] ;  /* 0x0002080001167983 */ /* 0x000f220000300a00 */
[----:B------:R-:W-:-:S03]  /*17ae0*/  IMAD.MOV.U32 R24, RZ, RZ, R11 ;  /* 0x000000ffff187224 */ /* 0x000fc600078e000b */
[----:B0-----:R-:W2:Y:S04]  /*17af0*/  LDL.LU.64 R8, [R1+0x1d0] ;  /* 0x0001d00001087983 */ /* 0x001ea80000300a00 */
[----:B-1----:R-:W2:Y:S04]  /*17b00*/  LDL.LU.64 R10, [R1+0x1d8] ;  /* 0x0001d800010a7983 */ /* 0x002ea80000300a00 */
[----:B------:R0:W-:Y:S04]  /*17b10*/  STL.64 [R1+0x18e8], R12 ;  /* 0x0018e80c01007387 */ /* 0x0001e80000100a00 */
[----:B0-----:R-:W3:Y:S04]  /*17b20*/  LDL.LU.64 R12, [R1+0x190] ;  /* 0x00019000010c7983 */ /* 0x001ee80000300a00 */
[----:B------:R-:W3:Y:S04]  /*17b30*/  LDL.LU.64 R14, [R1+0x198] ;  /* 0x00019800010e7983 */ /* 0x000ee80000300a00 */
[----:B------:R-:W4:Y:S04]  /*17b40*/  LDL.LU.64 R16, [R1+0x1a0] ;  /* 0x0001a00001107983 */ /* 0x000f280000300a00 */
[----:B------:R-:W2:Y:S04]  /*17b50*/  LDL.LU.64 R18, [R1+0x1a8] ;  /* 0x0001a80001127983 */ /* 0x000ea80000300a00 */
[----:B--2---:R-:W-:Y:S04]  /*17b60*/  STL.64 [R1+0x18e0], R18 ;  /* 0x0018e01201007387 */ /* 0x004fe80000100a00 */
[----:B----4-:R0:W-:Y:S04]  /*17b70*/  STL.64 [R1+0x18d8], R16 ;  /* 0x0018d81001007387 */ /* 0x0101e80000100a00 */
[----:B0-----:R-:W2:Y:S04]  /*17b80*/  LDL.LU.64 R16, [R1+0x150] ;  /* 0x0001500001107983 */ /* 0x001ea80000300a00 */
[----:B------:R-:W2:Y:S04]  /*17b90*/  LDL.LU.64 R18, [R1+0x158] ;  /* 0x0001580001127983 */ /* 0x000ea80000300a00 */
[----:B------:R-:W-:Y:S04]  /*17ba0*/  STL.64 [R1+0x1888], R26 ;  /* 0x0018881a01007387 */ /* 0x000fe80000100a00 */
[----:B------:R0:W-:Y:S04]  /*17bb0*/  STL.64 [R1+0x1880], R24 ;  /* 0x0018801801007387 */ /* 0x0001e80000100a00 */
[----:B0-----:R-:W4:Y:S04]  /*17bc0*/  LDL R24, [R1+0x40] ;  /* 0x0000400001187983 */ /* 0x001f280000100800 */
[----:B------:R-:W4:Y:S02]  /*17bd0*/  LDL R25, [R1+0x44] ;  /* 0x0000440001197983 */ /* 0x000f240000100800 */
[----:B----4-:R-:W-:-:S15]  /*17be0*/  HMMA.16816.F32 R20, R4, R24, R20 ;  /* 0x000000180414723c */ /* 0x010fde0000001814 */
[----:B------:R-:W-:-:S08]  /*17bf0*/  NOP ;  /* 0x0000000000007918 */ /* 0x000fd00000000000 */
[----:B------:R0:W-:Y:S04]  /*17c00*/  STL.64 [R1+0xb0], R20 ;  /* 0x0000b01401007387 */ /* 0x0001e80000100a00 */
[----:B------:R-:W-:Y:S04]  /*17c10*/  STL.64 [R1+0xb8], R22 ;  /* 0x0000b81601007387 */ /* 0x000fe80000100a00 */
[----:B0-----:R-:W4:Y:S02]  /*17c20*/  LDL.LU.64 R20, [R1+0x18f0] ;  /* 0x0018f00001147983 */ /* 0x001f240000300a00 */
[----:B----4-:R-:W-:-:S15]  /*17c30*/  HMMA.16816.F32 R8, R4, R20, R8 ;  /* 0x000000140408723c */ /* 0x010fde0000001808 */
[----:B------:R-:W-:-:S08]  /*17c40*/  NOP ;  /* 0x0000000000007918 */ /* 0x000fd00000000000 */
[----:B------:R-:W-:Y:S04]  /*17c50*/  STL.64 [R1+0xd0], R8 ;  /* 0x0000d00801007387 */ /* 0x000fe80000100a00 */
[----:B------:R-:W-:Y:S04]  /*17c60*/  STL.64 [R1+0xd8], R10 ;  /* 0x0000d80a01007387 */ /* 0x000fe80000100a00 */
[----:B------:R-:W0:Y:S04]  /*17c70*/  LDSM.16.MT88.4 R8, [R29+UR4+0x1080] ;  /* 0x001080041d08783b */ /* 0x000e280008004200 */
[----:B0-----:R-:W-:Y:S04]  /*17c80*/  STL.64 [R1+0x1830], R10 ;  /* 0x0018300a01007387 */ /* 0x001fe80000100a00 */
[----:B------:R0:W-:Y:S02]  /*17c90*/  STL.64 [R1+0x1828], R8 ;  /* 0x0018280801007387 */ /* 0x0001e40000100a00 */
[----:B0-----:R-:W-:-:S02]  /*17ca0*/  IMAD.MOV.U32 R8, RZ, RZ, R2 ;  /* 0x000000ffff087224 */ /* 0x001fc400078e0002 */
[----:B------:R-:W-:-:S07]  /*17cb0*/  IMAD.MOV.U32 R9, RZ, RZ, R0 ;  /* 0x000000ffff097224 */ /* 0x000fce00078e0000 */
[----:B---3--:R-:W-:-:S15]  /*17cc0*/  HMMA.16816.F32 R12, R4, R8, R12 ;  /* 0x00000008040c723c */ /* 0x008fde000000180c */
[----:B------:R-:W-:-:S08]  /*17cd0*/  NOP ;  /* 0x0000000000007918 */ /* 0x000fd00000000000 */
[----:B------:R0:W-:Y:S04]  /*17ce0*/  STL.64 [R1+0xc0], R12 ;  /* 0x0000c00c01007387 */ /* 0x0001e80000100a00 */
[----:B------:R1:W-:Y:S04]  /*17cf0*/  STL.64 [R1+0xc8], R14 ;  /* 0x0000c80e01007387 */ /* 0x0003e80000100a00 */
[----:B0-----:R-:W2:Y:S02]  /*17d00*/  LDL.LU.64 R12, [R1+0x18e8] ;  /* 0x0018e800010c7983 */ /* 0x001ea40000300a00 */
[----:B--2---:R-:W-:Y:S02]  /*17d10*/  HMMA.16816.F32 R4, R4, R12, R16 ;  /* 0x0000000c0404723c */ /* 0x004fe40000001810 */
[----:B------:R-:W2:Y:S04]  /*17d20*/  LDL.LU.64 R18, [R1+0x18e0] ;  /* 0x0018e00001127983 */ /* 0x000ea80000300a00 */
[----:B------:R-:W2:Y:S04]  /*17d30*/  LDL.LU.64 R16, [R1+0x18d8] ;  /* 0x0018d80001107983 */ /* 0x000ea80000300a00 */
[----:B-1----:R-:W2:Y:S04]  /*17d40*/  LDL.LU.64 R14, [R1+0x18d0] ;  /* 0x0018d000010e7983 */ /* 0x002ea80000300a00 */
[----:B------:R-:W2:Y:S09]  /*17d50*/  LDL.LU.64 R12, [R1+0x18c8] ;  /* 0x0018c800010c7983 */ /* 0x000eb20000300a00 */
[----:B------:R0:W-:Y:S01]  /*17d60*/  STL [R1+0xa0], R4 ;  /* 0x0000a00401007387 */ /* 0x0001e20000100800 */
[----:B------:R-:W-:-:S02]  /*17d70*/  IMAD.MOV.U32 R29, RZ, RZ, R5 ;  /* 0x000000ffff1d7224 */ /* 0x000fc400078e0005 */
[----:B------:R-:W-:Y:S02]  /*17d80*/  IMAD.MOV.U32 R2, RZ, RZ, R6 ;  /* 0x000000ffff027224 */ /* 0x000fe400078e0006 */
[----:B------:R-:W-:Y:S01]  /*17d90*/  IMAD.MOV.U32 R0, RZ, RZ, R7 ;  /* 0x000000ffff007224 */ /* 0x000fe200078e0007 */
[----:B0-----:R-:W3:Y:S04]  /*17da0*/  LDL.LU.64 R4, [R1+0x1e0] ;  /* 0x0001e00001047983 */ /* 0x001ee80000300a00 */
[----:B------:R-:W3:Y:S04]  /*17db0*/  LDL.LU.64 R6, [R1+0x1e8] ;  /* 0x0001e80001067983 */ /* 0x000ee80000300a00 */
[----:B------:R0:W-:Y:S04]  /*17dc0*/  STL [R1+0x1820], R2 ;  /* 0x0018200201007387 */ /* 0x0001e80000100800 */
[----:B------:R1:W-:Y:S04]  /*17dd0*/  STL [R1+0x181c], R29 ;  /* 0x00181c1d01007387 */ /* 0x0003e80000100800 */
[----:B------:R4:W-:Y:S01]  /*17de0*/  STL [R1+0x1818], R0 ;  /* 0x0018180001007387 */ /* 0x0009e20000100800 */
[C---:B--2---:R-:W-:Y:S06]  /*17df0*/  HMMA.16816.F32 R16, R12.reuse, R20, R16 ;  /* 0x000000140c10723c */ /* 0x044fec0000001810 */
[----:B---3--:R-:W-:-:S15]  /*17e00*/  HMMA.16816.F32 R24, R12, R24, R4 ;  /* 0x000000180c18723c */ /* 0x008fde0000001804 */
[----:B------:R-:W-:-:S03]  /*17e10*/  NOP ;  /* 0x0000000000007918 */ /* 0x000fc60000000000 */
[----:B0-----:R-:W-:Y:S02]  /*17e20*/  IMAD.MOV.U32 R2, RZ, RZ, R17 ;  /* 0x000000ffff027224 */ /* 0x001fe400078e0011 */
[----:B-1----:R-:W-:Y:S02]  /*17e30*/  IMAD.MOV.U32 R29, RZ, RZ, R18 ;  /* 0x000000ffff1d7224 */ /* 0x002fe400078e0012 */
[----:B----4-:R-:W-:Y:S01]  /*17e40*/  IMAD.MOV.U32 R0, RZ, RZ, R19 ;  /* 0x000000ffff007224 */ /* 0x010fe200078e0013 */
[----:B------:R-:W-:Y:S04]  /*17e50*/  STL.64 [R1+0xe0], R24 ;  /* 0x0000e01801007387 */ /* 0x000fe80000100a00 */
[----:B------:R-:W-:Y:S04]  /*17e60*/  STL.64 [R1+0xe8], R26 ;  /* 0x0000e81a01007387 */ /* 0x000fe80000100a00 */
[----:B------:R0:W-:Y:S04]  /*17e70*/  STL [R1+0xf0], R16 ;  /* 0x0000f01001007387 */ /* 0x0001e80000100800 */
[----:B0-----:R-:W2:Y:S04]  /*17e80*/  LDL.LU.64 R16, [R1+0x80] ;  /* 0x0000800001107983 */ /* 0x001ea80000300a00 */
[----:B------:R-:W3:Y:S01]  /*17e90*/  LDL.LU.64 R18, [R1+0x88] ;  /* 0x0000880001127983 */ /* 0x000ee20000300a00 */
[----:B------:R-:W-:-:S02]  /*17ea0*/  IMAD.MOV.U32 R5, RZ, RZ, R20 ;  /* 0x000000ffff057224 */ /* 0x000fc400078e0014 */
[----:B------:R-:W-:Y:S01]  /*17eb0*/  IMAD.MOV.U32 R4, RZ, RZ, R21 ;  /* 0x000000ffff047224 */ /* 0x000fe200078e0015 */
[----:B---3--:R-:W-:Y:S04]  /*17ec0*/  STL.64 [R1+0x18c0], R18 ;  /* 0x0018c01201007387 */ /* 0x008fe80000100a00 */
[----:B--2---:R0:W-:Y:S04]  /*17ed0*/  STL.64 [R1+0x18b8], R16 ;  /* 0x0018b81001007387 */ /* 0x0041e80000100a00 */
[----:B0-----:R-:W2:Y:S04]  /*17ee0*/  LDL.LU.64 R16, [R1+0x180] ;  /* 0x0001800001107983 */ /* 0x001ea80000300a00 */
[----:B------:R-:W2:Y:S04]  /*17ef0*/  LDL.LU.64 R18, [R1+0x188] ;  /* 0x0001880001127983 */ /* 0x000ea80000300a00 */
[----:B------:R-:W3:Y:S04]  /*17f00*/  LDL.LU.64 R20, [R1+0x1c0] ;  /* 0x0001c00001147983 */ /* 0x000ee80000300a00 */
[----:B------:R-:W3:Y:S04]  /*17f10*/  LDL.LU.64 R22, [R1+0x1c8] ;  /* 0x0001c80001167983 */ /* 0x000ee80000300a00 */
[----:B------:R-:W4:Y:S04]  /*17f20*/  LDL.LU.64 R24, [R1+0x70] ;  /* 0x0000700001187983 */ /* 0x000f280000300a00 */
[----:B------:R-:W2:Y:S04]  /*17f30*/  LDL.LU.64 R26, [R1+0x78] ;  /* 0x00007800011a7983 */ /* 0x000ea80000300a00 */
[----:B--2---:R-:W-:Y:S04]  /*17f40*/  STL.64 [R1+0x1898], R26 ;  /* 0x0018981a01007387 */ /* 0x004fe80000100a00 */
[----:B----4-:R0:W-:Y:S02]  /*17f50*/  STL.64 [R1+0x1890], R24 ;  /* 0x0018901801007387 */ /* 0x0101e40000100a00 */
[----:B0-----:R-:W-:-:S02]  /*17f60*/  IMAD.MOV.U32 R24, RZ, RZ, R5 ;  /* 0x000000ffff187224 */ /* 0x001fc400078e0005 */
[----:B------:R-:W-:Y:S02]  /*17f70*/  IMAD.MOV.U32 R25, RZ, RZ, R4 ;  /* 0x000000ffff197224 */ /* 0x000fe400078e0004 */
[----:B------:R0:W1:Y:S01]  /*17f80*/  LDSM.16.MT88.4 R4, [R3+UR4+0x1000] ;  /* 0x001000040304783b */ /* 0x0000620008004200 */
[----:B------:R-:W-:-:S15]  /*17f90*/  HMMA.16816.F32 R16, R12, R8, R16 ;  /* 0x000000080c10723c */ /* 0x000fde0000001810 */
[----:B------:R-:W-:-:S09]  /*17fa0*/  NOP ;  /* 0x0000000000007918 */ /* 0x000fd20000000000 */
[----:B0-----:R-:W-:Y:S01]  /*17fb0*/  IMAD.MOV.U32 R3, RZ, RZ, R19 ;  /* 0x000000ffff037224 */ /* 0x001fe200078e0013 */
[----:B-1----:R-:W-:Y:S04]  /*17fc0*/  STL.64 [R1+0x1800], R6 ;  /* 0x0018000601007387 */ /* 0x002fe80000100a00 */
[----:B------:R0:W-:Y:S04]  /*17fd0*/  STL.64 [R1+0x17f8], R4 ;  /* 0x0017f80401007387 */ /* 0x0001e80000100a00 */
[----:B0-----:R-:W2:Y:S04]  /*17fe0*/  LDL.LU.64 R4, [R1] ;  /* 0x0000000001047983 */ /* 0x001ea80000300a00 */
[----:B------:R-:W4:Y:S04]  /*17ff0*/  LDL.LU.64 R6, [R1+0x8] ;  /* 0x0000080001067983 */ /* 0x000f280000300a00 */
[----:B------:R-:W-:Y:S04]  /*18000*/  STL.64 [R1+0x120], R16 ;  /* 0x0001201001007387 */ /* 0x000fe80000100a00 */
[----:B------:R0:W-:Y:S04]  /*18010*/  STL [R1+0x128], R18 ;  /* 0x0001281201007387 */ /* 0x0001e80000100800 */
[----:B0-----:R-:W2:Y:S04]  /*18020*/  LDL.LU.64 R18, [R1+0x18c0] ;  /* 0x0018c00001127983 */ /* 0x001ea80000300a00 */
[----:B------:R-:W2:Y:S04]  /*18030*/  LDL.LU.64 R16, [R1+0x18b8] ;  /* 0x0018b80001107983 */ /* 0x000ea80000300a00 */
[----:B------:R0:W-:Y:S04]  /*18040*/  STL.64 [R1+0x18a0], R8 ;  /* 0x0018a00801007387 */ /* 0x0001e80000100a00 */
[----:B0-----:R-:W3:Y:S04]  /*18050*/  LDL.LU.64 R8, [R1+0x170] ;  /* 0x0001700001087983 */ /* 0x001ee80000300a00 */
[----:B------:R-:W3:Y:S01]  /*18060*/  LDL.LU.64 R10, [R1+0x178] ;  /* 0x00017800010a7983 */ /* 0x000ee20000300a00 */
[----:B--2---:R-:W-:Y:S03]  /*18070*/  HMMA.16816.F32 R12, R12, R4, R16 ;  /* 0x000000040c0c723c */ /* 0x004fe60000001810 */
[----:B------:R-:W3:Y:S04]  /*18080*/  LDL.LU.64 R18, [R1+0x18b0] ;  /* 0x0018b00001127983 */ /* 0x000ee80000300a00 */
[----:B------:R-:W3:-:S15]  /*18090*/  LDL.LU.64 R16, [R1+0x18a8] ;  /* 0x0018a80001107983 */ /* 0x000ede0000300a00 */
[----:B------:R-:W-:-:S01]  /*180a0*/  NOP ;  /* 0x0000000000007918 */ /* 0x000fc20000000000 */
[----:B------:R0:W-:Y:S04]  /*180b0*/  STL.64 [R1+0x110], R12 ;  /* 0x0001100c01007387 */ /* 0x0001e80000100a00 */
[----:B------:R1:W-:Y:S04]  /*180c0*/  STL.64 [R1+0x118], R14 ;  /* 0x0001180e01007387 */ /* 0x0003e80000100a00 */
[----:B0-----:R-:W2:Y:S04]  /*180d0*/  LDL.LU.64 R12, [R1+0x40] ;  /* 0x00004000010c7983 */ /* 0x001ea80000300a00 */
[----:B-1----:R-:W4:Y:S01]  /*180e0*/  LDL.64 R14, [R1+0x48] ;  /* 0x00004800010e7983 */ /* 0x002f220000100a00 */
[C---:B---3--:R-:W-:Y:S06]  /*180f0*/  HMMA.16816.F32 R24, R16.reuse, R24, R8 ;  /* 0x000000181018723c */ /* 0x048fec0000001808 */
[----:B--2---:R-:W-:-:S15]  /*18100*/  HMMA.16816.F32 R20, R16, R12, R20 ;  /* 0x0000000c1014723c */ /* 0x004fde0000001814 */
[----:B------:R-:W-:-:S08]  /*18110*/  NOP ;  /* 0x0000000000007918 */ /* 0x000fd00000000000 */
[----:B------:R0:W-:Y:S04]  /*18120*/  STL.64 [R1+0x130], R20 ;  /* 0x0001301401007387 */ /* 0x0001e80000100a00 */
[----:B------:R1:W-:Y:S04]  /*18130*/  STL.64 [R1+0x138], R22 ;  /* 0x0001381601007387 */ /* 0x0003e80000100a00 */
[----:B0-----:R-:W2:Y:S04]  /*18140*/  LDL.LU.64 R20, [R1+0x50] ;  /* 0x0000500001147983 */ /* 0x001ea80000300a00 */
[----:B-1----:R-:W2:Y:S04]  /*18150*/  LDL.LU.64 R22, [R1+0x58] ;  /* 0x0000580001167983 */ /* 0x002ea80000300a00 */
[----:B------:R-:W3:Y:S04]  /*18160*/  LDL.LU.64 R8, [R1+0x18a0] ;  /* 0x0018a00001087983 */ /* 0x000ee80000300a00 */
[----:B------:R-:W-:Y:S04]  /*18170*/  STL.64 [R1+0x170], R24 ;  /* 0x0001701801007387 */ /* 0x000fe80000100a00 */
[----:B------:R0:W-:Y:S04]  /*18180*/  STL.64 [R1+0x178], R26 ;  /* 0x0001781a01007387 */ /* 0x0001e80000100a00 */
[----:B0-----:R-:W3:Y:S04]  /*18190*/  LDL.LU.64 R26, [R1+0x1898] ;  /* 0x00189800011a7983 */ /* 0x001ee80000300a00 */
[----:B------:R-:W3:Y:S02]  /*181a0*/  LDL.LU.64 R24, [R1+0x1890] ;  /* 0x0018900001187983 */ /* 0x000ee40000300a00 */
[----:B---3--:R-:W-:Y:S02]  /*181b0*/  HMMA.16816.F32 R8, R16, R8, R24 ;  /* 0x000000081008723c */ /* 0x008fe40000001818 */
[----:B------:R-:W3:Y:S04]  /*181c0*/  LDL.LU.64 R26, [R1+0x1888] ;  /* 0x00188800011a7983 */ /* 0x000ee80000300a00 */
[----:B------:R-:W4:-:S15]  /*181d0*/  LDL.LU.64 R24, [R1+0x1880] ;  /* 0x0018800001187983 */ /* 0x000f1e0000300a00 */
[----:B------:R-:W-:-:S02]  /*181e0*/  NOP ;  /* 0x0000000000007918 */ /* 0x000fc40000000000 */
[----:B------:R0:W-:Y:S04]  /*181f0*/  STL.64 [R1+0x1c0], R8 ;  /* 0x0001c00801007387 */ /* 0x0001e80000100a00 */
[----:B------:R1:W-:Y:S04]  /*18200*/  STL.64 [R1+0x1c8], R10 ;  /* 0x0001c80a01007387 */ /* 0x0003e80000100a00 */
[----:B0-----:R-:W3:Y:S04]  /*18210*/  LDL.LU R8, [R1+0x90] ;  /* 0x0000900001087983 */ /* 0x001ee80000300800 */
[----:B------:R-:W3:Y:S04]  /*18220*/  LDL.LU R9, [R1+0x94] ;  /* 0x0000940001097983 */ /* 0x000ee80000300800 */
[----:B-1----:R-:W3:Y:S01]  /*18230*/  LDL.LU R10, [R1+0x98] ;  /* 0x00009800010a7983 */ /* 0x002ee20000300800 */
[----:B--2---:R-:W-:Y:S01]  /*18240*/  HMMA.16816.F32 R16, R16, R4, R20 ;  /* 0x000000041010723c */ /* 0x004fe20000001814 */
[----:B----4-:R-:W-:-:S02]  /*18250*/  IMAD.MOV.U32 R11, RZ, RZ, R24 ;  /* 0x000000ffff0b7224 */ /* 0x010fc400078e0018 */
[----:B------:R-:W2:Y:S04]  /*18260*/  LDL.LU R24, [R1+0x1878] ;  /* 0x0018780001187983 */ /* 0x000ea80000300800 */
[----:B---3--:R-:W-:Y:S04]  /*18270*/  STL.64 [R1+0x1840], R10 ;  /* 0x0018400a01007387 */ /* 0x008fe80000100a00 */
[----:B------:R0:W-:Y:S02]  /*18280*/  STL.64 [R1+0x1838], R8 ;  /* 0x0018380801007387 */ /* 0x0001e40000100a00 */
[----:B0-----:R-:W-:-:S02]  /*18290*/  IMAD.MOV.U32 R8, RZ, RZ, R28 ;  /* 0x000000ffff087224 */ /* 0x001fc400078e001c */
[----:B------:R-:W3:Y:S01]  /*182a0*/  LDL.LU R28, [R1+0x1874] ;  /* 0x00187400011c7983 */ /* 0x000ee20000300800 */
[----:B------:R-:W-:Y:S02]  /*182b0*/  IMAD.MOV.U32 R10, RZ, RZ, R26 ;  /* 0x000000ffff0a7224 */ /* 0x000fe400078e001a */
[----:B------:R-:W-:Y:S02]  /*182c0*/  IMAD.MOV.U32 R11, RZ, RZ, R27 ;  /* 0x000000ffff0b7224 */ /* 0x000fe400078e001b */
[----:B------:R-:W-:Y:S02]  /*182d0*/  IMAD.MOV.U32 R9, RZ, RZ, R25 ;  /* 0x000000ffff097224 */ /* 0x000fe400078e0019 */
[----:B------:R-:W2:Y:S04]  /*182e0*/  LDL.LU R25, [R1+0x1870] ;  /* 0x0018700001197983 */ /* 0x000ea80000300800 */
[----:B------:R-:W2:Y:S04]  /*182f0*/  LDL.LU R26, [R1+0x186c] ;  /* 0x00186c00011a7983 */ /* 0x000ea80000300800 */
[----:B------:R-:W2:Y:S04]  /*18300*/  LDL.LU R27, [R1+0x1868] ;  /* 0x00186800011b7983 */ /* 0x000ea80000300800 */
[----:B------:R0:W-:Y:S04]  /*18310*/  STL.64 [R1+0x1850], R10 ;  /* 0x0018500a01007387 */ /* 0x0001e80000100a00 */
[----:B------:R-:W-:Y:S04]  /*18320*/  STL.64 [R1+0x1848], R8 ;  /* 0x0018480801007387 */ /* 0x000fe80000100a00 */
[----:B0-----:R-:W4:Y:S04]  /*18330*/  LDL R10, [R1+0x38] ;  /* 0x00003800010a7983 */ /* 0x001f280000100800 */
[----:B------:R-:W2:Y:S04]  /*18340*/  LDL.LU.64 R22, [R1+0x1860] ;  /* 0x0018600001167983 */ /* 0x000ea80000300a00 */
[----:B------:R-:W2:Y:S04]  /*18350*/  LDL.LU.64 R20, [R1+0x1858] ;  /* 0x0018580001147983 */ /* 0x000ea80000300a00 */
[----:B------:R0:W-:Y:S04]  /*18360*/  STL.64 [R1+0x1b0], R16 ;  /* 0x0001b01001007387 */ /* 0x0001e80000100a00 */
[----:B------:R1:W-:Y:S04]  /*18370*/  STL [R1+0x1b8], R18 ;  /* 0x0001b81201007387 */ /* 0x0003e80000100800 */
[----:B0-----:R-:W4:Y:S04]  /*18380*/  LDL.LU R16, [R1+0x10] ;  /* 0x0000100001107983 */ /* 0x001f280000300800 */
[----:B------:R-:W4:Y:S04]  /*18390*/  LDL.LU R17, [R1+0x14] ;  /* 0x0000140001117983 */ /* 0x000f280000300800 */
[----:B-1----:R-:W4:Y:S01]  /*183a0*/  LDL.LU R18, [R1+0x18] ;  /* 0x0000180001127983 */ /* 0x002f220000300800 */
[----:B---3--:R-:W-:-:S02]  /*183b0*/  IMAD.MOV.U32 R11, RZ, RZ, R28 ;  /* 0x000000ffff0b7224 */ /* 0x008fc400078e001c */
[----:B------:R-:W-:Y:S02]  /*183c0*/  IMAD.MOV.U32 R28, RZ, RZ, R19 ;  /* 0x000000ffff1c7224 */ /* 0x000fe400078e0013 */
[----:B------:R-:W4:Y:S04]  /*183d0*/  LDL.LU R19, [R1+0x1c] ;  /* 0x00001c0001137983 */ /* 0x000f280000300800 */
[----:B------:R0:W-:Y:S04]  /*183e0*/  STL [R1+0x17e4], R28 ;  /* 0x0017e41c01007387 */ /* 0x0001e80000100800 */
[----:B0-----:R-:W3:Y:S01]  /*183f0*/  LDL R28, [R1+0xedc] ;  /* 0x000edc00011c7983 */ /* 0x001ee20000100800 */
[----:B--2---:R-:W-:-:S15]  /*18400*/  HMMA.16816.F32 R24, R20, R14, R24 ;  /* 0x0000000e1418723c */ /* 0x004fde0000001818 */
[----:B------:R-:W-:-:S08]  /*18410*/  NOP ;  /* 0x0000000000007918 */ /* 0x000fd00000000000 */
[----:B------:R0:W-:Y:S04]  /*18420*/  STL.64 [R1+0x1a0], R24 ;  /* 0x0001a01801007387 */ /* 0x0001e80000100a00 */
[----:B------:R1:W-:Y:S04]  /*18430*/  STL.64 [R1+0x1a8], R26 ;  /* 0x0001a81a01007387 */ /* 0x0003e80000100a00 */
[----:B0-----:R-:W2:Y:S01]  /*18440*/  LDL R25, [R1+0x224] ;  /* 0x0002240001197983 */ /* 0x001ea20000100800 */
[----:B------:R-:W-:Y:S02]  /*18450*/  IMAD.MOV.U32 R5, RZ, RZ, R14 ;  /* 0x000000ffff057224 */ /* 0x000fe400078e000e */
[----:B------:R-:W-:-:S04]  /*18460*/  IMAD.MOV.U32 R4, RZ, RZ, R15 ;  /* 0x000000ffff047224 */ /* 0x000fc800078e000f */
[----:B-1----:R-:W-:Y:S01]  /*18470*/  IMAD.MOV.U32 R27, RZ, RZ, R4 ;  /* 0x000000ffff1b7224 */ /* 0x002fe200078e0004 */
[----:B----4-:R-:W-:Y:S01]  /*18480*/  HMMA.16816.F32 R16, R20, R10, R16 ;  /* 0x0000000a1410723c */ /* 0x010fe20000001810 */
[----:B------:R-:W0:Y:S01]  /*18490*/  S2R R10, SR_TID.X ;  /* 0x00000000000a7919 */ /* 0x000e220000002100 */
[----:B---3--:R-:W1:Y:S04]  /*184a0*/  LDSM.16.MT88.4 R12, [R28+UR4+0x1080] ;  /* 0x001080041c0c783b */ /* 0x008e680008004200 */
[C---:B0-----:R-:W-:Y:S01]  /*184b0*/  LOP3.LUT R4, R10.reuse, 0x7, RZ, 0xc0, !PT ;  /* 0x000000070a047812 */ /* 0x041fe200078ec0ff */
[----:B------:R-:W-:-:S04]  /*184c0*/  IMAD.SHL.U32 R11, R10, 0x2, RZ ;  /* 0x000000020a0b7824 */ /* 0x000fc800078e00ff */
[----:B------:R-:W-:-:S05]  /*184d0*/  IMAD R4, R4, 0x110, RZ ;  /* 0x0000011004047824 */ /* 0x000fca00078e02ff */
[----:B------:R-:W-:-:S04]  /*184e0*/  LOP3.LUT R4, R4, 0x30, R11, 0x78, !PT ;  /* 0x0000003004047812 */ /* 0x000fc800078e780b */
[----:B------:R-:W-:Y:S01]  /*184f0*/  LOP3.LUT R4, R4, 0x40, RZ, 0x3c, !PT ;  /* 0x0000004004047812 */ /* 0x000fe200078e3cff */
[----:B-1----:R0:W-:Y:S04]  /*18500*/  STL.64 [R1+0x17c0], R14 ;  /* 0x0017c00e01007387 */ /* 0x0021e80000100a00 */
[----:B------:R-:W-:Y:S04]  /*18510*/  STL.64 [R1+0x17b8], R12 ;  /* 0x0017b80c01007387 */ /* 0x000fe80000100a00 */
[----:B------:R-:W-:Y:S04]  /*18520*/  LDSM.16.M88.4 R8, [R4+UR4+0x8000] ;  /* 0x008000040408783b */ /* 0x000fe80008000200 */
[----:B0-----:R-:W3:Y:S04]  /*18530*/  LDL.LU.64 R14, [R1+0x28] ;  /* 0x00002800010e7983 */ /* 0x001ee80000300a00 */
[----:B------:R-:W-:Y:S04]  /*18540*/  STL.64 [R1+0x190], R16 ;  /* 0x0001901001007387 */ /* 0x000fe80000100a00 */
[----:B------:R-:W-:Y:S04]  /*18550*/  STL.64 [R1+0x198], R18 ;  /* 0x0001981201007387 */ /* 0x000fe80000100a00 */
[----:B--2---:R-:W0:Y:S04]  /*18560*/  LDSM.16.MT88.4 R16, [R25+UR4+0x2000] ;  /* 0x002000041910783b */ /* 0x004e280008004200 */
[----:B0-----:R-:W-:Y:S04]  /*18570*/  STL [R1+0x176c], R16 ;  /* 0x00176c1001007387 */ /* 0x001fe80000100800 */
[----:B------:R-:W-:Y:S04]  /*18580*/  STL [R1+0x1768], R17 ;  /* 0x0017681101007387 */ /* 0x000fe80000100800 */
[----:B------:R-:W-:Y:S04]  /*18590*/  STL [R1+0x1764], R18 ;  /* 0x0017641201007387 */ /* 0x000fe80000100800 */
[----:B------:R-:W-:Y:S04]  /*185a0*/  STL [R1+0x1760], R19 ;  /* 0x0017601301007387 */ /* 0x000fe80000100800 */
[----:B------:R-:W0:Y:S04]  /*185b0*/  LDSM.16.M88.4 R16, [R4+UR4+0x8800] ;  /* 0x008800040410783b */ /* 0x000e280008000200 */
[----:B------:R-:W-:Y:S04]  /*185c0*/  STL.64 [R1+0x50], R8 ;  /* 0x0000500801007387 */ /* 0x000fe80000100a00 */
[----:B------:R-:W-:Y:S04]  /*185d0*/  STL.64 [R1+0x58], R10 ;  /* 0x0000580a01007387 */ /* 0x000fe80000100a00 */
[----:B------:R-:W1:Y:S04]  /*185e0*/  LDSM.16.M88.4 R8, [R4+UR4+0x9000] ;  /* 0x009000040408783b */ /* 0x000e680008000200 */
[----:B0-----:R-:W-:Y:S04]  /*185f0*/  STL.64 [R1+0x80], R16 ;  /* 0x0000801001007387 */ /* 0x001fe80000100a00 */
[----:B------:R0:W-:Y:S04]  /*18600*/  STL.64 [R1+0x88], R18 ;  /* 0x0000881201007387 */ /* 0x0001e80000100a00 */
[----:B-1----:R-:W-:Y:S04]  /*18610*/  STL.64 [R1+0x70], R8 ;  /* 0x0000700801007387 */ /* 0x002fe80000100a00 */
[----:B------:R1:W-:Y:S01]  /*18620*/  STL.64 [R1+0x78], R10 ;  /* 0x0000780a01007387 */ /* 0x0003e20000100a00 */
[----:B0-----:R-:W-:-:S02]  /*18630*/  IMAD.MOV.U32 R18, RZ, RZ, R8 ;  /* 0x000000ffff127224 */ /* 0x001fc400078e0008 */
[----:B------:R-:W-:Y:S01]  /*18640*/  IMAD.MOV.U32 R19, RZ, RZ, R9 ;  /* 0x000000ffff137224 */ /* 0x000fe200078e0009 */
[----:B-1----:R-:W3:Y:S04]  /*18650*/  LDL.LU.64 R10, [R1+0x1850] ;  /* 0x00185000010a7983 */ /* 0x002ee80000300a00 */
[----:B------:R-:W3:Y:S04]  /*18660*/  LDL.LU.64 R8, [R1+0x1848] ;  /* 0x0018480001087983 */ /* 0x000ee80000300a00 */
[----:B------:R-:W-:Y:S01]  /*18670*/  STL [R1+0x1770], R19 ;  /* 0x0017701301007387 */ /* 0x000fe20000100800 */
[----:B---3--:R-:W-:-:S15]  /*18680*/  HMMA.16816.F32 R8, R20, R14, R8 ;  /* 0x0000000e1408723c */ /* 0x008fde0000001808 */
[----:B------:R-:W-:-:S08]  /*18690*/  NOP ;  /* 0x0000000000007918 */ /* 0x000fd00000000000 */
[----:B------:R-:W-:Y:S04]  /*186a0*/  STL.64 [R1+0x180], R8 ;  /* 0x0001800801007387 */ /* 0x000fe80000100a00 */
[----:B------:R0:W-:Y:S04]  /*186b0*/  STL.64 [R1+0x188], R10 ;  /* 0x0001880a01007387 */ /* 0x0001e80000100a00 */
[----:B0-----:R-:W2:Y:S04]  /*186c0*/  LDL.LU.64 R10, [R1+0x1840] ;  /* 0x00184000010a7983 */ /* 0x001ea80000300a00 */
[----:B------:R-:W2:Y:S04]  /*186d0*/  LDL.LU.64 R8, [R1+0x1838] ;  /* 0x0018380001087983 */ /* 0x000ea80000300a00 */
[----:B------:R-:W-:Y:S04]  /*186e0*/  STL.64 [R1+0x1810], R14 ;  /* 0x0018100e01007387 */ /* 0x000fe80000100a00 */
[----:B------:R-:W0:Y:S04]  /*186f0*/  LDSM.16.M88.4 R12, [R4+UR4+0x9800] ;  /* 0x00980004040c783b */ /* 0x000e280008000200 */
[----:B0-----:R0:W-:Y:S04]  /*18700*/  STL.64 [R1+0x60], R12 ;  /* 0x0000600c01007387 */ /* 0x0011e80000100a00 */
[----:B------:R1:W-:Y:S04]  /*18710*/  STL.64 [R1+0x68], R14 ;  /* 0x0000680e01007387 */ /* 0x0003e80000100a00 */
[----:B0-----:R-:W3:Y:S04]  /*18720*/  LDL.LU R12, [R1+0xd0] ;  /* 0x0000d000010c7983 */ /* 0x001ee80000300800 */
[----:B------:R-:W3:Y:S04]  /*18730*/  LDL.LU R13, [R1+0xd4] ;  /* 0x0000d400010d7983 */ /* 0x000ee80000300800 */
[----:B-1----:R-:W3:Y:S04]  /*18740*/  LDL.LU R14, [R1+0xd8] ;  /* 0x0000d800010e7983 */ /* 0x002ee80000300800 */
[----:B------:R-:W3:Y:S01]  /*18750*/  LDL.LU R15, [R1+0xdc] ;  /* 0x0000dc00010f7983 */ /* 0x000ee20000300800 */
[----:B------:R-:W-:Y:S01]  /*18760*/  IMAD.MOV.U32 R26, RZ, RZ, R5 ;  /* 0x000000ffff1a7224 */ /* 0x000fe200078e0005 */
[----:B--2---:R-:W-:Y:S02]  /*18770*/  HMMA.16816.F32 R20, R20, R6, R8 ;  /* 0x000000061414723c */ /* 0x004fe40000001808 */
[----:B------:R-:W2:Y:S04]  /*18780*/  LDL.LU.64 R10, [R1+0x1830] ;  /* 0x00183000010a7983 */ /* 0x000ea80000300a00 */
[----:B------:R-:W2:-:S15]  /*18790*/  LDL.LU.64 R8, [R1+0x1828] ;  /* 0x0018280001087983 */ /* 0x000e9e0000300a00 */
[----:B------:R-:W-:-:S02]  /*187a0*/  NOP ;  /* 0x0000000000007918 */ /* 0x000fc40000000000 */
[----:B------:R-:W-:Y:S01]  /*187b0*/  STL [R1+0x164], R21 ;  /* 0x0001641501007387 */ /* 0x000fe20000100800 */
[----:B------:R-:W-:Y:S02]  /*187c0*/  IMAD.MOV.U32 R19, RZ, RZ, R20 ;  /* 0x000000ffff137224 */ /* 0x000fe400078e0014 */
[----:B------:R-:W-:Y:S02]  /*187d0*/  IMAD.MOV.U32 R16, RZ, RZ, R22 ;  /* 0x000000ffff107224 */ /* 0x000fe400078e0016 */
[----:B------:R-:W-:Y:S02]  /*187e0*/  IMAD.MOV.U32 R17, RZ, RZ, R23 ;  /* 0x000000ffff117224 */ /* 0x000fe400078e0017 */
[----:B------:R-:W0:Y:S04]  /*187f0*/  LDSM.16.MT88.4 R20, [R25+UR4+0x2080] ;  /* 0x002080041914783b */ /* 0x000e280008004200 */
[----:B------:R1:W-:Y:S04]  /*18800*/  STL.64 [R1+0x1808], R6 ;  /* 0x0018080601007387 */ /* 0x0003e80000100a00 */
[----:B------:R-:W4:Y:S04]  /*18810*/  LDL.LU R4, [R1+0xc0] ;  /* 0x0000c00001047983 */ /* 0x000f280000300800 */
[----:B------:R-:W4:Y:S04]  /*18820*/  LDL.LU R5, [R1+0xc4] ;  /* 0x0000c40001057983 */ /* 0x000f280000300800 */
[----:B-1----:R-:W4:Y:S04]  /*18830*/  LDL.LU R6, [R1+0xc8] ;  /* 0x0000c80001067983 */ /* 0x002f280000300800 */
[----:B------:R-:W4:Y:S04]  /*18840*/  LDL.LU R7, [R1+0xcc] ;  /* 0x0000cc0001077983 */ /* 0x000f280000300800 */
[----:B------:R1:W-:Y:S04]  /*18850*/  STL.64 [R1+0x1780], R18 ;  /* 0x0017801201007387 */ /* 0x0003e80000100a00 */
[----:B------:R-:W-:Y:S04]  /*18860*/  STL.64 [R1+0x1778], R16 ;  /* 0x0017781001007387 */ /* 0x000fe80000100a00 */
[----:B-1----:R-:W3:Y:S04]  /*18870*/  LDL.LU.64 R18, [R1+0x38] ;  /* 0x0000380001127983 */ /* 0x002ee80000300a00 */
[----:B0-----:R0:W-:Y:S04]  /*18880*/  STL.64 [R1+0x1728], R22 ;  /* 0x0017281601007387 */ /* 0x0011e80000100a00 */
[----:B0-----:R-:W2:Y:S04]  /*18890*/  LDL R23, [R1+0x224] ;  /* 0x0002240001177983 */ /* 0x001ea80000100800 */
[----:B------:R0:W-:Y:S04]  /*188a0*/  STL.64 [R1+0x1720], R20 ;  /* 0x0017201401007387 */ /* 0x0001e80000100a00 */
[----:B--2---:R1:W-:Y:S04]  /*188b0*/  STL [R1+0x17e0], R23 ;  /* 0x0017e01701007387 */ /* 0x0043e80000100800 */
[----:B0-----:R-:W2:Y:S04]  /*188c0*/  LDL.LU R20, [R1+0xb0] ;  /* 0x0000b00001147983 */ /* 0x001ea80000300800 */
[----:B------:R-:W2:Y:S04]  /*188d0*/  LDL.LU R21, [R1+0xb4] ;  /* 0x0000b40001157983 */ /* 0x000ea80000300800 */
[----:B------:R-:W2:Y:S04]  /*188e0*/  LDL.LU R22, [R1+0xb8] ;  /* 0x0000b80001167983 */ /* 0x000ea80000300800 */
[----:B-1----:R-:W2:Y:S02]  /*188f0*/  LDL.LU R23, [R1+0xbc] ;  /* 0x0000bc0001177983 */ /* 0x002ea40000300800 */
[----:B--2---:R-:W-:Y:S02]  /*18900*/  HMMA.16816.F32 R24, R8, R26, R20 ;  /* 0x0000001a0818723c */ /* 0x004fe40000001814 */
[----:B------:R-:W2:Y:S05]  /*18910*/  LDL.LU R20, [R1+0xf0] ;  /* 0x0000f00001147983 */ /* 0x000eaa0000300800 */
[----:B------:R-:W-:-:S02]  /*18920*/  IMAD.MOV.U32 R21, RZ, RZ, R2 ;  /* 0x000000ffff157224 */ /* 0x000fc400078e0002 */
[----:B------:R-:W-:-:S14]  /*18930*/  IMAD.MOV.U32 R22, RZ, RZ, R29 ;  /* 0x000000ffff167224 */ /* 0x000fdc00078e001d */
[----:B------:R-:W-:Y:S04]  /*18940*/  STL.64 [R1+0x150], R24 ;  /* 0x0001501801007387 */ /* 0x000fe80000100a00 */
[----:B------:R-:W-:Y:S04]  /*18950*/  STL.64 [R1+0x158], R26 ;  /* 0x0001581a01007387 */ /* 0x000fe80000100a00 */
[----:B------:R-:W4:Y:S04]  /*18960*/  LDL.LU R2, [R1+0x1820] ;  /* 0x0018200001027983 */ /* 0x000f280000300800 */
[----:B------:R-:W4:Y:S04]  /*18970*/  LDL.LU R29, [R1+0x181c] ;  /* 0x00181c00011d7983 */ /* 0x000f280000300800 */
[----:B------:R-:W0:Y:S01]  /*18980*/  LDSM.16.MT88.4 R24, [R28+UR4+0x2000] ;  /* 0x002000041c18783b */ /* 0x000e220008004200 */
[----:B---3--:R-:W-:Y:S01]  /*18990*/  HMMA.16816.F32 R12, R8, R18, R12 ;  /* 0x00000012080c723c */ /* 0x008fe2000000180c */
[----:B------:R-:W-:-:S02]  /*189a0*/  IMAD.MOV.U32 R23, RZ, RZ, R0 ;  /* 0x000000ffff177224 */ /* 0x000fc400078e0000 */
[----:B------:R-:W3:Y:S04]  /*189b0*/  LDL.LU R0, [R1+0x1818] ;  /* 0x0018180001007983 */ /* 0x000ee80000300800 */
[----:B------:R1:W-:Y:S04]  /*189c0*/  STL.64 [R1+0x17f0], R22 ;  /* 0x0017f01601007387 */ /* 0x0003e80000100a00 */
[----:B--2---:R-:W-:Y:S04]  /*189d0*/  STL.64 [R1+0x17e8], R20 ;  /* 0x0017e81401007387 */ /* 0x004fe80000100a00 */
[----:B-1----:R-:W2:Y:S04]  /*189e0*/  LDL.LU.64 R22, [R1+0x48] ;  /* 0x0000480001167983 */ /* 0x002ea80000300a00 */
[----:B0-----:R-:W-:Y:S04]  /*189f0*/  STL.64 [R1+0x16e8], R26 ;  /* 0x0016e81a01007387 */ /* 0x001fe80000100a00 */
[----:B------:R0:W-:Y:S04]  /*18a00*/  STL.64 [R1+0x16e0], R24 ;  /* 0x0016e01801007387 */ /* 0x0001e80000100a00 */
[----:B0-----:R-:W2:Y:S04]  /*18a10*/  LDL.LU R24, [R1+0xa0] ;  /* 0x0000a00001187983 */ /* 0x001ea80000300800 */
[----:B------:R-:W-:Y:S04]  /*18a20*/  STL.64 [R1+0x140], R12 ;  /* 0x0001400c01007387 */ /* 0x000fe80000100a00 */
[----:B------:R0:W-:Y:S01]  /*18a30*/  STL [R1+0x148], R14 ;  /* 0x0001480e01007387 */ /* 0x0001e20000100800 */
[----:B----4-:R-:W-:-:S02]  /*18a40*/  IMAD.MOV.U32 R25, RZ, RZ, R29 ;  /* 0x000000ffff197224 */ /* 0x010fc400078e001d */
[----:B------:R-:W-:Y:S02]  /*18a50*/  IMAD.MOV.U32 R29, RZ, RZ, R15 ;  /* 0x000000ffff1d7224 */ /* 0x000fe400078e000f */
[----:B0-----:R-:W4:Y:S04]  /*18a60*/  LDL.LU.64 R14, [R1+0x1810] ;  /* 0x00181000010e7983 */ /* 0x001f280000300a00 */
[----:B------:R-:W-:Y:S01]  /*18a70*/  STL [R1+0x1758], R29 ;  /* 0x0017581d01007387 */ /* 0x000fe20000100800 */
[----:B----4-:R-:W-:-:S15]  /*18a80*/  HMMA.16816.F32 R4, R8, R14, R4 ;  /* 0x0000000e0804723c */ /* 0x010fde0000001804 */
[----:B------:R-:W-:-:S08]  /*18a90*/  NOP ;  /* 0x0000000000007918 */ /* 0x000fd00000000000 */
[----:B------:R-:W-:Y:S04]  /*18aa0*/  STL.64 [R1+0x100], R4 ;  /* 0x0001000401007387 */ /* 0x000fe80000100a00 */
[----:B------:R0:W-:Y:S04]  /*18ab0*/  STL.64 [R1+0x108], R6 ;  /* 0x0001080601007387 */ /* 0x0001e80000100a00 */
[----:B0-----:R-:W2:Y:S01]  /*18ac0*/  LDL.LU.64 R6, [R1+0x1808] ;  /* 0x0018080001067983 */ /* 0x001ea20000300a00 */
[----:B------:R-:W-:Y:S02]  /*18ad0*/  IMAD.MOV.U32 R26, RZ, RZ, R2 ;  /* 0x000000ffff1a7224 */ /* 0x000fe400078e0002 */
[----:B---3--:R-:W-:-:S07]  /*18ae0*/  IMAD.MOV.U32 R27, RZ, RZ, R0 ;  /* 0x000000ffff1b7224 */ /* 0x008fce00078e0000 */
[----:B--2---:R-:W-:Y:S06]  /*18af0*/  HMMA.16816.F32 R8, R8, R6, R24 ;  /* 0x000000060808723c */ /* 0x004fec0000001818 */
[----:B------:R-:W-:Y:S02]  /*18b00*/  IMAD.MOV.U32 R13, RZ, RZ, R6 ;  /* 0x000000ffff0d7224 */ /* 0x000fe400078e0006 */
[----:B------:R-:W-:Y:S02]  /*18b10*/  IMAD.MOV.U32 R12, RZ, RZ, R7 ;  /* 0x000000ffff0c7224 */ /* 0x000fe400078e0007 */
[----:B------:R-:W2:Y:S04]  /*18b20*/  LDL.LU.64 R6, [R1+0x1800] ;  /* 0x0018000001067983 */ /* 0x000ea80000300a00 */
[----:B------:R-:W2:Y:S10]  /*18b30*/  LDL.LU.64 R4, [R1+0x17f8] ;  /* 0x0017f80001047983 */ /* 0x000eb40000300a00 */
[----:B------:R-:W-:-:S02]  /*18b40*/  IMAD.MOV.U32 R27, RZ, RZ, R8 ;  /* 0x000000ffff1b7224 */ /* 0x000fc400078e0008 */
[----:B------:R-:W-:Y:S01]  /*18b50*/  IMAD.MOV.U32 R26, RZ, RZ, R9 ;  /* 0x000000ffff1a7224 */ /* 0x000fe200078e0009 */
[----:B------:R-:W2:Y:S01]  /*18b60*/  LDL.LU R8, [R1+0xe0] ;  /* 0x0000e00001087983 */ /* 0x000ea20000300800 */
[----:B------:R-:W-:-:S03]  /*18b70*/  IMAD.MOV.U32 R2, RZ, RZ, R10 ;  /* 0x000000ffff027224 */ /* 0x000fc600078e000a */
[----:B------:R-:W2:Y:S01]  /*18b80*/  LDL.LU R9, [R1+0xe4] ;  /* 0x0000e40001097983 */ /* 0x000ea20000300800 */
[----:B------:R-:W-:-:S03]  /*18b90*/  IMAD.MOV.U32 R0, RZ, RZ, R11 ;  /* 0x000000ffff007224 */ /* 0x000fc600078e000b */
[----:B------:R-:W2:Y:S04]  /*18ba0*/  LDL.LU R10, [R1+0xe8] ;  /* 0x0000e800010a7983 */ /* 0x000ea80000300800 */
[----:B------:R-:W2:Y:S04]  /*18bb0*/  LDL.LU R11, [R1+0xec] ;  /* 0x0000ec00010b7983 */ /* 0x000ea80000300800 */
[----:B------:R-:W-:Y:S04]  /*18bc0*/  STL.64 [R1+0x17d8], R14 ;  /* 0x0017d80e01007387 */ /* 0x000fe80000100a00 */
[----:B------:R0:W-:Y:S04]  /*18bd0*/  STL.64 [R1+0x17d0], R12 ;  /* 0x0017d00c01007387 */ /* 0x0001e80000100a00 */
[----:B------:R1:W-:Y:S04]  /*18be0*/  STL.64 [R1+0x17c8], R26 ;  /* 0x0017c81a01007387 */ /* 0x0003e80000100a00 */
[----:B------:R-:W3:Y:S04]  /*18bf0*/  LDL.LU R24, [R1+0x120] ;  /* 0x0001200001187983 */ /* 0x000ee80000300800 */
[----:B------:R-:W3:Y:S01]  /*18c00*/  LDL.LU R25, [R1+0x124] ;  /* 0x0001240001197983 */ /* 0x000ee20000300800 */
[----:B0-----:R-:W-:-:S02]  /*18c10*/  IMAD.MOV.U32 R12, RZ, RZ, R22 ;  /* 0x000000ffff0c7224 */ /* 0x001fc400078e0016 */
[----:B-1----:R-:W-:Y:S01]  /*18c20*/  IMAD.MOV.U32 R27, RZ, RZ, R3 ;  /* 0x000000ffff1b7224 */ /* 0x002fe200078e0003 */
[----:B------:R-:W3:Y:S01]  /*18c30*/  LDL.LU R26, [R1+0x128] ;  /* 0x00012800011a7983 */ /* 0x000ee20000300800 */
[----:B------:R-:W-:Y:S01]  /*18c40*/  IMAD.MOV.U32 R3, RZ, RZ, R23 ;  /* 0x000000ffff037224 */ /* 0x000fe200078e0017 */
[----:B--2---:R-:W-:Y:S02]  /*18c50*/  HMMA.16816.F32 R8, R4, R22, R8 ;  /* 0x000000160408723c */ /* 0x004fe40000001808 */
[----:B------:R-:W2:Y:S04]  /*18c60*/  LDL.LU.64 R22, [R1+0x17f0] ;  /* 0x0017f00001167983 */ /* 0x000ea80000300a00 */
[----:B------:R-:W2:-:S15]  /*18c70*/  LDL.LU.64 R20, [R1+0x17e8] ;  /* 0x0017e80001147983 */ /* 0x000e9e0000300a00 */
[----:B------:R-:W-:-:S02]  /*18c80*/  NOP ;  /* 0x0000000000007918 */ /* 0x000fc40000000000 */
[----:B------:R-:W-:Y:S04]  /*18c90*/  STL.64 [R1+0xd0], R8 ;  /* 0x0000d00801007387 */ /* 0x000fe80000100a00 */
[----:B------:R-:W-:Y:S01]  /*18ca0*/  STL [R1+0xdc], R11 ;  /* 0x0000dc0b01007387 */ /* 0x000fe20000100800 */
[----:B------:R-:W-:-:S03]  /*18cb0*/  IMAD.MOV.U32 R29, RZ, RZ, R10 ;  /* 0x000000ffff1d7224 */ /* 0x000fc600078e000a */
[----:B------:R0:W1:Y:S04]  /*18cc0*/  LDSM.16.MT88.4 R8, [R28+UR4+0x2080] ;  /* 0x002080041c08783b */ /* 0x0000680008004200 */
[----:B0-----:R-:W4:Y:S01]  /*18cd0*/  LDL.LU R28, [R1+0x17e4] ;  /* 0x0017e400011c7983 */ /* 0x001f220000300800 */
[----:B------:R-:W-:Y:S02]  /*18ce0*/  IMAD.MOV.U32 R14, RZ, RZ, R18 ;  /* 0x000000ffff0e7224 */ /* 0x000fe400078e0012 */
[----:B------:R-:W-:Y:S01]  /*18cf0*/  IMAD.MOV.U32 R13, RZ, RZ, R19 ;  /* 0x000000ffff0d7224 */ /* 0x000fe200078e0013 */
[----:B-1----:R-:W-:Y:S04]  /*18d00*/  STL.64 [R1+0x1698], R10 ;  /* 0x0016980a01007387 */ /* 0x002fe80000100a00 */
[----:B------:R0:W-:Y:S04]  /*18d10*/  STL.64 [R1+0x1690], R8 ;  /* 0x0016900801007387 */ /* 0x0001e80000100a00 */
[----:B0-----:R-:W4:Y:S04]  /*18d20*/  LDL.LU R8, [R1+0x110] ;  /* 0x0001100001087983 */ /* 0x001f280000300800 */
[----:B------:R-:W4:Y:S04]  /*18d30*/  LDL.LU R9, [R1+0x114] ;  /* 0x0001140001097983 */ /* 0x000f280000300800 */
[----:B------:R-:W4:Y:S04]  /*18d40*/  LDL.LU R10, [R1+0x118] ;  /* 0x00011800010a7983 */ /* 0x000f280000300800 */
[----:B------:R-:W4:Y:S01]  /*18d50*/  LDL.LU R11, [R1+0x11c] ;  /* 0x00011c00010b7983 */ /* 0x000f220000300800 */
[----:B--2---:R-:W-:-:S15]  /*18d60*/  HMMA.16816.F32 R20, R4, R18, R20 ;  /* 0x000000120414723c */ /* 0x004fde0000001814 */
[----:B------:R-:W-:-:S08]  /*18d70*/  NOP ;  /* 0x0000000000007918 */ /* 0x000fd00000000000 */
[----:B------:R-:W-:Y:S04]  /*18d80*/  STL.64 [R1+0xf0], R20 ;  /* 0x0000f01401007387 */ /* 0x000fe80000100a00 */
[----:B------:R0:W-:Y:S04]  /*18d90*/  STL.64 [R1+0xf8], R22 ;  /* 0x0000f81601007387 */ /* 0x0001e80000100a00 */
[----:B0-----:R-:W2:Y:S04]  /*18da0*/  LDL.LU R23, [R1+0x17e0] ;  /* 0x0017e00001177983 */ /* 0x001ea80000300800 */
[----:B------:R-:W3:Y:S04]  /*18db0*/  LDL.LU R16, [R1+0x1c0] ;  /* 0x0001c00001107983 */ /* 0x000ee80000300800 */
[----:B------:R-:W3:Y:S04]  /*18dc0*/  LDL.LU R17, [R1+0x1c4] ;  /* 0x0001c40001117983 */ /* 0x000ee80000300800 */
[----:B------:R-:W4:Y:S04]  /*18dd0*/  LDL.LU R18, [R1+0x1c8] ;  /* 0x0001c80001127983 */ /* 0x000f280000300800 */
[----:B------:R-:W4:Y:S04]  /*18de0*/  LDL.LU R19, [R1+0x1cc] ;  /* 0x0001cc0001137983 */ /* 0x000f280000300800 */
[----:B----4-:R0:W-:Y:S04]  /*18df0*/  STL.64 [R1+0x1790], R18 ;  /* 0x0017901201007387 */ /* 0x0101e80000100a00 */
[----:B---3--:R-:W-:Y:S01]  /*18e00*/  STL.64 [R1+0x1788], R16 ;  /* 0x0017881001007387 */ /* 0x008fe20000100a00 */
[----:B0-----:R-:W-:-:S02]  /*18e10*/  IMAD.MOV.U32 R18, RZ, RZ, R14 ;  /* 0x000000ffff127224 */ /* 0x001fc400078e000e */
[----:B------:R-:W-:-:S05]  /*18e20*/  IMAD.MOV.U32 R19, RZ, RZ, R13 ;  /* 0x000000ffff137224 */ /* 0x000fca00078e000d */
[----:B------:R0:W-:Y:S02]  /*18e30*/  STL.64 [R1+0x17a0], R18 ;  /* 0x0017a01201007387 */ /* 0x0001e40000100a00 */
[----:B0-----:R-:W-:Y:S02]  /*18e40*/  IMAD.MOV.U32 R18, RZ, RZ, R12 ;  /* 0x000000ffff127224 */ /* 0x001fe400078e000c */
[----:B--2---:R-:W0:Y:S01]  /*18e50*/  LDSM.16.MT88.4 R12, [R23+UR4+0x3000] ;  /* 0x00300004170c783b */ /* 0x004e220008004200 */
[----:B------:R-:W-:-:S03]  /*18e60*/  IMAD.MOV.U32 R19, RZ, RZ, R3 ;  /* 0x000000ffff137224 */ /* 0x000fc600078e0003 */
[----:B0-----:R-:W-:Y:S04]  /*18e70*/  STL.64 [R1+0x10], R12 ;  /* 0x0000100c01007387 */ /* 0x001fe80000100a00 */
[----:B------:R0:W-:Y:S01]  /*18e80*/  STL [R1+0x18], R14 ;  /* 0x0000180e01007387 */ /* 0x0001e20000100800 */
[----:B------:R-:W-:-:S03]  /*18e90*/  IMAD.MOV.U32 R3, RZ, RZ, R15 ;  /* 0x000000ffff037224 */ /* 0x000fc600078e000f */
[----:B0-----:R-:W2:Y:S04]  /*18ea0*/  LDL.LU.64 R14, [R1+0x17d8] ;  /* 0x0017d800010e7983 */ /* 0x001ea80000300a00 */
[----:B------:R-:W3:Y:S04]  /*18eb0*/  LDL.LU.64 R12, [R1+0x17d0] ;  /* 0x0017d000010c7983 */ /* 0x000ee80000300a00 */
[----:B------:R0:W-:Y:S01]  /*18ec0*/  STL [R1+0x1730], R23 ;  /* 0x0017301701007387 */ /* 0x0001e20000100800 */
[----:B--2---:R-:W-:Y:S01]  /*18ed0*/  HMMA.16816.F32 R24, R4, R14, R24 ;  /* 0x0000000e0418723c */ /* 0x004fe20000001818 */
[----:B---3--:R-:W-:-:S02]  /*18ee0*/  IMAD.MOV.U32 R22, RZ, RZ, R13 ;  /* 0x000000ffff167224 */ /* 0x008fc400078e000d */
[----:B0-----:R-:W-:-:S03]  /*18ef0*/  IMAD.MOV.U32 R23, RZ, RZ, R12 ;  /* 0x000000ffff177224 */ /* 0x001fc600078e000c */
[----:B------:R-:W-:Y:S02]  /*18f00*/  IMAD.MOV.U32 R17, RZ, RZ, R14 ;  /* 0x000000ffff117224 */ /* 0x000fe400078e000e */
[----:B------:R-:W-:Y:S02]  /*18f10*/  IMAD.MOV.U32 R16, RZ, RZ, R15 ;  /* 0x000000ffff107224 */ /* 0x000fe400078e000f */
[----:B------:R-:W-:-:S13]  /*18f20*/  HMMA.16816.F32 R8, R4, R22, R8 ;  /* 0x000000160408723c */ /* 0x000fda0000001808 */
[----:B------:R-:W-:Y:S04]  /*18f30*/  STL.64 [R1+0xe0], R24 ;  /* 0x0000e01801007387 */ /* 0x000fe80000100a00 */
[----:B------:R0:W-:Y:S04]  /*18f40*/  STL.64 [R1+0xe8], R26 ;  /* 0x0000e81a01007387 */ /* 0x0001e80000100a00 */
[----:B0-----:R-:W2:Y:S04]  /*18f50*/  LDL.LU.64 R26, [R1+0x17c8] ;  /* 0x0017c800011a7983 */ /* 0x001ea80000300a00 */
[----:B------:R-:W3:Y:S04]  /*18f60*/  LDL.LU.64 R14, [R1+0x17c0] ;  /* 0x0017c000010e7983 */ /* 0x000ee80000300a00 */
[----:B------:R-:W3:Y:S04]  /*18f70*/  LDL.LU.64 R12, [R1+0x17b8] ;  /* 0x0017b800010c7983 */ /* 0x000ee80000300a00 */
[----:B------:R0:W-:Y:S04]  /*18f80*/  STL.64 [R1+0x1798], R22 ;  /* 0x0017981601007387 */ /* 0x0001e80000100a00 */
[----:B------:R-:W4:Y:S04]  /*18f90*/  LDL.LU R20, [R1+0x170] ;  /* 0x0001700001147983 */ /* 0x000f280000300800 */
[----:B------:R-:W4:Y:S04]  /*18fa0*/  LDL.LU R21, [R1+0x174] ;  /* 0x0001740001157983 */ /* 0x000f280000300800 */
[----:B0-----:R-:W2:Y:S04]  /*18fb0*/  LDL.LU R22, [R1+0x178] ;  /* 0x0001780001167983 */ /* 0x001ea80000300800 */
[----:B------:R-:W2:Y:S04]  /*18fc0*/  LDL.LU R23, [R1+0x17c] ;  /* 0x00017c0001177983 */ /* 0x000ea80000300800 */
[----:B--2---:R-:W-:Y:S04]  /*18fd0*/  STL.64 [R1+0x17b0], R22 ;  /* 0x0017b01601007387 */ /* 0x004fe80000100a00 */
[----:B----4-:R0:W-:Y:S04]  /*18fe0*/  STL.64 [R1+0x17a8], R20 ;  /* 0x0017a81401007387 */ /* 0x0101e80000100a00 */
[----:B0-----:R-:W3:Y:S04]  /*18ff0*/  LDL.LU R20, [R1+0x130] ;  /* 0x0001300001147983 */ /* 0x001ee80000300800 */
[----:B------:R-:W3:Y:S04]  /*19000*/  LDL.LU R21, [R1+0x134] ;  /* 0x0001340001157983 */ /* 0x000ee80000300800 */
[----:B------:R-:W3:Y:S04]  /*19010*/  LDL.LU R22, [R1+0x138] ;  /* 0x0001380001167983 */ /* 0x000ee80000300800 */
[----:B------:R-:W3:Y:S04]  /*19020*/  LDL.LU R23, [R1+0x13c] ;  /* 0x00013c0001177983 */ /* 0x000ee80000300800 */
[----:B------:R-:W2:Y:S04]  /*19030*/  LDL.LU.64 R24, [R1+0x60] ;  /* 0x0000600001187983 */ /* 0x000ea80000300a00 */
[----:B------:R0:W-:Y:S02]  /*19040*/  STL.64 [R1+0x1740], R26 ;  /* 0x0017401a01007387 */ /* 0x0001e40000100a00 */
[----:B0-----:R-:W-:-:S02]  /*19050*/  IMAD.MOV.U32 R27, RZ, RZ, R28 ;  /* 0x000000ffff1b7224 */ /* 0x001fc400078e001c */
[----:B--2---:R0:W-:Y:S04]  /*19060*/  STL.64 [R1+0x1738], R24 ;  /* 0x0017381801007387 */ /* 0x0041e80000100a00 */
[----:B0-----:R-:W2:Y:S04]  /*19070*/  LDL.LU R24, [R1+0x1b0] ;  /* 0x0001b00001187983 */ /* 0x001ea80000300800 */
[----:B------:R-:W2:Y:S04]  /*19080*/  LDL.LU R25, [R1+0x1b4] ;  /* 0x0001b40001197983 */ /* 0x000ea80000300800 */
[----:B------:R-:W2:Y:S04]  /*19090*/  LDL.LU R26, [R1+0x1b8] ;  /* 0x0001b800011a7983 */ /* 0x000ea80000300800 */
[----:B------:R-:W4:Y:S04]  /*190a0*/  LDL R7, [R1+0xedc] ;  /* 0x000edc0001077983 */ /* 0x000f280000100800 */
[----:B------:R0:W-:Y:S02]  /*190b0*/  STL.64 [R1+0x16a8], R10 ;  /* 0x0016a80a01007387 */ /* 0x0001e40000100a00 */
[----:B0-----:R-:W-:-:S02]  /*190c0*/  IMAD.MOV.U32 R10, RZ, RZ, R17 ;  /* 0x000000ffff0a7224 */ /* 0x001fc400078e0011 */
[----:B------:R-:W-:Y:S02]  /*190d0*/  IMAD.MOV.U32 R11, RZ, RZ, R16 ;  /* 0x000000ffff0b7224 */ /* 0x000fe400078e0010 */
[----:B---3--:R-:W-:Y:S01]  /*190e0*/  HMMA.16816.F32 R16, R12, R18, R20 ;  /* 0x000000120c10723c */ /* 0x008fe20000001814 */
[----:B------:R-:W-:Y:S04]  /*190f0*/  STL.64 [R1+0x16a0], R8 ;  /* 0x0016a00801007387 */ /* 0x000fe80000100a00 */
[----:B------:R-:W3:Y:S04]  /*19100*/  LDL.LU.64 R22, [R1+0x17b0] ;  /* 0x0017b00001167983 */ /* 0x000ee80000300a00 */
[----:B------:R-:W3:-:S14]  /*19110*/  LDL.LU.64 R20, [R1+0x17a8] ;  /* 0x0017a80001147983 */ /* 0x000edc0000300a00 */
[----:B------:R-:W-:Y:S04]  /*19120*/  STL.64 [R1+0xa0], R16 ;  /* 0x0000a01001007387 */ /* 0x000fe80000100a00 */
[----:B------:R0:W-:Y:S01]  /*19130*/  STL [R1+0xa8], R18 ;  /* 0x0000a81201007387 */ /* 0x0001e20000100800 */
[----:B------:R-:W-:-:S03]  /*19140*/  IMAD.MOV.U32 R28, RZ, RZ, R19 ;  /* 0x000000ffff1c7224 */ /* 0x000fc600078e0013 */
[----:B0-----:R-:W3:Y:S04]  /*19150*/  LDL.LU.64 R18, [R1+0x17a0] ;  /* 0x0017a00001127983 */ /* 0x001ee80000300a00 */
[----:B------:R-:W-:Y:S01]  /*19160*/  STL [R1+0x16c0], R28 ;  /* 0x0016c01c01007387 */ /* 0x000fe20000100800 */
[----:B---3--:R-:W-:Y:S03]  /*19170*/  HMMA.16816.F32 R16, R12, R18, R20 ;  /* 0x000000120c10723c */ /* 0x008fe60000001814 */
[----:B------:R-:W2:-:S15]  /*19180*/  LDL.LU.64 R22, [R1+0x1798] ;  /* 0x0017980001167983 */ /* 0x000e9e0000300a00 */
[----:B------:R-:W-:-:S05]  /*19190*/  NOP ;  /* 0x0000000000007918 */ /* 0x000fca0000000000 */
[----:B------:R-:W-:Y:S04]  /*191a0*/  STL.64 [R1+0x90], R16 ;  /* 0x0000901001007387 */ /* 0x000fe80000100a00 */
[----:B------:R0:W-:Y:S01]  /*191b0*/  STL [R1+0x98], R18 ;  /* 0x0000981201007387 */ /* 0x0001e20000100800 */
[----:B------:R-:W-:-:S03]  /*191c0*/  IMAD.MOV.U32 R6, RZ, RZ, R19 ;  /* 0x000000ffff067224 */ /* 0x000fc600078e0013 */
[----:B0-----:R-:W3:Y:S04]  /*191d0*/  LDL.LU.64 R18, [R1+0x1790] ;  /* 0x0017900001127983 */ /* 0x001ee80000300a00 */
[----:B------:R-:W3:Y:S04]  /*191e0*/  LDL.LU.64 R16, [R1+0x1788] ;  /* 0x0017880001107983 */ /* 0x000ee80000300a00 */
[----:B------:R0:W-:Y:S04]  /*191f0*/  STL [R1+0x16c8], R6 ;  /* 0x0016c80601007387 */ /* 0x0001e80000100800 */
[----:B----4-:R1:W-:Y:S04]  /*19200*/  STL [R1+0x175c], R7 ;  /* 0x00175c0701007387 */ /* 0x0103e80000100800 */
[----:B------:R-:W4:Y:S04]  /*19210*/  LDL.LU R4, [R1+0x1a0] ;  /* 0x0001a00001047983 */ /* 0x000f280000300800 */
[----:B------:R-:W4:Y:S04]  /*19220*/  LDL.LU R5, [R1+0x1a4] ;  /* 0x0001a40001057983 */ /* 0x000f280000300800 */
[----:B0-----:R-:W4:Y:S04]  /*19230*/  LDL.LU R6, [R1+0x1a8] ;  /* 0x0001a80001067983 */ /* 0x001f280000300800 */
[----:B-1----:R-:W4:Y:S01]  /*19240*/  LDL.LU R7, [R1+0x1ac] ;  /* 0x0001ac0001077983 */ /* 0x002f220000300800 */
[C---:B---3--:R-:W-:Y:S03]  /*19250*/  HMMA.16816.F32 R8, R12.reuse, R10, R16 ;  /* 0x0000000a0c08723c */ /* 0x048fe60000001810 */
[----:B------:R-:W3:Y:S03]  /*19260*/  LDL.LU.64 R18, [R1+0x1780] ;  /* 0x0017800001127983 */ /* 0x000ee60000300a00 */
[----:B--2---:R-:W-:Y:S01]  /*19270*/  HMMA.16816.F32 R20, R12, R22, R24 ;  /* 0x000000160c14723c */ /* 0x004fe20000001818 */
[----:B------:R-:W2:-:S15]  /*19280*/  LDL.LU.64 R16, [R1+0x1778] ;  /* 0x0017780001107983 */ /* 0x000e9e0000300a00 */
[----:B------:R-:W-:-:S01]  /*19290*/  NOP ;  /* 0x0000000000007918 */ /* 0x000fc20000000000 */
[----:B------:R-:W-:Y:S04]  /*192a0*/  STL.64 [R1+0x40], R8 ;  /* 0x0000400801007387 */ /* 0x000fe80000100a00 */
[----:B------:R0:W-:Y:S04]  /*192b0*/  STL.64 [R1+0x48], R10 ;  /* 0x0000480a01007387 */ /* 0x0001e80000100a00 */
[----:B------:R-:W4:Y:S04]  /*192c0*/  LDL.LU R12, [R1+0x190] ;  /* 0x00019000010c7983 */ /* 0x000f280000300800 */
[----:B------:R-:W4:Y:S04]  /*192d0*/  LDL.LU R13, [R1+0x194] ;  /* 0x00019400010d7983 */ /* 0x000f280000300800 */
[----:B------:R-:W4:Y:S04]  /*192e0*/  LDL.LU R14, [R1+0x198] ;  /* 0x00019800010e7983 */ /* 0x000f280000300800 */
[----:B------:R-:W4:Y:S01]  /*192f0*/  LDL.LU R15, [R1+0x19c] ;  /* 0x00019c00010f7983 */ /* 0x000f220000300800 */
[----:B0-----:R-:W-:-:S02]  /*19300*/  IMAD.MOV.U32 R11, RZ, RZ, R20 ;  /* 0x000000ffff0b7224 */ /* 0x001fc400078e0014 */
[----:B------:R-:W-:Y:S02]  /*19310*/  IMAD.MOV.U32 R10, RZ, RZ, R21 ;  /* 0x000000ffff0a7224 */ /* 0x000fe400078e0015 */
[----:B---3--:R-:W-:Y:S02]  /*19320*/  IMAD.MOV.U32 R20, RZ, RZ, R19 ;  /* 0x000000ffff147224 */ /* 0x008fe400078e0013 */
[----:B------:R-:W3:Y:S04]  /*19330*/  LDL.LU R19, [R1+0x1770] ;  /* 0x0017700001137983 */ /* 0x000ee80000300800 */
[----:B------:R-:W4:Y:S01]  /*19340*/  LDL.LU R21, [R1+0x164] ;  /* 0x0001640001157983 */ /* 0x000f220000300800 */
[----:B------:R-:W-:Y:S02]  /*19350*/  IMAD.MOV.U32 R9, RZ, RZ, R22 ;  /* 0x000000ffff097224 */ /* 0x000fe400078e0016 */
[----:B------:R-:W-:-:S02]  /*19360*/  IMAD.MOV.U32 R8, RZ, RZ, R23 ;  /* 0x000000ffff087224 */ /* 0x000fc400078e0017 */
[----:B--2---:R-:W-:Y:S02]  /*19370*/  IMAD.MOV.U32 R22, RZ, RZ, R16 ;  /* 0x000000ffff167224 */ /* 0x004fe400078e0010 */
[----:B------:R-:W-:Y:S01]  /*19380*/  IMAD.MOV.U32 R23, RZ, RZ, R17 ;  /* 0x000000ffff177224 */ /* 0x000fe200078e0011 */
[----:B------:R-:W2:Y:S04]  /*19390*/  LDL.LU R16, [R1+0x176c] ;  /* 0x00176c0001107983 */ /* 0x000ea80000300800 */
[----:B------:R-:W2:Y:S01]  /*193a0*/  LDL.LU R17, [R1+0x1768] ;  /* 0x0017680001117983 */ /* 0x000ea20000300800 */
[----:B------:R-:W-:-:S03]  /*193b0*/  IMAD.MOV.U32 R24, RZ, RZ, R18 ;  /* 0x000000ffff187224 */ /* 0x000fc600078e0012 */
[----:B------:R-:W-:Y:S01]  /*193c0*/  STL.64 [R1+0x1750], R22 ;  /* 0x0017501601007387 */ /* 0x000fe20000100a00 */
[----:B---3--:R-:W-:-:S03]  /*193d0*/  IMAD.MOV.U32 R25, RZ, RZ, R19 ;  /* 0x000000ffff197224 */ /* 0x008fc600078e0013 */
[----:B----4-:R0:W-:Y:S04]  /*193e0*/  STL.64 [R1+0x1748], R20 ;  /* 0x0017481401007387 */ /* 0x0101e80000100a00 */
[----:B------:R-:W2:Y:S04]  /*193f0*/  LDL.LU R18, [R1+0x1764] ;  /* 0x0017640001127983 */ /* 0x000ea80000300800 */
[----:B------:R-:W2:Y:S04]  /*19400*/  LDL.LU R19, [R1+0x1760] ;  /* 0x0017600001137983 */ /* 0x000ea80000300800 */
[----:B0-----:R-:W3:Y:S04]  /*19410*/  LDL.LU R20, [R1+0x180] ;  /* 0x0001800001147983 */ /* 0x001ee80000300800 */
[----:B------:R-:W3:Y:S04]  /*19420*/  LDL.LU R21, [R1+0x184] ;  /* 0x0001840001157983 */ /* 0x000ee80000300800 */
[----:B------:R-:W3:Y:S04]  /*19430*/  LDL.LU R22, [R1+0x188] ;  /* 0x0001880001167983 */ /* 0x000ee80000300800 */
[----:B------:R-:W3:Y:S04]  /*19440*/  LDL.LU R23, [R1+0x18c] ;  /* 0x00018c0001177983 */ /* 0x000ee80000300800 */
[----:B------:R-:W-:Y:S04]  /*19450*/  STL.64 [R1+0x16d8], R10 ;  /* 0x0016d80a01007387 */ /* 0x000fe80000100a00 */
[----:B------:R0:W-:Y:S04]  /*19460*/  STL.64 [R1+0x16d0], R8 ;  /* 0x0016d00801007387 */ /* 0x0001e80000100a00 */
[----:B0-----:R-:W2:Y:S02]  /*19470*/  LDL.LU.64 R8, [R1+0x50] ;  /* 0x0000500001087983 */ /* 0x001ea40000300a00 */
[----:B--2---:R-:W-:-:S15]  /*19480*/  HMMA.16816.F32 R4, R16, R8, R4 ;  /* 0x000000081004723c */ /* 0x004fde0000001804 */
[----:B------:R-:W-:-:S08]  /*19490*/  NOP ;  /* 0x0000000000007918 */ /* 0x000fd00000000000 */
[----:B------:R-:W-:Y:S04]  /*194a0*/  STL.64 [R1+0x20], R4 ;  /* 0x0000200401007387 */ /* 0x000fe80000100a00 */
[----:B------:R0:W-:Y:S02]  /*194b0*/  STL [R1+0x28], R6 ;  /* 0x0000280601007387 */ /* 0x0001e40000100800 */
[----:B0-----:R-:W-:Y:S02]  /*194c0*/  IMAD.MOV.U32 R6, RZ, RZ, R7 ;  /* 0x000000ffff067224 */ /* 0x001fe400078e0007 */
[----:B------:R-:W2:Y:S04]  /*194d0*/  LDL.LU R7, [R1+0x175c] ;  /* 0x00175c0001077983 */ /* 0x000ea80000300800 */
[----:B--2---:R0:W-:Y:S04]  /*194e0*/  STL.64 [R1+0x16f0], R6 ;  /* 0x0016f00601007387 */ /* 0x0041e80000100a00 */
[----:B------:R-:W2:Y:S04]  /*194f0*/  LDL.LU R4, [R1+0x100] ;  /* 0x0001000001047983 */ /* 0x000ea80000300800 */
[----:B------:R-:W2:Y:S04]  /*19500*/  LDL.LU R5, [R1+0x104] ;  /* 0x0001040001057983 */ /* 0x000ea80000300800 */
[----:B0-----:R-:W4:Y:S04]  /*19510*/  LDL.LU R6, [R1+0x108] ;  /* 0x0001080001067983 */ /* 0x001f280000300800 */
[----:B------:R-:W4:Y:S04]  /*19520*/  LDL.LU R7, [R1+0x10c] ;  /* 0x00010c0001077983 */ /* 0x000f280000300800 */
[----:B----4-:R-:W-:Y:S04]  /*19530*/  STL.64 [R1+0x1700], R6 ;  /* 0x0017000601007387 */ /* 0x010fe80000100a00 */
[----:B--2---:R0:W-:Y:S04]  /*19540*/  STL.64 [R1+0x16f8], R4 ;  /* 0x0016f80401007387 */ /* 0x0041e80000100a00 */
[----:B0-----:R-:W2:Y:S02]  /*19550*/  LDL.LU.64 R4, [R1+0x80] ;  /* 0x0000800001047983 */ /* 0x001ea40000300a00 */
[----:B--2---:R-:W-:Y:S06]  /*19560*/  HMMA.16816.F32 R12, R16, R4, R12 ;  /* 0x00000004100c723c */ /* 0x004fec000000180c */
[----:B------:R0:W-:Y:S04]  /*19570*/  STL.64 [R1+0x1718], R4 ;  /* 0x0017180401007387 */ /* 0x0001e80000100a00 */
[----:B0-----:R-:W2:Y:S04]  /*19580*/  LDL.LU R4, [R1+0x150] ;  /* 0x0001500001047983 */ /* 0x001ea80000300800 */
[----:B------:R-:W2:Y:S04]  /*19590*/  LDL.LU R5, [R1+0x154] ;  /* 0x0001540001057983 */ /* 0x000ea80000300800 */
[----:B------:R-:W2:Y:S04]  /*195a0*/  LDL.LU R6, [R1+0x158] ;  /* 0x0001580001067983 */ /* 0x000ea80000300800 */
[----:B------:R-:W2:Y:S04]  /*195b0*/  LDL.LU R7, [R1+0x15c] ;  /* 0x00015c0001077983 */ /* 0x000ea80000300800 */
[----:B------:R0:W-:Y:S04]  /*195c0*/  STL.64 [R1+0x1630], R14 ;  /* 0x0016300e01007387 */ /* 0x0001e80000100a00 */
[----:B------:R1:W-:Y:S01]  /*195d0*/  STL.64 [R1+0x1628], R12 ;  /* 0x0016280c01007387 */ /* 0x0003e20000100a00 */
[----:B0-----:R-:W-:-:S03]  /*195e0*/  IMAD.MOV.U32 R14, RZ, RZ, R29 ;  /* 0x000000ffff0e7224 */ /* 0x001fc600078e001d */
[----:B-1----:R-:W4:Y:S04]  /*195f0*/  LDL.LU R12, [R1+0xd0] ;  /* 0x0000d000010c7983 */ /* 0x002f280000300800 */
[----:B------:R-:W4:Y:S04]  /*19600*/  LDL.LU R13, [R1+0xd4] ;  /* 0x0000d400010d7983 */ /* 0x000f280000300800 */
[----:B------:R-:W2:Y:S04]  /*19610*/  LDL.LU R29, [R1+0x1758] ;  /* 0x00175800011d7983 */ /* 0x000ea80000300800 */
[----:B------:R-:W4:Y:S01]  /*19620*/  LDL.LU R15, [R1+0xdc] ;  /* 0x0000dc00010f7983 */ /* 0x000f220000300800 */
[----:B---3--:R-:W-:Y:S03]  /*19630*/  HMMA.16816.F32 R24, R16, R24, R20 ;  /* 0x000000181018723c */ /* 0x008fe60000001814 */
[----:B----4-:R-:W-:Y:S04]  /*19640*/  STL.64 [R1+0x1710], R14 ;  /* 0x0017100e01007387 */ /* 0x010fe80000100a00 */
[----:B------:R0:W-:Y:S04]  /*19650*/  STL.64 [R1+0x1708], R12 ;  /* 0x0017080c01007387 */ /* 0x0001e80000100a00 */
[----:B0-----:R-:W3:Y:S04]  /*19660*/  LDL.LU R12, [R1+0x140] ;  /* 0x00014000010c7983 */ /* 0x001ee80000300800 */
[----:B------:R-:W3:Y:S04]  /*19670*/  LDL.LU R13, [R1+0x144] ;  /* 0x00014400010d7983 */ /* 0x000ee80000300800 */
[----:B------:R-:W3:Y:S04]  /*19680*/  LDL.LU R14, [R1+0x148] ;  /* 0x00014800010e7983 */ /* 0x000ee80000300800 */
[----:B------:R-:W4:Y:S04]  /*19690*/  LDL.LU.64 R22, [R1+0x1750] ;  /* 0x0017500001167983 */ /* 0x000f280000300a00 */
[----:B------:R-:W4:Y:S01]  /*196a0*/  LDL.LU.64 R20, [R1+0x1748] ;  /* 0x0017480001147983 */ /* 0x000f220000300a00 */
[----:B--2---:R-:W-:-:S03]  /*196b0*/  IMAD.MOV.U32 R15, RZ, RZ, R29 ;  /* 0x000000ffff0f7224 */ /* 0x004fc600078e001d */
[----:B------:R-:W-:Y:S04]  /*196c0*/  STL.64 [R1+0x130], R24 ;  /* 0x0001301801007387 */ /* 0x000fe80000100a00 */
[----:B------:R0:W-:Y:S01]  /*196d0*/  STL [R1+0x138], R26 ;  /* 0x0001381a01007387 */ /* 0x0001e20000100800 */
[----:B------:R-:W-:-:S03]  /*196e0*/  IMAD.MOV.U32 R29, RZ, RZ, R27 ;  /* 0x000000ffff1d7224 */ /* 0x000fc600078e001b */
[----:B0-----:R-:W2:Y:S04]  /*196f0*/  LDL.LU.64 R26, [R1+0x1740] ;  /* 0x00174000011a7983 */ /* 0x001ea80000300a00 */
[----:B------:R-:W4:Y:S04]  /*19700*/  LDL.LU.64 R24, [R1+0x1738] ;  /* 0x0017380001187983 */ /* 0x000f280000300a00 */
[----:B------:R-:W-:Y:S01]  /*19710*/  STL [R1+0x16c4], R29 ;  /* 0x0016c41d01007387 */ /* 0x000fe20000100800 */
[----:B----4-:R-:W-:Y:S03]  /*19720*/  HMMA.16816.F32 R16, R16, R24, R20 ;  /* 0x000000181010723c */ /* 0x010fe60000001814 */
[----:B------:R-:W4:-:S15]  /*19730*/  LDL.LU R23, [R1+0x1730] ;  /* 0x0017300001177983 */ /* 0x000f1e0000300800 */
[----:B------:R-:W-:-:S05]  /*19740*/  NOP ;  /* 0x0000000000007918 */ /* 0x000fca0000000000 */
[----:B------:R-:W-:Y:S04]  /*19750*/  STL.64 [R1+0x1618], R18 ;  /* 0x0016181201007387 */ /* 0x000fe80000100a00 */
[----:B------:R0:W-:Y:S04]  /*19760*/  STL.64 [R1+0x1610], R16 ;  /* 0x0016101001007387 */ /* 0x0001e80000100a00 */
[----:B0-----:R-:W2:Y:S04]  /*19770*/  LDL.LU.64 R16, [R1+0x70] ;  /* 0x0000700001107983 */ /* 0x001ea80000300a00 */
[----:B------:R-:W2:Y:S04]  /*19780*/  LDL.64 R18, [R1+0x78] ;  /* 0x0000780001127983 */ /* 0x000ea80000100a00 */
[----:B----4-:R-:W0:Y:S04]  /*19790*/  LDSM.16.MT88.4 R20, [R23+UR4+0x3080] ;  /* 0x003080041714783b */ /* 0x010e280008004200 */
[----:B0-----:R-:W-:Y:S04]  /*197a0*/  STL.64 [R1], R20 ;  /* 0x0000001401007387 */ /* 0x001fe80000100a00 */
[----:B------:R0:W-:Y:S04]  /*197b0*/  STL.64 [R1+0x8], R22 ;  /* 0x0000081601007387 */ /* 0x0001e80000100a00 */
[----:B0-----:R-:W4:Y:S04]  /*197c0*/  LDL.LU.64 R22, [R1+0x1728] ;  /* 0x0017280001167983 */ /* 0x001f280000300a00 */
[----:B------:R-:W4:Y:S02]  /*197d0*/  LDL.LU.64 R20, [R1+0x1720] ;  /* 0x0017200001147983 */ /* 0x000f240000300a00 */
[----:B----4-:R-:W-:-:S15]  /*197e0*/  HMMA.16816.F32 R4, R20, R8, R4 ;  /* 0x000000081404723c */ /* 0x010fde0000001804 */
[----:B------:R-:W-:-:S08]  /*197f0*/  NOP ;  /* 0x0000000000007918 */ /* 0x000fd00000000000 */
[----:B------:R0:W-:Y:S04]  /*19800*/  STL.64 [R1+0x190], R4 ;  /* 0x0001900401007387 */ /* 0x0001e80000100a00 */
[----:B------:R-:W-:Y:S04]  /*19810*/  STL.64 [R1+0x198], R6 ;  /* 0x0001980601007387 */ /* 0x000fe80000100a00 */
[----:B0-----:R-:W3:Y:S02]  /*19820*/  LDL.LU.64 R4, [R1+0x1718] ;  /* 0x0017180001047983 */ /* 0x001ee40000300a00 */
[----:B---3--:R-:W-:Y:S06]  /*19830*/  HMMA.16816.F32 R12, R20, R4, R12 ;  /* 0x00000004140c723c */ /* 0x008fec000000180c */
[----:B------:R-:W-:-:S02]  /*19840*/  IMAD.MOV.U32 R29, RZ, RZ, R4 ;  /* 0x000000ffff1d7224 */ /* 0x000fc400078e0004 */
[----:B------:R-:W-:-:S15]  /*19850*/  IMAD.MOV.U32 R28, RZ, RZ, R5 ;  /* 0x000000ffff1c7224 */ /* 0x000fde00078e0005 */
[----:B------:R-:W-:Y:S04]  /*19860*/  STL.64 [R1+0x1b0], R12 ;  /* 0x0001b00c01007387 */ /* 0x000fe80000100a00 */
[----:B------:R0:W-:Y:S04]  /*19870*/  STL.64 [R1+0x1b8], R14 ;  /* 0x0001b80e01007387 */ /* 0x0001e80000100a00 */
[----:B0-----:R-:W3:Y:S04]  /*19880*/  LDL.LU.64 R14, [R1+0x1710] ;  /* 0x00171000010e7983 */ /* 0x001ee80000300a00 */
[----:B------:R-:W3:Y:S04]  /*19890*/  LDL.LU.64 R12, [R1+0x1708] ;  /* 0x00170800010c7983 */ /* 0x000ee80000300a00 */
[----:B------:R-:W2:Y:S04]  /*198a0*/  LDL.LU.64 R6, [R1+0x1700] ;  /* 0x0017000001067983 */ /* 0x000ea80000300a00 */
[----:B------:R-:W2:Y:S02]  /*198b0*/  LDL.LU.64 R4, [R1+0x16f8] ;  /* 0x0016f80001047983 */ /* 0x000ea40000300a00 */
[----:B--2---:R-:W-:-:S15]  /*198c0*/  HMMA.16816.F32 R4, R20, R16, R4 ;  /* 0x000000101404723c */ /* 0x004fde0000001804 */
[----:B------:R-:W-:-:S08]  /*198d0*/  NOP ;  /* 0x0000000000007918 */ /* 0x000fd00000000000 */
[----:B------:R-:W-:Y:S04]  /*198e0*/  STL.64 [R1+0x1a0], R4 ;  /* 0x0001a00401007387 */ /* 0x000fe80000100a00 */
[----:B------:R0:W-:Y:S04]  /*198f0*/  STL.64 [R1+0x1a8], R6 ;  /* 0x0001a80601007387 */ /* 0x0001e80000100a00 */
[----:B0-----:R-:W2:Y:S04]  /*19900*/  LDL.LU.64 R6, [R1+0x16f0] ;  /* 0x0016f00001067983 */ /* 0x001ea80000300a00 */
[----:B------:R0:W-:Y:S04]  /*19910*/  STL.64 [R1+0x16b8], R18 ;  /* 0x0016b81201007387 */ /* 0x0001e80000100a00 */
[----:B------:R1:W-:Y:S01]  /*19920*/  STL.64 [R1+0x16b0], R16 ;  /* 0x0016b01001007387 */ /* 0x0003e20000100a00 */
[----:B0-----:R-:W-:-:S02]  /*19930*/  IMAD.MOV.U32 R18, RZ, RZ, R2 ;  /* 0x000000ffff127224 */ /* 0x001fc400078e0002 */
[----:B-1----:R-:W-:Y:S02]  /*19940*/  IMAD.MOV.U32 R16, RZ, RZ, R27 ;  /* 0x000000ffff107224 */ /* 0x002fe400078e001b */
[----:B------:R-:W-:Y:S02]  /*19950*/  IMAD.MOV.U32 R17, RZ, RZ, R26 ;  /* 0x000000ffff117224 */ /* 0x000fe400078e001a */
[----:B------:R-:W-:-:S07]  /*19960*/  IMAD.MOV.U32 R19, RZ, RZ, R0 ;  /* 0x000000ffff137224 */ /* 0x000fce00078e0000 */
[----:B------:R-:W-:Y:S06]  /*19970*/  HMMA.16816.F32 R16, R20, R24, R16 ;  /* 0x000000181410723c */ /* 0x000fec0000001810 */
[----:B------:R-:W-:Y:S02]  /*19980*/  IMAD.MOV.U32 R2, RZ, RZ, R24 ;  /* 0x000000ffff027224 */ /* 0x000fe400078e0018 */
[----:B------:R-:W-:-:S15]  /*19990*/  IMAD.MOV.U32 R0, RZ, RZ, R25 ;  /* 0x000000ffff007224 */ /* 0x000fde00078e0019 */
[----:B------:R-:W-:Y:S04]  /*199a0*/  STL.64 [R1+0x160], R16 ;  /* 0x0001601001007387 */ /* 0x000fe80000100a00 */
[----:B------:R-:W-:Y:S04]  /*199b0*/  STL.64 [R1+0x168], R18 ;  /* 0x0001681201007387 */ /* 0x000fe80000100a00 */
[----:B------:R-:W3:Y:S04]  /*199c0*/  LDL.LU.64 R26, [R1+0x16e8] ;  /* 0x0016e800011a7983 */ /* 0x000ee80000300a00 */
[----:B------:R-:W3:Y:S04]  /*199d0*/  LDL.LU.64 R24, [R1+0x16e0] ;  /* 0x0016e00001187983 */ /* 0x000ee80000300a00 */
[----:B--2---:R-:W0:Y:S04]  /*199e0*/  LDSM.16.MT88.4 R20, [R7+UR4+0x3000] ;  /* 0x003000040714783b */ /* 0x004e280008004200 */
[----:B0-----:R-:W-:Y:S04]  /*199f0*/  STL.64 [R1+0x15d0], R22 ;  /* 0x0015d01601007387 */ /* 0x001fe80000100a00 */
[----:B------:R0:W-:Y:S04]  /*19a00*/  STL.64 [R1+0x15c8], R20 ;  /* 0x0015c81401007387 */ /* 0x0001e80000100a00 */
[----:B0-----:R-:W2:Y:S04]  /*19a10*/  LDL.LU R20, [R1+0x10] ;  /* 0x0000100001147983 */ /* 0x001ea80000300800 */
[----:B------:R-:W2:Y:S04]  /*19a20*/  LDL.LU R21, [R1+0x14] ;  /* 0x0000140001157983 */ /* 0x000ea80000300800 */
[----:B------:R-:W4:Y:S01]  /*19a30*/  LDL.LU R22, [R1+0x18] ;  /* 0x0000180001167983 */ /* 0x000f220000300800 */
[----:B---3--:R-:W-:Y:S01]  /*19a40*/  HMMA.16816.F32 R12, R24, R8, R12 ;  /* 0x00000008180c723c */ /* 0x008fe2000000180c */
[----:B------:R-:W-:-:S05]  /*19a50*/  IMAD.MOV.U32 R23, RZ, RZ, R3 ;  /* 0x000000ffff177224 */ /* 0x000fca00078e0003 */
[----:B------:R-:W-:Y:S02]  /*19a60*/  IMAD.MOV.U32 R5, RZ, RZ, R8 ;  /* 0x000000ffff057224 */ /* 0x000fe400078e0008 */
[----:B------:R-:W-:-:S15]  /*19a70*/  IMAD.MOV.U32 R4, RZ, RZ, R9 ;  /* 0x000000ffff047224 */ /* 0x000fde00078e0009 */
[----:B------:R-:W-:-:S01]  /*19a80*/  NOP ;  /* 0x0000000000007918 */ /* 0x000fc20000000000 */
[----:B------:R-:W-:Y:S01]  /*19a90*/  IMAD.MOV.U32 R3, RZ, RZ, R13 ;  /* 0x000000ffff037224 */ /* 0x000fe200078e000d */
[----:B----4-:R-:W-:Y:S04]  /*19aa0*/  STL.64 [R1+0x1640], R22 ;  /* 0x0016401601007387 */ /* 0x010fe80000100a00 */
[----:B--2---:R0:W-:Y:S04]  /*19ab0*/  STL.64 [R1+0x1638], R20 ;  /* 0x0016381401007387 */ /* 0x0041e80000100a00 */
[----:B------:R-:W2:Y:S04]  /*19ac0*/  LDL.LU.64 R10, [R1+0x16d8] ;  /* 0x0016d800010a7983 */ /* 0x000ea80000300a00 */
[----:B------:R-:W3:Y:S04]  /*19ad0*/  LDL.LU.64 R8, [R1+0x16d0] ;  /* 0x0016d00001087983 */ /* 0x000ee80000300a00 */
[----:B------:R1:W-:Y:S01]  /*19ae0*/  STL [R1+0x180], R12 ;  /* 0x0001800c01007387 */ /* 0x0003e20000100800 */
[----:B0-----:R-:W-:-:S03]  /*19af0*/  IMAD.MOV.U32 R20, RZ, RZ, R2 ;  /* 0x000000ffff147224 */ /* 0x001fc600078e0002 */
[----:B-1----:R-:W4:Y:S01]  /*19b00*/  LDL.LU R12, [R1+0x20] ;  /* 0x00002000010c7983 */ /* 0x002f220000300800 */
[----:B------:R-:W-:-:S03]  /*19b10*/  IMAD.MOV.U32 R2, RZ, RZ, R14 ;  /* 0x000000ffff027224 */ /* 0x000fc600078e000e */
[----:B------:R-:W4:Y:S04]  /*19b20*/  LDL.LU R13, [R1+0x24] ;  /* 0x00002400010d7983 */ /* 0x000f280000300800 */
[----:B------:R-:W2:Y:S01]  /*19b30*/  LDL.LU R14, [R1+0x28] ;  /* 0x00002800010e7983 */ /* 0x000ea20000300800 */
[----:B------:R-:W-:Y:S02]  /*19b40*/  IMAD.MOV.U32 R21, RZ, RZ, R0 ;  /* 0x000000ffff157224 */ /* 0x000fe400078e0000 */
[----:B------:R-:W-:Y:S02]  /*19b50*/  IMAD.MOV.U32 R0, RZ, RZ, R15 ;  /* 0x000000ffff007224 */ /* 0x000fe400078e000f */
[----:B------:R-:W-:Y:S02]  /*19b60*/  IMAD.MOV.U32 R15, RZ, RZ, R6 ;  /* 0x000000ffff0f7224 */ /* 0x000fe400078e0006 */
[----:B------:R-:W3:Y:S04]  /*19b70*/  LDL.LU R6, [R1+0x16c8] ;  /* 0x0016c80001067983 */ /* 0x000ee80000300800 */
[----:B--2---:R3:W-:Y:S04]  /*19b80*/  STL.64 [R1+0x1650], R14 ;  /* 0x0016500e01007387 */ /* 0x0047e80000100a00 */
[----:B----4-:R0:W-:Y:S04]  /*19b90*/  STL.64 [R1+0x1648], R12 ;  /* 0x0016480c01007387 */ /* 0x0101e80000100a00 */
[----:B------:R-:W2:Y:S04]  /*19ba0*/  LDL.LU R16, [R1+0xf0] ;  /* 0x0000f00001107983 */ /* 0x000ea80000300800 */
[----:B------:R-:W2:Y:S04]  /*19bb0*/  LDL.LU R17, [R1+0xf4] ;  /* 0x0000f40001117983 */ /* 0x000ea80000300800 */
[----:B------:R-:W2:Y:S04]  /*19bc0*/  LDL.LU R18, [R1+0xf8] ;  /* 0x0000f80001127983 */ /* 0x000ea80000300800 */
[----:B------:R-:W2:Y:S01]  /*19bd0*/  LDL.LU R19, [R1+0xfc] ;  /* 0x0000fc0001137983 */ /* 0x000ea20000300800 */
[----:B---3--:R-:W-:-:S02]  /*19be0*/  IMAD.MOV.U32 R14, RZ, RZ, R9 ;  /* 0x000000ffff0e7224 */ /* 0x008fc400078e0009 */
[----:B------:R-:W-:Y:S02]  /*19bf0*/  IMAD.MOV.U32 R15, RZ, RZ, R8 ;  /* 0x000000ffff0f7224 */ /* 0x000fe400078e0008 */
[----:B0-----:R-:W-:Y:S02]  /*19c00*/  IMAD.MOV.U32 R12, RZ, RZ, R11 ;  /* 0x000000ffff0c7224 */ /* 0x001fe400078e000b */
[----:B------:R-:W-:Y:S01]  /*19c10*/  IMAD.MOV.U32 R13, RZ, RZ, R10 ;  /* 0x000000ffff0d7224 */ /* 0x000fe200078e000a */
[----:B------:R-:W3:Y:S04]  /*19c20*/  LDL.LU R8, [R1+0xe0] ;  /* 0x0000e00001087983 */ /* 0x000ee80000300800 */
[----:B------:R-:W3:Y:S04]  /*19c30*/  LDL.LU R9, [R1+0xe4] ;  /* 0x0000e40001097983 */ /* 0x000ee80000300800 */
[----:B------:R-:W3:Y:S04]  /*19c40*/  LDL.LU R10, [R1+0xe8] ;  /* 0x0000e800010a7983 */ /* 0x000ee80000300800 */
[----:B------:R-:W3:Y:S04]  /*19c50*/  LDL.LU R11, [R1+0xec] ;  /* 0x0000ec00010b7983 */ /* 0x000ee80000300800 */
[----:B------:R-:W-:Y:S04]  /*19c60*/  STL.64 [R1+0x1660], R14 ;  /* 0x0016600e01007387 */ /* 0x000fe80000100a00 */
[----:B------:R0:W-:Y:S04]  /*19c70*/  STL.64 [R1+0x1658], R12 ;  /* 0x0016580c01007387 */ /* 0x0001e80000100a00 */
[----:B0-----:R-:W4:Y:S04]  /*19c80*/  LDL.LU R12, [R1+0x40] ;  /* 0x00004000010c7983 */ /* 0x001f280000300800 */
[----:B------:R-:W4:Y:S04]  /*19c90*/  LDL.LU R13, [R1+0x44] ;  /* 0x00004400010d7983 */ /* 0x000f280000300800 */
[----:B------:R-:W2:Y:S04]  /*19ca0*/  LDL.LU R14, [R1+0x48] ;  /* 0x00004800010e7983 */ /* 0x000ea80000300800 */
[----:B------:R-:W2:Y:S04]  /*19cb0*/  LDL.LU R15, [R1+0x4c] ;  /* 0x00004c00010f7983 */ /* 0x000ea80000300800 */
[----:B--2---:R-:W-:Y:S04]  /*19cc0*/  STL.64 [R1+0x1670], R14 ;  /* 0x0016700e01007387 */ /* 0x004fe80000100a00 */
[----:B----4-:R0:W-:Y:S04]  /*19cd0*/  STL.64 [R1+0x1668], R12 ;  /* 0x0016680c01007387 */ /* 0x0101e80000100a00 */
[----:B0-----:R-:W2:Y:S04]  /*19ce0*/  LDL.LU R12, [R1+0x90] ;  /* 0x00009000010c7983 */ /* 0x001ea80000300800 */
[----:B------:R-:W2:Y:S04]  /*19cf0*/  LDL.LU R13, [R1+0x94] ;  /* 0x00009400010d7983 */ /* 0x000ea80000300800 */
[----:B------:R-:W4:Y:S01]  /*19d00*/  LDL.LU R14, [R1+0x98] ;  /* 0x00009800010e7983 */ /* 0x000f220000300800 */
[----:B------:R-:W-:-:S05]  /*19d10*/  IMAD.MOV.U32 R15, RZ, RZ, R6 ;  /* 0x000000ffff0f7224 */ /* 0x000fca00078e0006 */
[----:B----4-:R-:W-:Y:S04]  /*19d20*/  STL.64 [R1+0x1680], R14 ;  /* 0x0016800e01007387 */ /* 0x010fe80000100a00 */
[----:B--2---:R0:W-:Y:S02]  /*19d30*/  STL.64 [R1+0x1678], R12 ;  /* 0x0016780c01007387 */ /* 0x0041e40000100a00 */
[----:B0-----:R-:W-:Y:S02]  /*19d40*/  IMAD.MOV.U32 R12, RZ, RZ, R5 ;  /* 0x000000ffff0c7224 */ /* 0x001fe400078e0005 */
[----:B------:R-:W-:Y:S02]  /*19d50*/  IMAD.MOV.U32 R13, RZ, RZ, R4 ;  /* 0x000000ffff0d7224 */ /* 0x000fe400078e0004 */
[----:B------:R-:W0:Y:S04]  /*19d60*/  LDSM.16.MT88.4 R4, [R7+UR4+0x3080] ;  /* 0x003080040704783b */ /* 0x000e280008004200 */
[----:B------:R-:W-:Y:S04]  /*19d70*/  STL [R1+0x1600], R0 ;  /* 0x0016000001007387 */ /* 0x000fe80000100800 */
[----:B------:R-:W-:Y:S04]  /*19d80*/  STL [R1+0x15fc], R2 ;  /* 0x0015fc0201007387 */ /* 0x000fe80000100800 */
[----:B------:R-:W-:Y:S04]  /*19d90*/  STL [R1+0x15f8], R3 ;  /* 0x0015f80301007387 */ /* 0x000fe80000100800 */
[----:B0-----:R0:W-:Y:S04]  /*19da0*/  STL [R1+0x1554], R4 ;  /* 0x0015540401007387 */ /* 0x0011e80000100800 */
[----:B------:R1:W-:Y:S01]  /*19db0*/  STL [R1+0x1550], R5 ;  /* 0x0015500501007387 */ /* 0x0003e20000100800 */
[----:B0-----:R-:W-:-:S02]  /*19dc0*/  IMAD.MOV.U32 R4, RZ, RZ, R29 ;  /* 0x000000ffff047224 */ /* 0x001fc400078e001d */
[----:B-1----:R-:W-:-:S07]  /*19dd0*/  IMAD.MOV.U32 R5, RZ, RZ, R28 ;  /* 0x000000ffff057224 */ /* 0x002fce00078e001c */
[C---:B------:R-:W-:Y:S01]  /*19de0*/  HMMA.16816.F32 R16, R24.reuse, R4, R16 ;  /* 0x000000041810723c */ /* 0x040fe20000001810 */
[----:B------:R-:W-:Y:S04]  /*19df0*/  STL [R1+0x154c], R6 ;  /* 0x00154c0601007387 */ /* 0x000fe80000100800 */
[----:B------:R-:W-:Y:S04]  /*19e00*/  STL [R1+0x1548], R7 ;  /* 0x0015480701007387 */ /* 0x000fe80000100800 */
[----:B------:R-:W2:Y:S04]  /*19e10*/  LDL.LU R29, [R1+0x16c4] ;  /* 0x0016c400011d7983 */ /* 0x000ea80000300800 */
[----:B------:R-:W4:Y:S10]  /*19e20*/  LDL.LU R28, [R1+0x16c0] ;  /* 0x0016c000011c7983 */ /* 0x000f340000300800 */
[----:B------:R-:W-:Y:S04]  /*19e30*/  STL.64 [R1+0x170], R16 ;  /* 0x0001701001007387 */ /* 0x000fe80000100a00 */
[----:B------:R0:W-:Y:S04]  /*19e40*/  STL.64 [R1+0x178], R18 ;  /* 0x0001781201007387 */ /* 0x0001e80000100a00 */
[----:B0-----:R-:W2:Y:S04]  /*19e50*/  LDL.LU.64 R18, [R1+0x16b8] ;  /* 0x0016b80001127983 */ /* 0x001ea80000300a00 */
[----:B------:R-:W3:Y:S04]  /*19e60*/  LDL.LU.64 R16, [R1+0x16b0] ;  /* 0x0016b00001107983 */ /* 0x000ee80000300a00 */
[----:B------:R0:W-:Y:S04]  /*19e70*/  STL.64 [R1+0x1688], R4 ;  /* 0x0016880401007387 */ /* 0x0001e80000100a00 */
[----:B0-----:R-:W2:Y:S04]  /*19e80*/  LDL.LU R4, [R1+0xa0] ;  /* 0x0000a00001047983 */ /* 0x001ea80000300800 */
[----:B------:R-:W2:Y:S04]  /*19e90*/  LDL.LU R5, [R1+0xa4] ;  /* 0x0000a40001057983 */ /* 0x000ea80000300800 */
[----:B------:R-:W2:Y:S01]  /*19ea0*/  LDL.LU R6, [R1+0xa8] ;  /* 0x0000a80001067983 */ /* 0x000ea20000300800 */
[----:B---3--:R-:W-:-:S15]  /*19eb0*/  HMMA.16816.F32 R8, R24, R16, R8 ;  /* 0x000000101808723c */ /* 0x008fde0000001808 */
[----:B------:R-:W-:-:S08]  /*19ec0*/  NOP ;  /* 0x0000000000007918 */ /* 0x000fd00000000000 */
[----:B------:R0:W-:Y:S01]  /*19ed0*/  STL [R1+0x150], R8 ;  /* 0x0001500801007387 */ /* 0x0001e20000100800 */
[----:B------:R-:W-:Y:S02]  /*19ee0*/  IMAD.MOV.U32 R2, RZ, RZ, R10 ;  /* 0x000000ffff027224 */ /* 0x000fe400078e000a */
[----:B------:R-:W-:Y:S02]  /*19ef0*/  IMAD.MOV.U32 R3, RZ, RZ, R11 ;  /* 0x000000ffff037224 */ /* 0x000fe400078e000b */
[----:B------:R-:W-:Y:S01]  /*19f00*/  IMAD.MOV.U32 R0, RZ, RZ, R9 ;  /* 0x000000ffff007224 */ /* 0x000fe200078e0009 */
[----:B------:R-:W3:Y:S04]  /*19f10*/  LDL.LU.64 R10, [R1+0x16a8] ;  /* 0x0016a800010a7983 */ /* 0x000ee80000300a00 */
[----:B0-----:R-:W3:Y:S01]  /*19f20*/  LDL.LU.64 R8, [R1+0x16a0] ;  /* 0x0016a00001087983 */ /* 0x001ee20000300a00 */
[----:B----4-:R-:W-:Y:S01]  /*19f30*/  IMAD.MOV.U32 R7, RZ, RZ, R28 ;  /* 0x000000ffff077224 */ /* 0x010fe200078e001c */
[----:B---3--:R-:W-:Y:S02]  /*19f40*/  HMMA.16816.F32 R24, R24, R20, R8 ;  /* 0x000000141818723c */ /* 0x008fe40000001808 */
[----:B------:R-:W2:Y:S04]  /*19f50*/  LDL.LU.64 R10, [R1+0x1698] ;  /* 0x00169800010a7983 */ /* 0x000ea80000300a00 */
[----:B------:R-:W2:-:S15]  /*19f60*/  LDL.LU.64 R8, [R1+0x1690] ;  /* 0x0016900001087983 */ /* 0x000e9e0000300a00 */
[----:B------:R-:W-:-:S02]  /*19f70*/  NOP ;  /* 0x0000000000007918 */ /* 0x000fc40000000000 */
[----:B------:R-:W-:Y:S04]  /*19f80*/  STL.64 [R1+0x140], R24 ;  /* 0x0001401801007387 */ /* 0x000fe80000100a00 */
[----:B------:R0:W-:Y:S04]  /*19f90*/  STL [R1+0x148], R26 ;  /* 0x0001481a01007387 */ /* 0x0001e80000100800 */
[----:B0-----:R-:W3:Y:S01]  /*19fa0*/  LDL R26, [R1+0x224] ;  /* 0x00022400011a7983 */ /* 0x001ee20000100800 */
[----:B--2---:R-:W-:Y:S03]  /*19fb0*/  HMMA.16816.F32 R12, R8, R12, R4 ;  /* 0x0000000c080c723c */ /* 0x004fe60000001804 */
[----:B------:R-:W2:-:S15]  /*19fc0*/  LDL.LU.64 R4, [R1+0x1688] ;  /* 0x0016880001047983 */ /* 0x000e9e0000300a00 */
[----:B------:R-:W-:-:S05]  /*19fd0*/  NOP ;  /* 0x0000000000007918 */ /* 0x000fca0000000000 */
[----:B------:R-:W-:Y:S04]  /*19fe0*/  STL.64 [R1+0x120], R12 ;  /* 0x0001200c01007387 */ /* 0x000fe80000100a00 */
[----:B------:R0:W-:Y:S04]  /*19ff0*/  STL.64 [R1+0x128], R14 ;  /* 0x0001280e01007387 */ /* 0x0001e80000100a00 */
[----:B0-----:R-:W2:Y:S04]  /*1a000*/  LDL.LU.64 R14, [R1+0x1680] ;  /* 0x00168000010e7983 */ /* 0x001ea80000300a00 */
[----:B------:R-:W2:Y:S02]  /*1a010*/  LDL.LU.64 R12, [R1+0x1678] ;  /* 0x00167800010c7983 */ /* 0x000ea40000300a00 */
[----:B--2---:R-:W-:Y:S02]  /*1a020*/  HMMA.16816.F32 R4, R8, R4, R12 ;  /* 0x000000040804723c */ /* 0x004fe4000000180c */
[----:B------:R-:W2:Y:S04]  /*1a030*/  LDL.LU.64 R14, [R1+0x1670] ;  /* 0x00167000010e7983 */ /* 0x000ea80000300a00 */
[----:B------:R-:W2:-:S15]  /*1a040*/  LDL.LU.64 R12, [R1+0x1668] ;  /* 0x00166800010c7983 */ /* 0x000e9e0000300a00 */
[----:B------:R-:W-:-:S02]  /*1a050*/  NOP ;  /* 0x0000000000007918 */ /* 0x000fc40000000000 */
[----:B------:R-:W-:Y:S04]  /*1a060*/  STL.64 [R1+0x110], R4 ;  /* 0x0001100401007387 */ /* 0x000fe80000100a00 */
[----:B------:R0:W-:Y:S01]  /*1a070*/  STL.64 [R1+0x118], R6 ;  /* 0x0001180601007387 */ /* 0x0001e20000100a00 */
[----:B--2---:R-:W-:-:S15]  /*1a080*/  HMMA.16816.F32 R12, R8, R16, R12 ;  /* 0x00000010080c723c */ /* 0x004fde000000180c */
[----:B------:R-:W-:-:S09]  /*1a090*/  NOP ;  /* 0x0000000000007918 */ /* 0x000fd20000000000 */
[----:B0-----:R-:W-:Y:S02]  /*1a0a0*/  IMAD.MOV.U32 R6, RZ, RZ, R14 ;  /* 0x000000ffff067224 */ /* 0x001fe400078e000e */
[----:B------:R-:W-:Y:S02]  /*1a0b0*/  IMAD.MOV.U32 R7, RZ, RZ, R15 ;  /* 0x000000ffff077224 */ /* 0x000fe400078e000f */
[----:B------:R-:W-:Y:S02]  /*1a0c0*/  IMAD.MOV.U32 R4, RZ, RZ, R12 ;  /* 0x000000ffff047224 */ /* 0x000fe400078e000c */
[----:B------:R-:W-:Y:S01]  /*1a0d0*/  IMAD.MOV.U32 R5, RZ, RZ, R13 ;  /* 0x000000ffff057224 */ /* 0x000fe200078e000d */
[----:B------:R-:W2:Y:S04]  /*1a0e0*/  LDL.LU.64 R14, [R1+0x1660] ;  /* 0x00166000010e7983 */ /* 0x000ea80000300a00 */
[----:B------:R-:W2:Y:S04]  /*1a0f0*/  LDL.LU.64 R12, [R1+0x1658] ;  /* 0x00165800010c7983 */ /* 0x000ea80000300a00 */
[----:B------:R0:W-:Y:S04]  /*1a100*/  STL.64 [R1+0x1620], R18 ;  /* 0x0016201201007387 */ /* 0x0001e80000100a00 */
[----:B0-----:R-:W4:Y:S04]  /*1a110*/  LDL R18, [R1+0x88] ;  /* 0x0000880001127983 */ /* 0x001f280000100800 */
[----:B------:R-:W4:Y:S04]  /*1a120*/  LDL R19, [R1+0x8c] ;  /* 0x00008c0001137983 */ /* 0x000f280000100800 */
[----:B------:R-:W-:Y:S04]  /*1a130*/  STL [R1+0x1560], R5 ;  /* 0x0015600501007387 */ /* 0x000fe80000100800 */
[----:B------:R-:W-:Y:S04]  /*1a140*/  STL [R1+0x155c], R6 ;  /* 0x00155c0601007387 */ /* 0x000fe80000100800 */
[----:B------:R-:W-:Y:S01]  /*1a150*/  STL [R1+0x1558], R7 ;  /* 0x0015580701007387 */ /* 0x000fe20000100800 */
[----:B--2---:R-:W-:Y:S03]  /*1a160*/  HMMA.16816.F32 R8, R8, R20, R12 ;  /* 0x000000140808723c */ /* 0x004fe6000000180c */
[----:B------:R-:W2:Y:S04]  /*1a170*/  LDL.LU.64 R14, [R1+0x1650] ;  /* 0x00165000010e7983 */ /* 0x000ea80000300a00 */
[----:B------:R-:W2:Y:S04]  /*1a180*/  LDL.LU.64 R12, [R1+0x1648] ;  /* 0x00164800010c7983 */ /* 0x000ea80000300a00 */
[----:B------:R-:W2:Y:S04]  /*1a190*/  LDL.LU.64 R22, [R1+0x1640] ;  /* 0x0016400001167983 */ /* 0x000ea80000300a00 */
[----:B------:R-:W2:Y:S08]  /*1a1a0*/  LDL.LU.64 R20, [R1+0x1638] ;  /* 0x0016380001147983 */ /* 0x000eb00000300a00 */
[----:B------:R-:W-:Y:S04]  /*1a1b0*/  STL.64 [R1+0x30], R8 ;  /* 0x0000300801007387 */ /* 0x000fe80000100a00 */
[----:B------:R0:W-:Y:S04]  /*1a1c0*/  STL.64 [R1+0x38], R10 ;  /* 0x0000380a01007387 */ /* 0x0001e80000100a00 */
[----:B0-----:R-:W2:Y:S02]  /*1a1d0*/  LDL.64 R10, [R1+0x58] ;  /* 0x00005800010a7983 */ /* 0x001ea40000100a00 */
[----:B--2---:R-:W-:-:S15]  /*1a1e0*/  HMMA.16816.F32 R12, R20, R10, R12 ;  /* 0x0000000a140c723c */ /* 0x004fde000000180c */
[----:B------:R-:W-:-:S08]  /*1a1f0*/  NOP ;  /* 0x0000000000007918 */ /* 0x000fd00000000000 */
[----:B------:R-:W-:Y:S04]  /*1a200*/  STL.64 [R1+0x20], R12 ;  /* 0x0000200c01007387 */ /* 0x000fe80000100a00 */
[----:B------:R0:W-:Y:S04]  /*1a210*/  STL.64 [R1+0x28], R14 ;  /* 0x0000280e01007387 */ /* 0x0001e80000100a00 */
[----:B0-----:R-:W4:Y:S04]  /*1a220*/  LDL.LU.64 R14, [R1+0x1630] ;  /* 0x00163000010e7983 */ /* 0x001f280000300a00 */
[----:B------:R-:W4:Y:S01]  /*1a230*/  LDL.LU.64 R12, [R1+0x1628] ;  /* 0x00162800010c7983 */ /* 0x000f220000300a00 */
[----:B------:R-:W-:-:S02]  /*1a240*/  IMAD.MOV.U32 R28, RZ, RZ, R27 ;  /* 0x000000ffff1c7224 */ /* 0x000fc400078e001b */
[----:B------:R-:W0:Y:S01]  /*1a250*/  S2R R27, SR_TID.X ;  /* 0x00000000001b7919 */ /* 0x000e220000002100 */
[----:B------:R-:W-:Y:S02]  /*1a260*/  IMAD.MOV.U32 R25, RZ, RZ, R10 ;  /* 0x000000ffff197224 */ /* 0x000fe400078e000a */
[----:B------:R-:W-:Y:S02]  /*1a270*/  IMAD.MOV.U32 R24, RZ, RZ, R11 ;  /* 0x000000ffff187224 */ /* 0x000fe400078e000b */
[----:B----4-:R-:W-:Y:S07]  /*1a280*/  HMMA.16816.F32 R8, R20, R18, R12 ;  /* 0x000000121408723c */ /* 0x010fee000000180c */
[----:B------:R-:W-:-:S02]  /*1a290*/  IMAD.MOV.U32 R15, RZ, RZ, R29 ;  /* 0x000000ffff0f7224 */ /* 0x000fc400078e001d */
[----:B0-----:R-:W-:-:S14]  /*1a2a0*/  IMAD.SHL.U32 R29, R27, 0x2, RZ ;  /* 0x000000021b1d7824 */ /* 0x001fdc00078e00ff */
[----:B------:R-:W-:Y:S01]  /*1a2b0*/  STL [R1+0xdc], R11 ;  /* 0x0000dc0b01007387 */ /* 0x000fe20000100800 */
[----:B------:R-:W-:Y:S02]  /*1a2c0*/  IMAD.MOV.U32 R5, RZ, RZ, R8 ;  /* 0x000000ffff057224 */ /* 0x000fe400078e0008 */
[----:B------:R-:W-:Y:S02]  /*1a2d0*/  IMAD.MOV.U32 R6, RZ, RZ, R9 ;  /* 0x000000ffff067224 */ /* 0x000fe400078e0009 */
[----:B------:R-:W-:Y:S01]  /*1a2e0*/  IMAD.MOV.U32 R7, RZ, RZ, R10 ;  /* 0x000000ffff077224 */ /* 0x000fe200078e000a */
[----:B------:R-:W2:Y:S04]  /*1a2f0*/  LDL.LU R12, [R1+0x130] ;  /* 0x00013000010c7983 */ /* 0x000ea80000300800 */
[----:B---3--:R0:W1:Y:S04]  /*1a300*/  LDSM.16.MT88.4 R8, [R26+UR4+0x4000] ;  /* 0x004000041a08783b */ /* 0x0080680008004200 */
[----:B------:R-:W2:Y:S04]  /*1a310*/  LDL.LU R13, [R1+0x134] ;  /* 0x00013400010d7983 */ /* 0x000ea80000300800 */
[----:B------:R-:W2:Y:S01]  /*1a320*/  LDL.LU R14, [R1+0x138] ;  /* 0x00013800010e7983 */ /* 0x000ea20000300800 */
[----:B0-----:R-:W-:-:S05]  /*1a330*/  LOP3.LUT R26, R27, 0x7, RZ, 0xc0, !PT ;  /* 0x000000071b1a7812 */ /* 0x001fca00078ec0ff */
[----:B------:R-:W-:-:S05]  /*1a340*/  IMAD R26, R26, 0x110, RZ ;  /* 0x000001101a1a7824 */ /* 0x000fca00078e02ff */
[----:B------:R-:W-:-:S05]  /*1a350*/  LOP3.LUT R26, R26, 0x30, R29, 0x78, !PT ;  /* 0x000000301a1a7812 */ /* 0x000fca00078e781d */
[----:B------:R-:W0:Y:S04]  /*1a360*/  LDSM.16.M88.4 R16, [R26+UR4+0x8080] ;  /* 0x008080041a10783b */ /* 0x000e280008000200 */
[----:B------:R3:W-:Y:S04]  /*1a370*/  STL.64 [R1+0x1570], R6 ;  /* 0x0015700601007387 */ /* 0x0007e80000100a00 */
[----:B------:R-:W-:Y:S04]  /*1a380*/  STL.64 [R1+0x1568], R4 ;  /* 0x0015680401007387 */ /* 0x000fe80000100a00 */
[----:B---3--:R-:W3:Y:S04]  /*1a390*/  LDL.LU.64 R6, [R1+0x68] ;  /* 0x0000680001067983 */ /* 0x008ee80000300a00 */
[----:B-1----:R1:W-:Y:S04]  /*1a3a0*/  STL.64 [R1+0x1500], R10 ;  /* 0x0015000a01007387 */ /* 0x0023e80000100a00 */
[----:B-1----:R-:W4:Y:S04]  /*1a3b0*/  LDL R11, [R1+0x224] ;  /* 0x00022400010b7983 */ /* 0x002f280000100800 */
[----:B------:R-:W-:Y:S04]  /*1a3c0*/  STL.64 [R1+0x14f8], R8 ;  /* 0x0014f80801007387 */ /* 0x000fe80000100a00 */
[----:B0-----:R-:W-:Y:S04]  /*1a3d0*/  STL.64 [R1+0xa0], R16 ;  /* 0x0000a01001007387 */ /* 0x001fe80000100a00 */
[----:B------:R-:W-:Y:S04]  /*1a3e0*/  STL.64 [R1+0xa8], R18 ;  /* 0x0000a81201007387 */ /* 0x000fe80000100a00 */
[----:B------:R-:W0:Y:S04]  /*1a3f0*/  LDSM.16.M88.4 R16, [R26+UR4+0x8880] ;  /* 0x008880041a10783b */ /* 0x000e280008000200 */
[----:B0-----:R-:W-:Y:S04]  /*1a400*/  STL.64 [R1+0x90], R16 ;  /* 0x0000901001007387 */ /* 0x001fe80000100a00 */
[----:B------:R0:W-:Y:S01]  /*1a410*/  STL [R1+0x98], R18 ;  /* 0x0000981201007387 */ /* 0x0001e20000100800 */
[----:B------:R-:W-:-:S03]  /*1a420*/  IMAD.MOV.U32 R29, RZ, RZ, R19 ;  /* 0x000000ffff1d7224 */ /* 0x000fc600078e0013 */
[----:B0-----:R-:W2:Y:S04]  /*1a430*/  LDL.LU.64 R18, [R1+0x1620] ;  /* 0x0016200001127983 */ /* 0x001ea80000300a00 */
[----:B------:R-:W-:Y:S01]  /*1a440*/  STL [R1+0x13d8], R29 ;  /* 0x0013d81d01007387 */ /* 0x000fe20000100800 */
[----:B--2---:R-:W-:Y:S06]  /*1a450*/  HMMA.16816.F32 R12, R20, R18, R12 ;  /* 0x00000012140c723c */ /* 0x004fec000000180c */
[----:B------:R-:W-:-:S02]  /*1a460*/  IMAD.MOV.U32 R5, RZ, RZ, R18 ;  /* 0x000000ffff057224 */ /* 0x000fc400078e0012 */
[----:B------:R-:W-:Y:S02]  /*1a470*/  IMAD.MOV.U32 R4, RZ, RZ, R19 ;  /* 0x000000ffff047224 */ /* 0x000fe400078e0013 */
[----:B------:R-:W3:Y:S04]  /*1a480*/  LDL.LU.64 R18, [R1+0x1618] ;  /* 0x0016180001127983 */ /* 0x000ee80000300a00 */
[----:B------:R-:W3:Y:S09]  /*1a490*/  LDL.LU.64 R16, [R1+0x1610] ;  /* 0x0016100001107983 */ /* 0x000ef20000300a00 */
[----:B------:R-:W-:Y:S01]  /*1a4a0*/  STL [R1+0xf0], R12 ;  /* 0x0000f00c01007387 */ /* 0x000fe20000100800 */
[----:B------:R-:W-:-:S02]  /*1a4b0*/  IMAD.MOV.U32 R10, RZ, RZ, R13 ;  /* 0x000000ffff0a7224 */ /* 0x000fc400078e000d */
[----:B------:R-:W-:Y:S02]  /*1a4c0*/  IMAD.MOV.U32 R9, RZ, RZ, R14 ;  /* 0x000000ffff097224 */ /* 0x000fe400078e000e */
[----:B------:R-:W-:Y:S01]  /*1a4d0*/  IMAD.MOV.U32 R8, RZ, RZ, R15 ;  /* 0x000000ffff087224 */ /* 0x000fe200078e000f */
[----:B------:R-:W2:Y:S04]  /*1a4e0*/  LDL R27, [R1+0xedc] ;  /* 0x000edc00011b7983 */ /* 0x000ea80000100800 */
[----:B------:R-:W0:Y:S04]  /*1a4f0*/  LDSM.16.M88.4 R12, [R26+UR4+0x9080] ;  /* 0x009080041a0c783b */ /* 0x000e280008000200 */
[----:B0-----:R-:W-:Y:S04]  /*1a500*/  STL.64 [R1+0xb0], R12 ;  /* 0x0000b00c01007387 */ /* 0x001fe80000100a00 */
[----:B------:R-:W-:Y:S04]  /*1a510*/  STL.64 [R1+0xb8], R14 ;  /* 0x0000b80e01007387 */ /* 0x000fe80000100a00 */
[----:B------:R-:W0:Y:S04]  /*1a520*/  LDSM.16.M88.4 R12, [R26+UR4+0x9880] ;  /* 0x009880041a0c783b */ /* 0x000e280008000200 */
[----:B0-----:R-:W-:Y:S04]  /*1a530*/  STL.64 [R1+0xc0], R12 ;  /* 0x0000c00c01007387 */ /* 0x001fe80000100a00 */
[----:B------:R-:W-:Y:S01]  /*1a540*/  STL.64 [R1+0xc8], R14 ;  /* 0x0000c80e01007387 */ /* 0x000fe20000100a00 */
[----:B------:R-:W-:-:S03]  /*1a550*/  IMAD.MOV.U32 R29, RZ, RZ, R15 ;  /* 0x000000ffff1d7224 */ /* 0x000fc600078e000f */
[----:B----4-:R-:W0:Y:S04]  /*1a560*/  LDSM.16.MT88.4 R12, [R11+UR4+0x4080] ;  /* 0x004080040b0c783b */ /* 0x010e280008004200 */
[----:B------:R-:W-:Y:S04]  /*1a570*/  STL [R1+0x13e4], R29 ;  /* 0x0013e41d01007387 */ /* 0x000fe80000100800 */
[----:B------:R-:W-:Y:S04]  /*1a580*/  STL.64 [R1+0x1580], R10 ;  /* 0x0015800a01007387 */ /* 0x000fe80000100a00 */
[----:B------:R-:W-:Y:S04]  /*1a590*/  STL.64 [R1+0x1578], R8 ;  /* 0x0015780801007387 */ /* 0x000fe80000100a00 */
[----:B0-----:R-:W-:Y:S04]  /*1a5a0*/  STL [R1+0x14a0], R15 ;  /* 0x0014a00f01007387 */ /* 0x001fe80000100800 */
[----:B------:R0:W-:Y:S04]  /*1a5b0*/  STL [R1+0x15b0], R14 ;  /* 0x0015b00e01007387 */ /* 0x0001e80000100800 */
[----:B------:R1:W-:Y:S04]  /*1a5c0*/  STL.64 [R1+0x15a8], R12 ;  /* 0x0015a80c01007387 */ /* 0x0003e80000100a00 */
[----:B0-----:R-:W4:Y:S01]  /*1a5d0*/  LDL.LU.64 R14, [R1+0x88] ;  /* 0x00008800010e7983 */ /* 0x001f220000300a00 */
[----:B---3--:R-:W-:Y:S03]  /*1a5e0*/  HMMA.16816.F32 R16, R20, R6, R16 ;  /* 0x000000061410723c */ /* 0x008fe60000001810 */
[----:B----4-:R0:W-:Y:S04]  /*1a5f0*/  STL.64 [R1+0x1608], R14 ;  /* 0x0016080e01007387 */ /* 0x0101e80000100a00 */
[----:B-1----:R-:W3:Y:S04]  /*1a600*/  LDL.LU R12, [R1+0x190] ;  /* 0x00019000010c7983 */ /* 0x002ee80000300800 */
[----:B------:R-:W3:Y:S04]  /*1a610*/  LDL.LU R13, [R1+0x194] ;  /* 0x00019400010d7983 */ /* 0x000ee80000300800 */
[----:B0-----:R-:W3:Y:S04]  /*1a620*/  LDL.LU R14, [R1+0x198] ;  /* 0x00019800010e7983 */ /* 0x001ee80000300800 */
[----:B------:R-:W3:Y:S04]  /*1a630*/  LDL.LU R15, [R1+0x19c] ;  /* 0x00019c00010f7983 */ /* 0x000ee80000300800 */
[----:B------:R0:W-:Y:S04]  /*1a640*/  STL.64 [R1+0x15d8], R6 ;  /* 0x0015d80601007387 */ /* 0x0001e80000100a00 */
[----:B------:R-:W4:Y:S04]  /*1a650*/  LDL.LU R20, [R1+0x160] ;  /* 0x0001600001147983 */ /* 0x000f280000300800 */
[----:B------:R-:W-:Y:S04]  /*1a660*/  STL.64 [R1+0xe0], R16 ;  /* 0x0000e01001007387 */ /* 0x000fe80000100a00 */
[----:B------:R-:W-:Y:S04]  /*1a670*/  STL.64 [R1+0xe8], R18 ;  /* 0x0000e81201007387 */ /* 0x000fe80000100a00 */
[----:B------:R-:W4:Y:S04]  /*1a680*/  LDL.LU R21, [R1+0x164] ;  /* 0x0001640001157983 */ /* 0x000f280000300800 */
[----:B------:R-:W3:Y:S04]  /*1a690*/  LDL.LU R22, [R1+0x168] ;  /* 0x0001680001167983 */ /* 0x000ee80000300800 */
[----:B------:R-:W3:Y:S04]  /*1a6a0*/  LDL.LU R23, [R1+0x16c] ;  /* 0x00016c0001177983 */ /* 0x000ee80000300800 */
[----:B--2---:R-:W1:Y:S01]  /*1a6b0*/  LDSM.16.MT88.4 R16, [R27+UR4+0x4000] ;  /* 0x004000041b10783b */ /* 0x004e620008004200 */
[----:B0-----:R-:W-:-:S02]  /*1a6c0*/  IMAD.MOV.U32 R6, RZ, RZ, R5 ;  /* 0x000000ffff067224 */ /* 0x001fc400078e0005 */
[----:B------:R-:W-:Y:S01]  /*1a6d0*/  IMAD.MOV.U32 R7, RZ, RZ, R4 ;  /* 0x000000ffff077224 */ /* 0x000fe200078e0004 */
[----:B---3--:R-:W-:Y:S04]  /*1a6e0*/  STL.64 [R1+0x15e8], R22 ;  /* 0x0015e81601007387 */ /* 0x008fe80000100a00 */
[----:B----4-:R0:W-:Y:S04]  /*1a6f0*/  STL.64 [R1+0x15e0], R20 ;  /* 0x0015e01401007387 */ /* 0x0101e80000100a00 */
[----:B------:R2:W-:Y:S04]  /*1a700*/  STL.64 [R1+0x15f0], R6 ;  /* 0x0015f00601007387 */ /* 0x0005e80000100a00 */
[----:B0-----:R-:W3:Y:S04]  /*1a710*/  LDL.LU R20, [R1+0x1a0] ;  /* 0x0001a00001147983 */ /* 0x001ee80000300800 */
[----:B------:R-:W3:Y:S04]  /*1a720*/  LDL.LU R21, [R1+0x1a4] ;  /* 0x0001a40001157983 */ /* 0x000ee80000300800 */
[----:B------:R-:W3:Y:S04]  /*1a730*/  LDL.LU R22, [R1+0x1a8] ;  /* 0x0001a80001167983 */ /* 0x000ee80000300800 */
[----:B------:R-:W3:Y:S04]  /*1a740*/  LDL.LU R23, [R1+0x1ac] ;  /* 0x0001ac0001177983 */ /* 0x000ee80000300800 */
[----:B------:R-:W4:Y:S04]  /*1a750*/  LDL.LU R4, [R1+0x1b0] ;  /* 0x0001b00001047983 */ /* 0x000f280000300800 */
[----:B------:R-:W4:Y:S04]  /*1a760*/  LDL.LU R5, [R1+0x1b4] ;  /* 0x0001b40001057983 */ /* 0x000f280000300800 */
[----:B--2---:R-:W4:Y:S04]  /*1a770*/  LDL.LU R6, [R1+0x1b8] ;  /* 0x0001b80001067983 */ /* 0x004f280000300800 */
[----:B------:R-:W4:Y:S04]  /*1a780*/  LDL.LU R7, [R1+0x1bc] ;  /* 0x0001bc0001077983 */ /* 0x000f280000300800 */
[----:B-1----:R-:W-:Y:S04]  /*1a790*/  STL.64 [R1+0x1460], R18 ;  /* 0x0014601201007387 */ /* 0x002fe80000100a00 */
[----:B------:R0:W-:Y:S04]  /*1a7a0*/  STL.64 [R1+0x1458], R16 ;  /* 0x0014581001007387 */ /* 0x0001e80000100a00 */
[----:B0-----:R-:W2:Y:S04]  /*1a7b0*/  LDL.LU R16, [R1] ;  /* 0x0000000001107983 */ /* 0x001ea80000300800 */
[----:B------:R-:W2:Y:S04]  /*1a7c0*/  LDL.LU R17, [R1+0x4] ;  /* 0x0000040001117983 */ /* 0x000ea80000300800 */
[----:B------:R-:W2:Y:S04]  /*1a7d0*/  LDL.LU R18, [R1+0x8] ;  /* 0x0000080001127983 */ /* 0x000ea80000300800 */
[----:B------:R-:W2:Y:S01]  /*1a7e0*/  LDL.LU R19, [R1+0xc] ;  /* 0x00000c0001137983 */ /* 0x000ea20000300800 */
[----:B------:R-:W-:-:S02]  /*1a7f0*/  IMAD.MOV.U32 R10, RZ, RZ, R25 ;  /* 0x000000ffff0a7224 */ /* 0x000fc400078e0019 */
[----:B------:R-:W-:Y:S02]  /*1a800*/  IMAD.MOV.U32 R11, RZ, RZ, R24 ;  /* 0x000000ffff0b7224 */ /* 0x000fe400078e0018 */
[----:B------:R-:W0:Y:S05]  /*1a810*/  LDSM.16.MT88.4 R24, [R27+UR4+0x4080] ;  /* 0x004080041b18783b */ /* 0x000e2a0008004200 */
[----:B--2---:R-:W-:Y:S01]  /*1a820*/  HMMA.16816.F32 R8, R16, R10, R12 ;  /* 0x0000000a1008723c */ /* 0x004fe2000000180c */
[----:B------:R-:W4:-:S15]  /*1a830*/  LDL.LU.64 R14, [R1+0x1608] ;  /* 0x00160800010e7983 */ /* 0x000f1e0000300a00 */
[----:B------:R-:W-:-:S07]  /*1a840*/  NOP ;  /* 0x0000000000007918 */ /* 0x000fce0000000000 */
[----:B------:R1:W-:Y:S04]  /*1a850*/  STL.64 [R1+0x100], R8 ;  /* 0x0001000801007387 */ /* 0x0003e80000100a00 */
[----:B------:R2:W-:Y:S04]  /*1a860*/  STL.64 [R1+0x108], R10 ;  /* 0x0001080a01007387 */ /* 0x0005e80000100a00 */
[----:B-1----:R-:W3:Y:S01]  /*1a870*/  LDL.LU R8, [R1+0x150] ;  /* 0x0001500001087983 */ /* 0x002ee20000300800 */
[----:B--2---:R-:W-:Y:S02]  /*1a880*/  IMAD.MOV.U32 R10, RZ, RZ, R2 ;  /* 0x000000ffff0a7224 */ /* 0x004fe400078e0002 */
[----:B------:R-:W-:-:S02]  /*1a890*/  IMAD.MOV.U32 R11, RZ, RZ, R3 ;  /* 0x000000ffff0b7224 */ /* 0x000fc400078e0003 */
[----:B------:R-:W-:Y:S02]  /*1a8a0*/  IMAD.MOV.U32 R9, RZ, RZ, R0 ;  /* 0x000000ffff097224 */ /* 0x000fe400078e0000 */
[----:B------:R-:W2:Y:S04]  /*1a8b0*/  LDL.LU R0, [R1+0x1600] ;  /* 0x0016000001007983 */ /* 0x000ea80000300800 */
[----:B------:R-:W2:Y:S04]  /*1a8c0*/  LDL.LU R2, [R1+0x15fc] ;  /* 0x0015fc0001027983 */ /* 0x000ea80000300800 */
[----:B------:R-:W2:Y:S04]  /*1a8d0*/  LDL.LU R3, [R1+0x15f8] ;  /* 0x0015f80001037983 */ /* 0x000ea80000300800 */
[----:B------:R-:W-:Y:S04]  /*1a8e0*/  STL.64 [R1+0x15a0], R10 ;  /* 0x0015a00a01007387 */ /* 0x000fe80000100a00 */
[----:B---3--:R1:W-:Y:S04]  /*1a8f0*/  STL.64 [R1+0x1598], R8 ;  /* 0x0015980801007387 */ /* 0x0083e80000100a00 */
[----:B-1----:R-:W3:Y:S04]  /*1a900*/  LDL.LU R8, [R1+0x170] ;  /* 0x0001700001087983 */ /* 0x002ee80000300800 */
[----:B------:R-:W3:Y:S04]  /*1a910*/  LDL.LU R9, [R1+0x174] ;  /* 0x0001740001097983 */ /* 0x000ee80000300800 */
[----:B------:R-:W2:Y:S04]  /*1a920*/  LDL.LU R10, [R1+0x178] ;  /* 0x00017800010a7983 */ /* 0x000ea80000300800 */
[----:B------:R-:W2:Y:S01]  /*1a930*/  LDL.LU R11, [R1+0x17c] ;  /* 0x00017c00010b7983 */ /* 0x000ea20000300800 */
[C---:B----4-:R-:W-:Y:S03]  /*1a940*/  HMMA.16816.F32 R4, R16.reuse, R14, R4 ;  /* 0x0000000e1004723c */ /* 0x050fe60000001804 */
[----:B--2---:R1:W-:Y:S04]  /*1a950*/  STL.64 [R1+0x15c0], R10 ;  /* 0x0015c00a01007387 */ /* 0x0043e80000100a00 */
[----:B---3--:R-:W-:Y:S04]  /*1a960*/  STL.64 [R1+0x15b8], R8 ;  /* 0x0015b80801007387 */ /* 0x008fe80000100a00 */
[----:B-1----:R-:W2:Y:S04]  /*1a970*/  LDL.LU.64 R10, [R1+0x58] ;  /* 0x00005800010a7983 */ /* 0x002ea80000300a00 */
[----:B0-----:R-:W-:Y:S04]  /*1a980*/  STL.64 [R1+0x1408], R26 ;  /* 0x0014081a01007387 */ /* 0x001fe80000100a00 */
[----:B------:R0:W-:Y:S04]  /*1a990*/  STL.64 [R1+0x1400], R24 ;  /* 0x0014001801007387 */ /* 0x0001e80000100a00 */
[----:B0-----:R-:W3:Y:S04]  /*1a9a0*/  LDL.LU.64 R24, [R1+0xc0] ;  /* 0x0000c00001187983 */ /* 0x001ee80000300a00 */
[----:B---3--:R0:W-:Y:S04]  /*1a9b0*/  STL [R1+0x14bc], R24 ;  /* 0x0014bc1801007387 */ /* 0x0081e80000100800 */
[----:B------:R-:W-:Y:S04]  /*1a9c0*/  STL [R1+0x14b8], R25 ;  /* 0x0014b81901007387 */ /* 0x000fe80000100800 */
[----:B0-----:R-:W2:Y:S04]  /*1a9d0*/  LDL.LU R24, [R1+0x180] ;  /* 0x0001800001187983 */ /* 0x001ea80000300800 */
[----:B------:R-:W-:Y:S04]  /*1a9e0*/  STL.64 [R1+0x130], R4 ;  /* 0x0001300401007387 */ /* 0x000fe80000100a00 */
[----:B------:R0:W-:Y:S04]  /*1a9f0*/  STL.64 [R1+0x138], R6 ;  /* 0x0001380601007387 */ /* 0x0001e80000100a00 */
[----:B0-----:R-:W3:Y:S02]  /*1aa00*/  LDL.LU.64 R6, [R1+0x15f0] ;  /* 0x0015f00001067983 */ /* 0x001ee40000300a00 */
[----:B---3--:R-:W-:Y:S02]  /*1aa10*/  HMMA.16816.F32 R4, R16, R6, R20 ;  /* 0x000000061004723c */ /* 0x008fe40000001814 */
[----:B------:R-:W3:Y:S04]  /*1aa20*/  LDL.LU.64 R22, [R1+0x15e8] ;  /* 0x0015e80001167983 */ /* 0x000ee80000300a00 */
[----:B------:R-:W3:-:S15]  /*1aa30*/  LDL.LU.64 R20, [R1+0x15e0] ;  /* 0x0015e00001147983 */ /* 0x000ede0000300a00 */
[----:B------:R-:W-:-:S02]  /*1aa40*/  NOP ;  /* 0x0000000000007918 */ /* 0x000fc40000000000 */
[----:B------:R-:W-:Y:S04]  /*1aa50*/  STL.64 [R1+0x1b0], R4 ;  /* 0x0001b00401007387 */ /* 0x000fe80000100a00 */
[----:B------:R0:W-:Y:S04]  /*1aa60*/  STL.64 [R1+0x1b8], R6 ;  /* 0x0001b80601007387 */ /* 0x0001e80000100a00 */
[----:B0-----:R-:W3:Y:S01]  /*1aa70*/  LDL.LU.64 R6, [R1+0x15d8] ;  /* 0x0015d80001067983 */ /* 0x001ee20000300a00 */
[----:B------:R-:W-:Y:S02]  /*1aa80*/  IMAD.MOV.U32 R25, RZ, RZ, R3 ;  /* 0x000000ffff197224 */ /* 0x000fe400078e0003 */
[----:B------:R-:W-:-:S02]  /*1aa90*/  IMAD.MOV.U32 R26, RZ, RZ, R2 ;  /* 0x000000ffff1a7224 */ /* 0x000fc400078e0002 */
[----:B------:R-:W-:Y:S01]  /*1aaa0*/  IMAD.MOV.U32 R27, RZ, RZ, R0 ;  /* 0x000000ffff1b7224 */ /* 0x000fe200078e0000 */
[----:B---3--:R-:W-:Y:S01]  /*1aab0*/  HMMA.16816.F32 R16, R16, R6, R20 ;  /* 0x000000061010723c */ /* 0x008fe20000001814 */
[----:B------:R-:W2:Y:S04]  /*1aac0*/  LDL.LU.64 R22, [R1+0x15d0] ;  /* 0x0015d00001167983 */ /* 0x000ea80000300a00 */
[----:B------:R-:W2:-:S15]  /*1aad0*/  LDL.LU.64 R20, [R1+0x15c8] ;  /* 0x0015c80001147983 */ /* 0x000e9e0000300a00 */
[----:B------:R-:W-:-:S03]  /*1aae0*/  NOP ;  /* 0x0000000000007918 */ /* 0x000fc60000000000 */
[----:B------:R-:W-:Y:S04]  /*1aaf0*/  STL.64 [R1+0x1470], R18 ;  /* 0x0014701201007387 */ /* 0x000fe80000100a00 */
[----:B------:R2:W-:Y:S02]  /*1ab00*/  STL.64 [R1+0x1468], R16 ;  /* 0x0014681001007387 */ /* 0x0005e40000100a00 */
[----:B--2---:R-:W-:Y:S07]  /*1ab10*/  HMMA.16816.F32 R16, R20, R10, R24 ;  /* 0x0000000a1410723c */ /* 0x004fee0000001818 */
[----:B------:R-:W-:-:S02]  /*1ab20*/  IMAD.MOV.U32 R25, RZ, RZ, R10 ;  /* 0x000000ffff197224 */ /* 0x000fc400078e000a */
[----:B------:R-:W-:Y:S02]  /*1ab30*/  IMAD.MOV.U32 R24, RZ, RZ, R11 ;  /* 0x000000ffff187224 */ /* 0x000fe400078e000b */
[----:B------:R-:W2:Y:S04]  /*1ab40*/  LDL.LU.64 R10, [R1+0x15c0] ;  /* 0x0015c000010a7983 */ /* 0x000ea80000300a00 */
[----:B------:R-:W2:Y:S09]  /*1ab50*/  LDL.LU.64 R8, [R1+0x15b8] ;  /* 0x0015b80001087983 */ /* 0x000eb20000300a00 */
[----:B------:R-:W-:-:S02]  /*1ab60*/  IMAD.MOV.U32 R26, RZ, RZ, R16 ;  /* 0x000000ffff1a7224 */ /* 0x000fc400078e0010 */
[----:B------:R-:W-:Y:S01]  /*1ab70*/  IMAD.MOV.U32 R3, RZ, RZ, R17 ;  /* 0x000000ffff037224 */ /* 0x000fe200078e0011 */
[----:B------:R-:W3:Y:S01]  /*1ab80*/  LDL.LU R16, [R1+0x140] ;  /* 0x0001400001107983 */ /* 0x000ee20000300800 */
[----:B------:R-:W-:-:S03]  /*1ab90*/  IMAD.MOV.U32 R2, RZ, RZ, R18 ;  /* 0x000000ffff027224 */ /* 0x000fc600078e0012 */
[----:B------:R-:W3:Y:S04]  /*1aba0*/  LDL.LU R17, [R1+0x144] ;  /* 0x0001440001117983 */ /* 0x000ee80000300800 */
[----:B------:R-:W4:Y:S01]  /*1abb0*/  LDL.LU R18, [R1+0x148] ;  /* 0x0001480001127983 */ /* 0x000f220000300800 */
[----:B------:R-:W-:Y:S02]  /*1abc0*/  IMAD.MOV.U32 R0, RZ, RZ, R19 ;  /* 0x000000ffff007224 */ /* 0x000fe400078e0013 */
[----:B------:R-:W-:Y:S02]  /*1abd0*/  IMAD.MOV.U32 R19, RZ, RZ, R28 ;  /* 0x000000ffff137224 */ /* 0x000fe400078e001c */
[----:B------:R-:W-:Y:S02]  /*1abe0*/  IMAD.MOV.U32 R5, RZ, RZ, R14 ;  /* 0x000000ffff057224 */ /* 0x000fe400078e000e */
[----:B------:R-:W-:Y:S01]  /*1abf0*/  IMAD.MOV.U32 R4, RZ, RZ, R15 ;  /* 0x000000ffff047224 */ /* 0x000fe200078e000f */
[----:B--2---:R-:W-:Y:S01]  /*1ac00*/  HMMA.16816.F32 R8, R20, R14, R8 ;  /* 0x0000000e1408723c */ /* 0x004fe20000001808 */
[----:B----4-:R0:W-:Y:S04]  /*1ac10*/  STL.64 [R1+0x1590], R18 ;  /* 0x0015901201007387 */ /* 0x0101e80000100a00 */
[----:B---3--:R-:W-:-:S15]  /*1ac20*/  STL.64 [R1+0x1588], R16 ;  /* 0x0015881001007387 */ /* 0x008fde0000100a00 */
[----:B------:R-:W-:-:S04]  /*1ac30*/  NOP ;  /* 0x0000000000007918 */ /* 0x000fc80000000000 */
[----:B------:R-:W-:Y:S02]  /*1ac40*/  IMAD.MOV.U32 R28, RZ, RZ, R10 ;  /* 0x000000ffff1c7224 */ /* 0x000fe400078e000a */
[----:B------:R-:W-:Y:S01]  /*1ac50*/  IMAD.MOV.U32 R27, RZ, RZ, R11 ;  /* 0x000000ffff1b7224 */ /* 0x000fe200078e000b */
[----:B0-----:R-:W2:Y:S04]  /*1ac60*/  LDL.LU.64 R18, [R1+0x78] ;  /* 0x0000780001127983 */ /* 0x001ea80000300a00 */
[----:B------:R-:W-:Y:S04]  /*1ac70*/  STL [R1+0x14c4], R3 ;  /* 0x0014c40301007387 */ /* 0x000fe80000100800 */
[----:B------:R-:W-:Y:S04]  /*1ac80*/  STL [R1+0x14c0], R26 ;  /* 0x0014c01a01007387 */ /* 0x000fe80000100800 */
[----:B------:R-:W3:Y:S04]  /*1ac90*/  LDL.LU R14, [R1+0x15b0] ;  /* 0x0015b000010e7983 */ /* 0x000ee80000300800 */
[----:B------:R-:W4:Y:S01]  /*1aca0*/  LDL.LU.64 R12, [R1+0x15a8] ;  /* 0x0015a800010c7983 */ /* 0x000f220000300a00 */
[----:B------:R-:W-:-:S02]  /*1acb0*/  IMAD.MOV.U32 R15, RZ, RZ, R8 ;  /* 0x000000ffff0f7224 */ /* 0x000fc400078e0008 */
[----:B------:R-:W-:Y:S01]  /*1acc0*/  IMAD.MOV.U32 R29, RZ, RZ, R9 ;  /* 0x000000ffff1d7224 */ /* 0x000fe200078e0009 */
[----:B------:R-:W2:Y:S04]  /*1acd0*/  LDL.LU.64 R10, [R1+0x15a0] ;  /* 0x0015a000010a7983 */ /* 0x000ea80000300a00 */
[----:B------:R-:W2:Y:S02]  /*1ace0*/  LDL.LU.64 R8, [R1+0x1598] ;  /* 0x0015980001087983 */ /* 0x000ea40000300a00 */
[----:B--2---:R-:W-:Y:S02]  /*1acf0*/  HMMA.16816.F32 R8, R20, R18, R8 ;  /* 0x000000121408723c */ /* 0x004fe40000001808 */
[----:B---3--:R0:W-:Y:S04]  /*1ad00*/  STL.64 [R1+0x14b0], R14 ;  /* 0x0014b00e01007387 */ /* 0x0081e80000100a00 */
[----:B----4-:R1:W-:Y:S01]  /*1ad10*/  STL.64 [R1+0x14a8], R12 ;  /* 0x0014a80c01007387 */ /* 0x0103e20000100a00 */
[----:B0-----:R-:W-:-:S02]  /*1ad20*/  IMAD.MOV.U32 R14, RZ, RZ, R25 ;  /* 0x000000ffff0e7224 */ /* 0x001fc400078e0019 */
[----:B------:R-:W-:Y:S02]  /*1ad30*/  IMAD.MOV.U32 R15, RZ, RZ, R24 ;  /* 0x000000ffff0f7224 */ /* 0x000fe400078e0018 */
[----:B-1----:R-:W-:Y:S02]  /*1ad40*/  IMAD.MOV.U32 R13, RZ, RZ, R18 ;  /* 0x000000ffff0d7224 */ /* 0x002fe400078e0012 */
[----:B------:R-:W-:Y:S02]  /*1ad50*/  IMAD.MOV.U32 R12, RZ, RZ, R19 ;  /* 0x000000ffff0c7224 */ /* 0x000fe400078e0013 */
[----:B------:R-:W2:Y:S04]  /*1ad60*/  LDL.LU.64 R18, [R1+0x1590] ;  /* 0x0015900001127983 */ /* 0x000ea80000300a00 */
[----:B------:R-:W2:Y:S05]  /*1ad70*/  LDL.LU.64 R16, [R1+0x1588] ;  /* 0x0015880001107983 */ /* 0x000eaa0000300a00 */
[----:B------:R-:W-:-:S02]  /*1ad80*/  IMAD.MOV.U32 R26, RZ, RZ, R9 ;  /* 0x000000ffff1a7224 */ /* 0x000fc400078e0009 */
[----:B------:R-:W-:Y:S02]  /*1ad90*/  IMAD.MOV.U32 R24, RZ, RZ, R10 ;  /* 0x000000ffff187224 */ /* 0x000fe400078e000a */
[----:B------:R-:W-:Y:S02]  /*1ada0*/  IMAD.MOV.U32 R25, RZ, RZ, R11 ;  /* 0x000000ffff197224 */ /* 0x000fe400078e000b */
[----:B------:R-:W-:Y:S01]  /*1adb0*/  IMAD.MOV.U32 R3, RZ, RZ, R8 ;  /* 0x000000ffff037224 */ /* 0x000fe200078e0008 */
[----:B------:R-:W3:Y:S04]  /*1adc0*/  LDL.LU.64 R10, [R1+0x1580] ;  /* 0x00158000010a7983 */ /* 0x000ee80000300a00 */
[----:B------:R-:W4:Y:S04]  /*1add0*/  LDL.LU.64 R8, [R1+0x1578] ;  /* 0x0015780001087983 */ /* 0x000f280000300a00 */
[----:B------:R-:W-:Y:S04]  /*1ade0*/  STL.64 [R1+0x14d0], R26 ;  /* 0x0014d01a01007387 */ /* 0x000fe80000100a00 */
[----:B------:R0:W-:Y:S04]  /*1adf0*/  STL.64 [R1+0x14c8], R24 ;  /* 0x0014c81801007387 */ /* 0x0001e80000100a00 */
[----:B0-----:R-:W2:Y:S04]  /*1ae00*/  LDL.LU.64 R24, [R1+0xb0] ;  /* 0x0000b00001187983 */ /* 0x001ea80000300a00 */
[----:B--2---:R0:W-:Y:S04]  /*1ae10*/  STL.64 [R1+0x14d8], R24 ;  /* 0x0014d81801007387 */ /* 0x0041e80000100a00 */
[----:B0-----:R-:W2:Y:S04]  /*1ae20*/  LDL R24, [R1+0x90] ;  /* 0x0000900001187983 */ /* 0x001ea80000100800 */
[----:B------:R-:W2:Y:S04]  /*1ae30*/  LDL R25, [R1+0x94] ;  /* 0x0000940001197983 */ /* 0x000ea80000100800 */
[----:B--2---:R0:W-:Y:S04]  /*1ae40*/  STL.64 [R1+0x14f0], R24 ;  /* 0x0014f01801007387 */ /* 0x0041e80000100a00 */
[----:B0-----:R-:W2:Y:S04]  /*1ae50*/  LDL.64 R24, [R1+0xa0] ;  /* 0x0000a00001187983 */ /* 0x001ea80000100a00 */
[----:B--2---:R0:W-:Y:S04]  /*1ae60*/  STL.64 [R1+0x1508], R24 ;  /* 0x0015081801007387 */ /* 0x0041e80000100a00 */
[----:B0-----:R-:W2:Y:S04]  /*1ae70*/  LDL.LU R24, [R1+0x30] ;  /* 0x0000300001187983 */ /* 0x001ea80000300800 */
[----:B------:R-:W2:Y:S04]  /*1ae80*/  LDL.LU R25, [R1+0x34] ;  /* 0x0000340001197983 */ /* 0x000ea80000300800 */
[----:B------:R-:W3:Y:S04]  /*1ae90*/  LDL.LU R26, [R1+0x38] ;  /* 0x00003800011a7983 */ /* 0x000ee80000300800 */
[----:B------:R-:W3:Y:S01]  /*1aea0*/  LDL.LU R27, [R1+0x3c] ;  /* 0x00003c00011b7983 */ /* 0x000ee20000300800 */
[----:B------:R-:W-:Y:S03]  /*1aeb0*/  HMMA.16816.F32 R20, R20, R6, R16 ;  /* 0x000000061414723c */ /* 0x000fe60000001810 */
[----:B---3--:R0:W-:Y:S04]  /*1aec0*/  STL.64 [R1+0x1518], R26 ;  /* 0x0015181a01007387 */ /* 0x0081e80000100a00 */
[----:B--2---:R1:W-:Y:S01]  /*1aed0*/  STL.64 [R1+0x1510], R24 ;  /* 0x0015101801007387 */ /* 0x0043e20000100a00 */
[----:B0-----:R-:W-:-:S02]  /*1aee0*/  IMAD.MOV.U32 R26, RZ, RZ, R13 ;  /* 0x000000ffff1a7224 */ /* 0x001fc400078e000d */
[----:B------:R-:W-:Y:S02]  /*1aef0*/  IMAD.MOV.U32 R27, RZ, RZ, R12 ;  /* 0x000000ffff1b7224 */ /* 0x000fe400078e000c */
[----:B-1----:R-:W-:Y:S02]  /*1af00*/  IMAD.MOV.U32 R25, RZ, RZ, R6 ;  /* 0x000000ffff197224 */ /* 0x002fe400078e0006 */
[----:B------:R-:W-:Y:S01]  /*1af10*/  IMAD.MOV.U32 R24, RZ, RZ, R7 ;  /* 0x000000ffff187224 */ /* 0x000fe200078e0007 */
[----:B------:R0:W-:Y:S04]  /*1af20*/  STL.64 [R1+0x1530], R26 ;  /* 0x0015301a01007387 */ /* 0x0001e80000100a00 */
[----:B------:R-:W2:Y:S01]  /*1af30*/  LDL.LU.64 R6, [R1+0x1570] ;  /* 0x0015700001067983 */ /* 0x000ea20000300a00 */
[----:B0-----:R-:W-:-:S02]  /*1af40*/  IMAD.MOV.U32 R26, RZ, RZ, R5 ;  /* 0x000000ffff1a7224 */ /* 0x001fc400078e0005 */
[----:B------:R-:W-:Y:S02]  /*1af50*/  IMAD.MOV.U32 R27, RZ, RZ, R4 ;  /* 0x000000ffff1b7224 */ /* 0x000fe400078e0004 */
[----:B------:R-:W3:Y:S01]  /*1af60*/  LDL.LU.64 R4, [R1+0x1568] ;  /* 0x0015680001047983 */ /* 0x000ee20000300a00 */
[----:B------:R-:W-:Y:S02]  /*1af70*/  IMAD.MOV.U32 R19, RZ, RZ, R20 ;  /* 0x000000ffff137224 */ /* 0x000fe400078e0014 */
[----:B------:R-:W-:Y:S02]  /*1af80*/  IMAD.MOV.U32 R18, RZ, RZ, R21 ;  /* 0x000000ffff127224 */ /* 0x000fe400078e0015 */
[----:B------:R-:W-:Y:S02]  /*1af90*/  IMAD.MOV.U32 R17, RZ, RZ, R22 ;  /* 0x000000ffff117224 */ /* 0x000fe400078e0016 */
[----:B------:R-:W-:Y:S01]  /*1afa0*/  IMAD.MOV.U32 R16, RZ, RZ, R23 ;  /* 0x000000ffff107224 */ /* 0x000fe200078e0017 */
[----:B------:R-:W4:Y:S04]  /*1afb0*/  LDL.LU R20, [R1+0x120] ;  /* 0x0001200001147983 */ /* 0x000f280000300800 */
[----:B------:R-:W4:Y:S04]  /*1afc0*/  LDL.LU R21, [R1+0x124] ;  /* 0x0001240001157983 */ /* 0x000f280000300800 */
[----:B------:R-:W4:Y:S04]  /*1afd0*/  LDL.LU R22, [R1+0x128] ;  /* 0x0001280001167983 */ /* 0x000f280000300800 */
[----:B------:R-:W4:Y:S04]  /*1afe0*/  LDL.LU R23, [R1+0x12c] ;  /* 0x00012c0001177983 */ /* 0x000f280000300800 */
[----:B------:R-:W-:Y:S04]  /*1aff0*/  STL.64 [R1+0x14e8], R18 ;  /* 0x0014e81201007387 */ /* 0x000fe80000100a00 */
[----:B------:R2:W-:Y:S02]  /*1b000*/  STL.64 [R1+0x14e0], R16 ;  /* 0x0014e01001007387 */ /* 0x0005e40000100a00 */
[----:B--2---:R-:W-:-:S02]  /*1b010*/  IMAD.MOV.U32 R17, RZ, RZ, R6 ;  /* 0x000000ffff117224 */ /* 0x004fc400078e0006 */
[----:B------:R-:W-:Y:S02]  /*1b020*/  IMAD.MOV.U32 R18, RZ, RZ, R7 ;  /* 0x000000ffff127224 */ /* 0x000fe400078e0007 */
[----:B---3--:R-:W-:Y:S02]  /*1b030*/  IMAD.MOV.U32 R16, RZ, RZ, R5 ;  /* 0x000000ffff107224 */ /* 0x008fe400078e0005 */
[----:B------:R-:W2:Y:S04]  /*1b040*/  LDL.LU R5, [R1+0x1560] ;  /* 0x0015600001057983 */ /* 0x000ea80000300800 */
[----:B------:R-:W3:Y:S04]  /*1b050*/  LDL.LU R6, [R1+0x155c] ;  /* 0x00155c0001067983 */ /* 0x000ee80000300800 */
[----:B------:R-:W4:Y:S04]  /*1b060*/  LDL.LU R7, [R1+0x1558] ;  /* 0x0015580001077983 */ /* 0x000f280000300800 */
[----:B------:R-:W2:Y:S04]  /*1b070*/  LDL.LU R19, [R1+0xdc] ;  /* 0x0000dc0001137983 */ /* 0x000ea80000300800 */
[----:B--2---:R-:W-:Y:S04]  /*1b080*/  STL.64 [R1+0x1528], R18 ;  /* 0x0015281201007387 */ /* 0x004fe80000100a00 */
[----:B------:R0:W-:Y:S02]  /*1b090*/  STL.64 [R1+0x1520], R16 ;  /* 0x0015201001007387 */ /* 0x0001e40000100a00 */
[----:B0-----:R-:W-:-:S02]  /*1b0a0*/  IMAD.MOV.U32 R16, RZ, RZ, R4 ;  /* 0x000000ffff107224 */ /* 0x001fc400078e0004 */
[----:B------:R-:W-:Y:S01]  /*1b0b0*/  IMAD.MOV.U32 R17, RZ, RZ, R5 ;  /* 0x000000ffff117224 */ /* 0x000fe200078e0005 */
[----:B------:R-:W2:Y:S04]  /*1b0c0*/  LDL.LU R4, [R1+0x1554] ;  /* 0x0015540001047983 */ /* 0x000ea80000300800 */
[----:B------:R-:W2:Y:S01]  /*1b0d0*/  LDL.LU R5, [R1+0x1550] ;  /* 0x0015500001057983 */ /* 0x000ea20000300800 */
[----:B---3--:R-:W-:Y:S02]  /*1b0e0*/  IMAD.MOV.U32 R18, RZ, RZ, R6 ;  /* 0x000000ffff127224 */ /* 0x008fe400078e0006 */
[----:B----4-:R-:W-:Y:S01]  /*1b0f0*/  IMAD.MOV.U32 R19, RZ, RZ, R7 ;  /* 0x000000ffff137224 */ /* 0x010fe200078e0007 */
[----:B------:R-:W2:Y:S04]  /*1b100*/  LDL.LU R6, [R1+0x154c] ;  /* 0x00154c0001067983 */ /* 0x000ea80000300800 */
[----:B------:R-:W2:Y:S04]  /*1b110*/  LDL.LU R7, [R1+0x1548] ;  /* 0x0015480001077983 */ /* 0x000ea80000300800 */
[----:B------:R-:W-:Y:S04]  /*1b120*/  STL.64 [R1+0x1540], R18 ;  /* 0x0015401201007387 */ /* 0x000fe80000100a00 */
[----:B------:R0:W-:Y:S04]  /*1b130*/  STL.64 [R1+0x1538], R16 ;  /* 0x0015381001007387 */ /* 0x0001e80000100a00 */
[----:B0-----:R-:W3:Y:S04]  /*1b140*/  LDL.LU R16, [R1+0x110] ;  /* 0x0001100001107983 */ /* 0x001ee80000300800 */
[----:B------:R-:W3:Y:S04]  /*1b150*/  LDL.LU R17, [R1+0x114] ;  /* 0x0001140001117983 */ /* 0x000ee80000300800 */
[----:B------:R-:W3:Y:S04]  /*1b160*/  LDL.LU R18, [R1+0x118] ;  /* 0x0001180001127983 */ /* 0x000ee80000300800 */
[----:B------:R-:W3:Y:S01]  /*1b170*/  LDL.LU R19, [R1+0x11c] ;  /* 0x00011c0001137983 */ /* 0x000ee20000300800 */
[----:B--2---:R-:W-:-:S15]  /*1b180*/  HMMA.16816.F32 R20, R4, R14, R20 ;  /* 0x0000000e0414723c */ /* 0x004fde0000001814 */
[----:B------:R-:W-:-:S09]  /*1b190*/  NOP ;  /* 0x0000000000007918 */ /* 0x000fd20000000000 */
[----:B------:R-:W-:Y:S02]  /*1b1a0*/  IMAD.MOV.U32 R15, RZ, RZ, R20 ;  /* 0x000000ffff0f7224 */ /* 0x000fe400078e0014 */
[----:B------:R-:W-:Y:S02]  /*1b1b0*/  IMAD.MOV.U32 R14, RZ, RZ, R21 ;  /* 0x000000ffff0e7224 */ /* 0x000fe400078e0015 */
[----:B------:R-:W-:Y:S02]  /*1b1c0*/  IMAD.MOV.U32 R13, RZ, RZ, R22 ;  /* 0x000000ffff0d7224 */ /* 0x000fe400078e0016 */
[----:B------:R-:W-:Y:S02]  /*1b1d0*/  IMAD.MOV.U32 R12, RZ, RZ, R23 ;  /* 0x000000ffff0c7224 */ /* 0x000fe400078e0017 */
[----:B------:R-:W0:Y:S04]  /*1b1e0*/  LDSM.16.MT88.4 R20, [R11+UR4+0x5000] ;  /* 0x005000040b14783b */ /* 0x000e280008004200 */
[----:B0-----:R0:W-:Y:S02]  /*1b1f0*/  STL.64 [R1+0x13c0], R22 ;  /* 0x0013c01601007387 */ /* 0x0011e40000100a00 */
[----:B0-----:R-:W-:-:S02]  /*1b200*/  IMAD.MOV.U32 R22, RZ, RZ, R25 ;  /* 0x000000ffff167224 */ /* 0x001fc400078e0019 */
[----:B------:R-:W-:Y:S02]  /*1b210*/  IMAD.MOV.U32 R23, RZ, RZ, R24 ;  /* 0x000000ffff177224 */ /* 0x000fe400078e0018 */
[----:B---3--:R-:W-:Y:S01]  /*1b220*/  HMMA.16816.F32 R24, R4, R26, R16 ;  /* 0x0000001a0418723c */ /* 0x008fe20000001810 */
[----:B------:R-:W-:Y:S04]  /*1b230*/  STL.64 [R1+0x13b8], R20 ;  /* 0x0013b81401007387 */ /* 0x000fe80000100a00 */
[----:B------:R-:W2:Y:S04]  /*1b240*/  LDL.LU.64 R18, [R1+0x1540] ;  /* 0x0015400001127983 */ /* 0x000ea80000300a00 */
[----:B------:R-:W2:-:S14]  /*1b250*/  LDL.LU.64 R16, [R1+0x1538] ;  /* 0x0015380001107983 */ /* 0x000e9c0000300a00 */
[----:B------:R-:W-:Y:S04]  /*1b260*/  STL.64 [R1+0x80], R24 ;  /* 0x0000801801007387 */ /* 0x000fe80000100a00 */
[----:B------:R0:W-:Y:S04]  /*1b270*/  STL.64 [R1+0x88], R26 ;  /* 0x0000881a01007387 */ /* 0x0001e80000100a00 */
[----:B0-----:R-:W2:Y:S02]  /*1b280*/  LDL.LU.64 R26, [R1+0x1530] ;  /* 0x00153000011a7983 */ /* 0x001ea40000300a00 */
[----:B--2---:R-:W-:Y:S02]  /*1b290*/  HMMA.16816.F32 R24, R4, R26, R16 ;  /* 0x0000001a0418723c */ /* 0x004fe40000001810 */
[----:B------:R-:W2:Y:S04]  /*1b2a0*/  LDL.LU.64 R18, [R1+0x1528] ;  /* 0x0015280001127983 */ /* 0x000ea80000300a00 */
[----:B------:R-:W2:-:S15]  /*1b2b0*/  LDL.LU.64 R16, [R1+0x1520] ;  /* 0x0015200001107983 */ /* 0x000e9e0000300a00 */
[----:B------:R-:W-:-:S02]  /*1b2c0*/  NOP ;  /* 0x0000000000007918 */ /* 0x000fc40000000000 */
[----:B------:R-:W-:Y:S04]  /*1b2d0*/  STL.64 [R1+0x140], R24 ;  /* 0x0001401801007387 */ /* 0x000fe80000100a00 */
[----:B------:R0:W-:Y:S04]  /*1b2e0*/  STL.64 [R1+0x148], R26 ;  /* 0x0001481a01007387 */ /* 0x0001e80000100a00 */
[----:B0-----:R-:W3:Y:S04]  /*1b2f0*/  LDL.LU.64 R26, [R1+0x1518] ;  /* 0x00151800011a7983 */ /* 0x001ee80000300a00 */
[----:B------:R-:W3:Y:S02]  /*1b300*/  LDL.LU.64 R24, [R1+0x1510] ;  /* 0x0015100001187983 */ /* 0x000ee40000300a00 */
[----:B---3--:R-:W-:Y:S02]  /*1b310*/  HMMA.16816.F32 R20, R4, R22, R24 ;  /* 0x000000160414723c */ /* 0x008fe40000001818 */
[----:B------:R-:W3:Y:S04]  /*1b320*/  LDL.LU.64 R24, [R1+0x1508] ;  /* 0x0015080001187983 */ /* 0x000ee80000300a00 */
[----:B------:R-:W4:Y:S01]  /*1b330*/  LDL.LU R4, [R1+0xf0] ;  /* 0x0000f00001047983 */ /* 0x000f220000300800 */
[----:B------:R-:W-:-:S02]  /*1b340*/  IMAD.MOV.U32 R5, RZ, RZ, R10 ;  /* 0x000000ffff057224 */ /* 0x000fc400078e000a */
[----:B------:R-:W-:Y:S02]  /*1b350*/  IMAD.MOV.U32 R6, RZ, RZ, R9 ;  /* 0x000000ffff067224 */ /* 0x000fe400078e0009 */
[----:B------:R-:W-:Y:S02]  /*1b360*/  IMAD.MOV.U32 R7, RZ, RZ, R8 ;  /* 0x000000ffff077224 */ /* 0x000fe400078e0008 */
[----:B------:R-:W0:Y:S10]  /*1b370*/  LDSM.16.MT88.4 R8, [R11+UR4+0x5080] ;  /* 0x005080040b08783b */ /* 0x000e340008004200 */
[----:B------:R-:W-:Y:S04]  /*1b380*/  STL.64 [R1+0x13d0], R22 ;  /* 0x0013d01601007387 */ /* 0x000fe80000100a00 */
[----:B------:R1:W-:Y:S04]  /*1b390*/  STL.64 [R1+0x13c8], R20 ;  /* 0x0013c81401007387 */ /* 0x0003e80000100a00 */
[----:B-1----:R-:W3:Y:S04]  /*1b3a0*/  LDL.LU R20, [R1+0x20] ;  /* 0x0000200001147983 */ /* 0x002ee80000300800 */
[----:B------:R-:W3:Y:S04]  /*1b3b0*/  LDL.LU R21, [R1+0x24] ;  /* 0x0000240001157983 */ /* 0x000ee80000300800 */
[----:B------:R-:W3:Y:S04]  /*1b3c0*/  LDL.LU R22, [R1+0x28] ;  /* 0x0000280001167983 */ /* 0x000ee80000300800 */
[----:B------:R-:W3:Y:S04]  /*1b3d0*/  LDL.LU R23, [R1+0x2c] ;  /* 0x00002c0001177983 */ /* 0x000ee80000300800 */
[----:B0-----:R-:W-:Y:S04]  /*1b3e0*/  STL.64 [R1], R8 ;  /* 0x0000000801007387 */ /* 0x001fe80000100a00 */
[----:B------:R0:W-:Y:S04]  /*1b3f0*/  STL.64 [R1+0x8], R10 ;  /* 0x0000080a01007387 */ /* 0x0001e80000100a00 */
[----:B0-----:R-:W3:Y:S04]  /*1b400*/  LDL.LU.64 R10, [R1+0x1500] ;  /* 0x00150000010a7983 */ /* 0x001ee80000300a00 */
[----:B------:R-:W3:Y:S02]  /*1b410*/  LDL.LU.64 R8, [R1+0x14f8] ;  /* 0x0014f80001087983 */ /* 0x000ee40000300a00 */
[----:B---3--:R-:W-:-:S15]  /*1b420*/  HMMA.16816.F32 R20, R8, R24, R20 ;  /* 0x000000180814723c */ /* 0x008fde0000001814 */
[----:B------:R-:W-:-:S08]  /*1b430*/  NOP ;  /* 0x0000000000007918 */ /* 0x000fd00000000000 */
[----:B------:R-:W-:Y:S04]  /*1b440*/  STL.64 [R1+0x20], R20 ;  /* 0x0000201401007387 */ /* 0x000fe80000100a00 */
[----:B------:R0:W-:Y:S02]  /*1b450*/  STL.64 [R1+0x28], R22 ;  /* 0x0000281601007387 */ /* 0x0001e40000100a00 */
[----:B0-----:R-:W-:Y:S02]  /*1b460*/  IMAD.MOV.U32 R23, RZ, RZ, R24 ;  /* 0x000000ffff177224 */ /* 0x001fe400078e0018 */
[----:B------:R-:W-:Y:S02]  /*1b470*/  IMAD.MOV.U32 R22, RZ, RZ, R25 ;  /* 0x000000ffff167224 */ /* 0x000fe400078e0019 */
[----:B------:R-:W2:Y:S02]  /*1b480*/  LDL.LU.64 R24, [R1+0x14f0] ;  /* 0x0014f00001187983 */ /* 0x000ea40000300a00 */
[----:B--2---:R-:W-:Y:S02]  /*1b490*/  HMMA.16816.F32 R24, R8, R24, R16 ;  /* 0x000000180818723c */ /* 0x004fe40000001810 */
[----:B------:R-:W2:Y:S04]  /*1b4a0*/  LDL.LU.64 R18, [R1+0x14e8] ;  /* 0x0014e80001127983 */ /* 0x000ea80000300a00 */
[----:B------:R-:W3:-:S15]  /*1b4b0*/  LDL.LU.64 R16, [R1+0x14e0] ;  /* 0x0014e00001107983 */ /* 0x000ede0000300a00 */
[----:B------:R-:W-:-:S02]  /*1b4c0*/  NOP ;  /* 0x0000000000007918 */ /* 0x000fc40000000000 */
[----:B------:R0:W-:Y:S04]  /*1b4d0*/  STL.64 [R1+0x10], R24 ;  /* 0x0000101801007387 */ /* 0x0001e80000100a00 */
[----:B------:R1:W-:Y:S04]  /*1b4e0*/  STL.64 [R1+0x18], R26 ;  /* 0x0000181a01007387 */ /* 0x0003e80000100a00 */
[----:B0-----:R-:W4:Y:S04]  /*1b4f0*/  LDL.LU.64 R24, [R1+0x14d8] ;  /* 0x0014d80001187983 */ /* 0x001f280000300a00 */
[----:B-1----:R-:W2:Y:S01]  /*1b500*/  LDL.LU.64 R26, [R1+0x14d0] ;  /* 0x0014d000011a7983 */ /* 0x002ea20000300a00 */
[----:B----4-:R-:W-:Y:S06]  /*1b510*/  HMMA.16816.F32 R4, R8, R24, R4 ;  /* 0x000000180804723c */ /* 0x010fec0000001804 */
[----:B------:R-:W-:-:S02]  /*1b520*/  IMAD.MOV.U32 R21, RZ, RZ, R24 ;  /* 0x000000ffff157224 */ /* 0x000fc400078e0018 */
[----:B------:R-:W-:Y:S02]  /*1b530*/  IMAD.MOV.U32 R20, RZ, RZ, R25 ;  /* 0x000000ffff147224 */ /* 0x000fe400078e0019 */
[----:B------:R-:W4:-:S13]  /*1b540*/  LDL.LU.64 R24, [R1+0x14c8] ;  /* 0x0014c80001187983 */ /* 0x000f1a0000300a00 */
[----:B------:R0:W-:Y:S04]  /*1b550*/  STL.64 [R1+0x13a0], R6 ;  /* 0x0013a00601007387 */ /* 0x0001e80000100a00 */
[----:B------:R1:W-:Y:S01]  /*1b560*/  STL.64 [R1+0x1398], R4 ;  /* 0x0013980401007387 */ /* 0x0003e20000100a00 */
[----:B0-----:R-:W-:Y:S02]  /*1b570*/  IMAD.MOV.U32 R6, RZ, RZ, R13 ;  /* 0x000000ffff067224 */ /* 0x001fe400078e000d */
[----:B------:R-:W-:Y:S02]  /*1b580*/  IMAD.MOV.U32 R7, RZ, RZ, R12 ;  /* 0x000000ffff077224 */ /* 0x000fe400078e000c */
[----:B-1----:R-:W-:Y:S02]  /*1b590*/  IMAD.MOV.U32 R4, RZ, RZ, R15 ;  /* 0x000000ffff047224 */ /* 0x002fe400078e000f */
[----:B------:R-:W-:Y:S01]  /*1b5a0*/  IMAD.MOV.U32 R5, RZ, RZ, R14 ;  /* 0x000000ffff057224 */ /* 0x000fe200078e000e */
[----:B------:R-:W4:Y:S04]  /*1b5b0*/  LDL.LU R12, [R1+0xe0] ;  /* 0x0000e000010c7983 */ /* 0x000f280000300800 */
[----:B------:R-:W4:Y:S04]  /*1b5c0*/  LDL.LU R13, [R1+0xe4] ;  /* 0x0000e400010d7983 */ /* 0x000f280000300800 */
[----:B------:R-:W4:Y:S04]  /*1b5d0*/  LDL.LU R14, [R1+0xe8] ;  /* 0x0000e800010e7983 */ /* 0x000f280000300800 */
[----:B------:R-:W4:Y:S04]  /*1b5e0*/  LDL.LU R15, [R1+0xec] ;  /* 0x0000ec00010f7983 */ /* 0x000f280000300800 */
[----:B------:R3:W-:Y:S04]  /*1b5f0*/  STL.64 [R1+0x1418], R6 ;  /* 0x0014180601007387 */ /* 0x0007e80000100a00 */
[----:B------:R2:W-:Y:S01]  /*1b600*/  STL.64 [R1+0x1410], R4 ;  /* 0x0014100401007387 */ /* 0x0005e20000100a00 */
[----:B---3--:R-:W-:-:S02]  /*1b610*/  IMAD.MOV.U32 R7, RZ, RZ, R16 ;  /* 0x000000ffff077224 */ /* 0x008fc400078e0010 */
[----:B------:R-:W-:Y:S01]  /*1b620*/  IMAD.MOV.U32 R6, RZ, RZ, R17 ;  /* 0x000000ffff067224 */ /* 0x000fe200078e0011 */
[----:B------:R-:W3:Y:S01]  /*1b630*/  LDL.LU R16, [R1+0x1b0] ;  /* 0x0001b00001107983 */ /* 0x000ee20000300800 */
[----:B--2---:R-:W-:-:S03]  /*1b640*/  IMAD.MOV.U32 R5, RZ, RZ, R18 ;  /* 0x000000ffff057224 */ /* 0x004fc600078e0012 */
[----:B------:R-:W3:Y:S01]  /*1b650*/  LDL.LU R17, [R1+0x1b4] ;  /* 0x0001b40001117983 */ /* 0x000ee20000300800 */
[----:B------:R-:W-:-:S03]  /*1b660*/  IMAD.MOV.U32 R4, RZ, RZ, R19 ;  /* 0x000000ffff047224 */ /* 0x000fc600078e0013 */
[----:B------:R-:W2:Y:S04]  /*1b670*/  LDL.LU R18, [R1+0x1b8] ;  /* 0x0001b80001127983 */ /* 0x000ea80000300800 */
[----:B------:R-:W2:Y:S04]  /*1b680*/  LDL.LU R19, [R1+0x1bc] ;  /* 0x0001bc0001137983 */ /* 0x000ea80000300800 */
[----:B--2---:R-:W-:Y:S04]  /*1b690*/  STL.64 [R1+0x1480], R18 ;  /* 0x0014801201007387 */ /* 0x004fe80000100a00 */
[----:B---3--:R0:W-:Y:S04]  /*1b6a0*/  STL.64 [R1+0x1478], R16 ;  /* 0x0014781001007387 */ /* 0x0081e80000100a00 */
[----:B0-----:R-:W2:Y:S04]  /*1b6b0*/  LDL.LU R16, [R1+0x130] ;  /* 0x0001300001107983 */ /* 0x001ea80000300800 */
[----:B------:R-:W2:Y:S04]  /*1b6c0*/  LDL.LU R17, [R1+0x134] ;  /* 0x0001340001117983 */ /* 0x000ea80000300800 */
[----:B------:R-:W3:Y:S04]  /*1b6d0*/  LDL.LU R18, [R1+0x138] ;  /* 0x0001380001127983 */ /* 0x000ee80000300800 */
[----:B------:R-:W3:Y:S04]  /*1b6e0*/  LDL.LU R19, [R1+0x13c] ;  /* 0x00013c0001137983 */ /* 0x000ee80000300800 */
[----:B---3--:R-:W-:Y:S04]  /*1b6f0*/  STL.64 [R1+0x1490], R18 ;  /* 0x0014901201007387 */ /* 0x008fe80000100a00 */
[----:B--2---:R-:W-:Y:S04]  /*1b700*/  STL.64 [R1+0x1488], R16 ;  /* 0x0014881001007387 */ /* 0x004fe80000100a00 */
[----:B------:R-:W-:Y:S04]  /*1b710*/  STL.64 [R1+0x1428], R6 ;  /* 0x0014280601007387 */ /* 0x000fe80000100a00 */
[----:B------:R0:W-:Y:S02]  /*1b720*/  STL.64 [R1+0x1420], R4 ;  /* 0x0014200401007387 */ /* 0x0001e40000100a00 */
[----:B0-----:R-:W-:-:S02]  /*1b730*/  IMAD.MOV.U32 R4, RZ, RZ, R3 ;  /* 0x000000ffff047224 */ /* 0x001fc400078e0003 */
[----:B------:R-:W-:Y:S01]  /*1b740*/  IMAD.MOV.U32 R5, RZ, RZ, R26 ;  /* 0x000000ffff057224 */ /* 0x000fe200078e001a */
[----:B------:R-:W2:Y:S04]  /*1b750*/  LDL.LU R3, [R1+0x14c4] ;  /* 0x0014c40001037983 */ /* 0x000ea80000300800 */
[----:B------:R-:W3:Y:S01]  /*1b760*/  LDL.LU R26, [R1+0x14c0] ;  /* 0x0014c000011a7983 */ /* 0x000ee20000300800 */
[----:B----4-:R-:W-:Y:S02]  /*1b770*/  IMAD.MOV.U32 R6, RZ, RZ, R24 ;  /* 0x000000ffff067224 */ /* 0x010fe400078e0018 */
[----:B------:R-:W-:Y:S01]  /*1b780*/  IMAD.MOV.U32 R7, RZ, RZ, R25 ;  /* 0x000000ffff077224 */ /* 0x000fe200078e0019 */
[----:B------:R-:W4:Y:S04]  /*1b790*/  LDL.LU R24, [R1+0x14bc] ;  /* 0x0014bc0001187983 */ /* 0x000f280000300800 */
[----:B------:R-:W4:Y:S04]  /*1b7a0*/  LDL.LU R25, [R1+0x14b8] ;  /* 0x0014b80001197983 */ /* 0x000f280000300800 */
[----:B------:R-:W-:Y:S04]  /*1b7b0*/  STL.64 [R1+0x1438], R6 ;  /* 0x0014380601007387 */ /* 0x000fe80000100a00 */
[----:B------:R0:W-:Y:S04]  /*1b7c0*/  STL.64 [R1+0x1430], R4 ;  /* 0x0014300401007387 */ /* 0x0001e80000100a00 */
[----:B0-----:R-:W2:Y:S01]  /*1b7d0*/  LDL.LU.64 R4, [R1+0x90] ;  /* 0x0000900001047983 */ /* 0x001ea20000300a00 */
[----:B----4-:R-:W-:Y:S03]  /*1b7e0*/  HMMA.16816.F32 R8, R8, R24, R12 ;  /* 0x000000180808723c */ /* 0x010fe6000000180c */
[----:B--2---:R0:W-:Y:S04]  /*1b7f0*/  STL.64 [R1+0x1498], R4 ;  /* 0x0014980401007387 */ /* 0x0041e80000100a00 */
[----:B0-----:R-:W2:Y:S04]  /*1b800*/  LDL.LU R4, [R1+0x100] ;  /* 0x0001000001047983 */ /* 0x001ea80000300800 */
[----:B------:R-:W2:Y:S04]  /*1b810*/  LDL.LU R5, [R1+0x104] ;  /* 0x0001040001057983 */ /* 0x000ea80000300800 */
[----:B------:R-:W2:Y:S04]  /*1b820*/  LDL.LU R6, [R1+0x108] ;  /* 0x0001080001067983 */ /* 0x000ea80000300800 */
[----:B------:R-:W2:Y:S04]  /*1b830*/  LDL.LU R7, [R1+0x10c] ;  /* 0x00010c0001077983 */ /* 0x000ea80000300800 */
[----:B------:R-:W4:Y:S04]  /*1b840*/  LDL.LU.64 R14, [R1+0x14b0] ;  /* 0x0014b000010e7983 */ /* 0x000f280000300a00 */
[----:B------:R-:W2:Y:S04]  /*1b850*/  LDL.LU.64 R12, [R1+0x14a8] ;  /* 0x0014a800010c7983 */ /* 0x000ea80000300a00 */
[----:B------:R0:W-:Y:S04]  /*1b860*/  STL.64 [R1+0x1390], R10 ;  /* 0x0013900a01007387 */ /* 0x0001e80000100a00 */
[----:B------:R1:W-:Y:S04]  /*1b870*/  STL.64 [R1+0x1388], R8 ;  /* 0x0013880801007387 */ /* 0x0003e80000100a00 */
[----:B0-----:R-:W3:Y:S01]  /*1b880*/  LDL R10, [R1+0xb8] ;  /* 0x0000b800010a7983 */ /* 0x001ee20000100800 */
[----:B------:R-:W-:-:S03]  /*1b890*/  IMAD.MOV.U32 R16, RZ, RZ, R23 ;  /* 0x000000ffff107224 */ /* 0x000fc600078e0017 */
[----:B---3--:R-:W-:Y:S04]  /*1b8a0*/  STL [R1+0x13dc], R10 ;  /* 0x0013dc0a01007387 */ /* 0x008fe80000100800 */
[----:B------:R-:W3:Y:S01]  /*1b8b0*/  LDL R23, [R1+0xedc] ;  /* 0x000edc0001177983 */ /* 0x000ee20000100800 */
[----:B-1----:R-:W-:-:S03]  /*1b8c0*/  IMAD.MOV.U32 R9, RZ, RZ, R20 ;  /* 0x000000ffff097224 */ /* 0x002fc600078e0014 */
[----:B------:R-:W2:Y:S01]  /*1b8d0*/  LDL R11, [R1+0xbc] ;  /* 0x0000bc00010b7983 */ /* 0x000ea20000100800 */
[----:B----4-:R-:W-:Y:S02]  /*1b8e0*/  IMAD.MOV.U32 R20, RZ, RZ, R15 ;  /* 0x000000ffff147224 */ /* 0x010fe400078e000f */
[----:B------:R-:W-:Y:S01]  /*1b8f0*/  IMAD.MOV.U32 R17, RZ, RZ, R22 ;  /* 0x000000ffff117224 */ /* 0x000fe200078e0016 */
[----:B---3--:R0:W-:Y:S04]  /*1b900*/  STL [R1+0x1440], R23 ;  /* 0x0014401701007387 */ /* 0x0081e80000100800 */
[----:B------:R-:W3:Y:S01]  /*1b910*/  LDL.LU R15, [R1+0x14a0] ;  /* 0x0014a000010f7983 */ /* 0x000ee20000300800 */
[----:B------:R-:W-:Y:S02]  /*1b920*/  IMAD.MOV.U32 R8, RZ, RZ, R21 ;  /* 0x000000ffff087224 */ /* 0x000fe400078e0015 */
[----:B------:R-:W-:-:S02]  /*1b930*/  IMAD.MOV.U32 R22, RZ, RZ, R28 ;  /* 0x000000ffff167224 */ /* 0x000fc400078e001c */
[----:B------:R-:W-:Y:S02]  /*1b940*/  IMAD.MOV.U32 R21, RZ, RZ, R29 ;  /* 0x000000ffff157224 */ /* 0x000fe400078e001d */
[----:B0-----:R-:W-:-:S05]  /*1b950*/  IMAD.MOV.U32 R23, RZ, RZ, R27 ;  /* 0x000000ffff177224 */ /* 0x001fca00078e001b */
[----:B------:R-:W-:Y:S04]  /*1b960*/  STL.64 [R1+0x1450], R22 ;  /* 0x0014501601007387 */ /* 0x000fe80000100a00 */
[----:B------:R-:W-:Y:S04]  /*1b970*/  STL.64 [R1+0x1448], R20 ;  /* 0x0014481401007387 */ /* 0x000fe80000100a00 */
[----:B--2---:R-:W-:Y:S01]  /*1b980*/  STL [R1+0x13e0], R11 ;  /* 0x0013e00b01007387 */ /* 0x004fe20000100800 */
[----:B---3--:R-:W-:Y:S03]  /*1b990*/  HMMA.16816.F32 R16, R12, R16, R4 ;  /* 0x000000100c10723c */ /* 0x008fe60000001804 */
[----:B------:R-:W2:-:S15]  /*1b9a0*/  LDL.LU.64 R4, [R1+0x1498] ;  /* 0x0014980001047983 */ /* 0x000e9e0000300a00 */
[----:B------:R-:W-:-:S05]  /*1b9b0*/  NOP ;  /* 0x0000000000007918 */ /* 0x000fca0000000000 */
[----:B------:R-:W-:Y:S04]  /*1b9c0*/  STL.64 [R1+0x50], R16 ;  /* 0x0000501001007387 */ /* 0x000fe80000100a00 */
[----:B------:R0:W-:Y:S01]  /*1b9d0*/  STL [R1+0x5c], R19 ;  /* 0x00005c1301007387 */ /* 0x0001e20000100800 */
[----:B------:R-:W-:-:S03]  /*1b9e0*/  IMAD.MOV.U32 R29, RZ, RZ, R18 ;  /* 0x000000ffff1d7224 */ /* 0x000fc600078e0012 */
[----:B0-----:R-:W2:Y:S04]  /*1b9f0*/  LDL.LU.64 R18, [R1+0x1490] ;  /* 0x0014900001127983 */ /* 0x001ea80000300a00 */
[----:B------:R-:W2:Y:S02]  /*1ba00*/  LDL.LU.64 R16, [R1+0x1488] ;  /* 0x0014880001107983 */ /* 0x000ea40000300a00 */
[----:B--2---:R-:W-:-:S15]  /*1ba10*/  HMMA.16816.F32 R16, R12, R4, R16 ;  /* 0x000000040c10723c */ /* 0x004fde0000001810 */
[----:B------:R-:W-:-:S08]  /*1ba20*/  NOP ;  /* 0x0000000000007918 */ /* 0x000fd00000000000 */
[----:B------:R-:W-:Y:S04]  /*1ba30*/  STL.64 [R1+0x70], R16 ;  /* 0x0000701001007387 */ /* 0x000fe80000100a00 */
[----:B------:R0:W-:Y:S04]  /*1ba40*/  STL.64 [R1+0x78], R18 ;  /* 0x0000781201007387 */ /* 0x0001e80000100a00 */
        /* <DEDUP_REMOVED lines=12> */
[----:B------:R0:W-:Y:S04]  /*1bb10*/  STL.64 [R1+0xe0], R12 ;  /* 0x0000e00c01007387 */ /* 0x0001e80000100a00 */
[----:B------:R1:W-:Y:S04]  /*1bb20*/  STL.64 [R1+0xe8], R14 ;  /* 0x0000e80e01007387 */ /* 0x0003e80000100a00 */
[----:B0-----:R-:W2:Y:S01]  /*1bb30*/  LDL.LU.64 R12, [R1+0xa0] ;  /* 0x0000a000010c7983 */ /* 0x001ea20000300a00 */
[----:B------:R-:W-:Y:S02]  /*1bb40*/  IMAD.MOV.U32 R20, RZ, RZ, R26 ;  /* 0x000000ffff147224 */ /* 0x000fe400078e001a */
[----:B------:R-:W-:-:S02]  /*1bb50*/  IMAD.MOV.U32 R21, RZ, RZ, R3 ;  /* 0x000000ffff157224 */ /* 0x000fc400078e0003 */
[----:B------:R-:W-:Y:S02]  /*1bb60*/  IMAD.MOV.U32 R22, RZ, RZ, R2 ;  /* 0x000000ffff167224 */ /* 0x000fe400078e0002 */
[----:B------:R-:W-:Y:S01]  /*1bb70*/  IMAD.MOV.U32 R23, RZ, RZ, R0 ;  /* 0x000000ffff177224 */ /* 0x000fe200078e0000 */
[----:B-1----:R-:W3:Y:S06]  /*1bb80*/  LDL.LU.64 R14, [R1+0xa8] ;  /* 0x0000a800010e7983 */ /* 0x002eec0000300a00 */
[----:B--2---:R-:W-:-:S15]  /*1bb90*/  HMMA.16816.F32 R20, R16, R12, R20 ;  /* 0x0000000c1014723c */ /* 0x004fde0000001814 */
[----:B------:R-:W-:-:S08]  /*1bba0*/  NOP ;  /* 0x0000000000007918 */ /* 0x000fd00000000000 */
[----:B------:R-:W-:Y:S04]  /*1bbb0*/  STL.64 [R1+0x130], R20 ;  /* 0x0001301401007387 */ /* 0x000fe80000100a00 */
[----:B------:R0:W-:Y:S04]  /*1bbc0*/  STL.64 [R1+0x138], R22 ;  /* 0x0001381601007387 */ /* 0x0001e80000100a00 */
[----:B0-----:R-:W2:Y:S04]  /*1bbd0*/  LDL.LU.64 R22, [R1+0x1450] ;  /* 0x0014500001167983 */ /* 0x001ea80000300a00 */
[----:B------:R-:W2:Y:S01]  /*1bbe0*/  LDL.LU.64 R20, [R1+0x1448] ;  /* 0x0014480001147983 */ /* 0x000ea20000300a00 */
[----:B------:R-:W-:-:S02]  /*1bbf0*/  IMAD.MOV.U32 R2, RZ, RZ, R4 ;  /* 0x000000ffff027224 */ /* 0x000fc400078e0004 */
[----:B------:R-:W-:Y:S01]  /*1bc00*/  IMAD.MOV.U32 R0, RZ, RZ, R5 ;  /* 0x000000ffff007224 */ /* 0x000fe200078e0005 */
[----:B--2---:R-:W-:-:S15]  /*1bc10*/  HMMA.16816.F32 R20, R16, R4, R20 ;  /* 0x000000041014723c */ /* 0x004fde0000001814 */
[----:B------:R-:W-:-:S08]  /*1bc20*/  NOP ;  /* 0x0000000000007918 */ /* 0x000fd00000000000 */
[----:B------:R-:W-:Y:S04]  /*1bc30*/  STL.64 [R1+0x120], R20 ;  /* 0x0001201401007387 */ /* 0x000fe80000100a00 */
[----:B------:R0:W-:Y:S04]  /*1bc40*/  STL.64 [R1+0x128], R22 ;  /* 0x0001281601007387 */ /* 0x0001e80000100a00 */
[----:B0-----:R-:W2:Y:S04]  /*1bc50*/  LDL.LU R23, [R1+0x1440] ;  /* 0x0014400001177983 */ /* 0x001ea80000300800 */
[----:B------:R-:W4:Y:S04]  /*1bc60*/  LDL.LU.64 R6, [R1+0x1438] ;  /* 0x0014380001067983 */ /* 0x000f280000300a00 */
[----:B------:R-:W4:Y:S02]  /*1bc70*/  LDL.LU.64 R4, [R1+0x1430] ;  /* 0x0014300001047983 */ /* 0x000f240000300a00 */
[----:B----4-:R-:W-:-:S15]  /*1bc80*/  HMMA.16816.F32 R4, R16, R8, R4 ;  /* 0x000000081004723c */ /* 0x010fde0000001804 */
[----:B------:R-:W-:-:S08]  /*1bc90*/  NOP ;  /* 0x0000000000007918 */ /* 0x000fd00000000000 */
[----:B------:R-:W-:Y:S04]  /*1bca0*/  STL.64 [R1+0x110], R4 ;  /* 0x0001100401007387 */ /* 0x000fe80000100a00 */
[----:B------:R0:W-:Y:S04]  /*1bcb0*/  STL.64 [R1+0x118], R6 ;  /* 0x0001180601007387 */ /* 0x0001e80000100a00 */
[----:B0-----:R-:W4:Y:S04]  /*1bcc0*/  LDL.LU.64 R6, [R1+0x1428] ;  /* 0x0014280001067983 */ /* 0x001f280000300a00 */
[----:B------:R-:W4:Y:S01]  /*1bcd0*/  LDL.LU.64 R4, [R1+0x1420] ;  /* 0x0014200001047983 */ /* 0x000f220000300a00 */
[----:B------:R-:W-:-:S02]  /*1bce0*/  IMAD.MOV.U32 R11, RZ, RZ, R24 ;  /* 0x000000ffff0b7224 */ /* 0x000fc400078e0018 */
[----:B------:R-:W-:Y:S01]  /*1bcf0*/  IMAD.MOV.U32 R10, RZ, RZ, R25 ;  /* 0x000000ffff0a7224 */ /* 0x000fe200078e0019 */
[----:B----4-:R-:W-:Y:S01]  /*1bd00*/  HMMA.16816.F32 R16, R16, R24, R4 ;  /* 0x000000181010723c */ /* 0x010fe20000001804 */
[----:B------:R-:W4:Y:S04]  /*1bd10*/  LDL.LU.64 R6, [R1+0x1418] ;  /* 0x0014180001067983 */ /* 0x000f280000300a00 */
[----:B------:R-:W4:-:S15]  /*1bd20*/  LDL.LU.64 R4, [R1+0x1410] ;  /* 0x0014100001047983 */ /* 0x000f1e0000300a00 */
[----:B------:R-:W-:-:S03]  /*1bd30*/  NOP ;  /* 0x0000000000007918 */ /* 0x000fc60000000000 */
[----:B------:R-:W-:Y:S04]  /*1bd40*/  STL.64 [R1+0x100], R16 ;  /* 0x0001001001007387 */ /* 0x000fe80000100a00 */
[----:B------:R-:W-:Y:S04]  /*1bd50*/  STL.64 [R1+0x108], R18 ;  /* 0x0001081201007387 */ /* 0x000fe80000100a00 */
[----:B------:R-:W4:Y:S04]  /*1bd60*/  LDL.LU.64 R26, [R1+0x1408] ;  /* 0x00140800011a7983 */ /* 0x000f280000300a00 */
[----:B------:R-:W4:Y:S04]  /*1bd70*/  LDL.LU.64 R24, [R1+0x1400] ;  /* 0x0014000001187983 */ /* 0x000f280000300a00 */
[----:B------:R-:W-:Y:S04]  /*1bd80*/  STL.64 [R1+0x13f0], R10 ;  /* 0x0013f00a01007387 */ /* 0x000fe80000100a00 */
[----:B------:R0:W-:Y:S04]  /*1bd90*/  STL.64 [R1+0x13e8], R8 ;  /* 0x0013e80801007387 */ /* 0x0001e80000100a00 */
[----:B---3--:R1:W-:Y:S04]  /*1bda0*/  STL.64 [R1+0x13f8], R14 ;  /* 0x0013f80e01007387 */ /* 0x0083e80000100a00 */
[----:B--2---:R2:W3:Y:S01]  /*1bdb0*/  LDSM.16.MT88.4 R16, [R23+UR4+0x5000] ;  /* 0x005000041710783b */ /* 0x0044e20008004200 */
[----:B0-----:R-:W-:-:S02]  /*1bdc0*/  IMAD.MOV.U32 R9, RZ, RZ, R0 ;  /* 0x000000ffff097224 */ /* 0x001fc400078e0000 */
[----:B------:R-:W-:Y:S01]  /*1bdd0*/  IMAD.MOV.U32 R8, RZ, RZ, R2 ;  /* 0x000000ffff087224 */ /* 0x000fe200078e0002 */
[----:B----4-:R-:W-:Y:S01]  /*1bde0*/  HMMA.16816.F32 R4, R24, R12, R4 ;  /* 0x0000000c1804723c */ /* 0x010fe20000001804 */
[----:B------:R-:W4:Y:S04]  /*1bdf0*/  LDL.LU R12, [R1+0x80] ;  /* 0x00008000010c7983 */ /* 0x000f280000300800 */
[----:B------:R-:W4:Y:S04]  /*1be00*/  LDL.LU R13, [R1+0x84] ;  /* 0x00008400010d7983 */ /* 0x000f280000300800 */
[----:B-1----:R-:W4:Y:S04]  /*1be10*/  LDL.LU R14, [R1+0x88] ;  /* 0x00008800010e7983 */ /* 0x002f280000300800 */
[----:B------:R-:W4:Y:S11]  /*1be20*/  LDL.LU R15, [R1+0x8c] ;  /* 0x00008c00010f7983 */ /* 0x000f360000300800 */
[----:B------:R-:W-:-:S02]  /*1be30*/  IMAD.MOV.U32 R0, RZ, RZ, R7 ;  /* 0x000000ffff007224 */ /* 0x000fc400078e0007 */
[----:B------:R-:W-:Y:S02]  /*1be40*/  IMAD.MOV.U32 R2, RZ, RZ, R6 ;  /* 0x000000ffff027224 */ /* 0x000fe400078e0006 */
[----:B------:R-:W-:Y:S02]  /*1be50*/  IMAD.MOV.U32 R3, RZ, RZ, R5 ;  /* 0x000000ffff037224 */ /* 0x000fe400078e0005 */
[----:B------:R-:W-:Y:S01]  /*1be60*/  IMAD.MOV.U32 R28, RZ, RZ, R4 ;  /* 0x000000ffff1c7224 */ /* 0x000fe200078e0004 */
[----:B------:R-:W-:Y:S04]  /*1be70*/  STL [R1+0x136c], R0 ;  /* 0x00136c0001007387 */ /* 0x000fe80000100800 */
[----:B------:R-:W-:Y:S04]  /*1be80*/  STL [R1+0x1368], R2 ;  /* 0x0013680201007387 */ /* 0x000fe80000100800 */
[----:B------:R-:W-:Y:S04]  /*1be90*/  STL [R1+0x1364], R3 ;  /* 0x0013640301007387 */ /* 0x000fe80000100800 */
[----:B------:R-:W-:Y:S04]  /*1bea0*/  STL [R1+0x1360], R28 ;  /* 0x0013601c01007387 */ /* 0x000fe80000100800 */
[----:B------:R-:W4:Y:S04]  /*1beb0*/  LDL.LU R20, [R1+0x140] ;  /* 0x0001400001147983 */ /* 0x000f280000300800 */
[----:B------:R-:W4:Y:S04]  /*1bec0*/  LDL.LU R21, [R1+0x144] ;  /* 0x0001440001157983 */ /* 0x000f280000300800 */
[----:B------:R-:W4:Y:S04]  /*1bed0*/  LDL.LU R22, [R1+0x148] ;  /* 0x0001480001167983 */ /* 0x000f280000300800 */
[----:B--2---:R-:W2:Y:S04]  /*1bee0*/  LDL.LU R23, [R1+0x14c] ;  /* 0x00014c0001177983 */ /* 0x004ea80000300800 */
[----:B------:R-:W3:Y:S04]  /*1bef0*/  LDL.LU R4, [R1+0x10] ;  /* 0x0000100001047983 */ /* 0x000ee80000300800 */
[----:B------:R-:W3:Y:S04]  /*1bf00*/  LDL.LU R5, [R1+0x14] ;  /* 0x0000140001057983 */ /* 0x000ee80000300800 */
[----:B------:R-:W4:Y:S04]  /*1bf10*/  LDL.LU R6, [R1+0x18] ;  /* 0x0000180001067983 */ /* 0x000f280000300800 */
[----:B------:R-:W4:Y:S04]  /*1bf20*/  LDL.LU R7, [R1+0x1c] ;  /* 0x00001c0001077983 */ /* 0x000f280000300800 */
[----:B----4-:R-:W-:Y:S04]  /*1bf30*/  STL.64 [R1+0x13b0], R6 ;  /* 0x0013b00601007387 */ /* 0x010fe80000100a00 */
[----:B---3--:R0:W-:Y:S04]  /*1bf40*/  STL.64 [R1+0x13a8], R4 ;  /* 0x0013a80401007387 */ /* 0x0081e80000100a00 */
[----:B0-----:R-:W3:Y:S04]  /*1bf50*/  LDL.LU R4, [R1+0x20] ;  /* 0x0000200001047983 */ /* 0x001ee80000300800 */
[----:B------:R-:W3:Y:S04]  /*1bf60*/  LDL.LU R5, [R1+0x24] ;  /* 0x0000240001057983 */ /* 0x000ee80000300800 */
[----:B------:R-:W3:Y:S04]  /*1bf70*/  LDL.LU R6, [R1+0x28] ;  /* 0x0000280001067983 */ /* 0x000ee80000300800 */
[----:B------:R-:W3:Y:S04]  /*1bf80*/  LDL.LU R7, [R1+0x2c] ;  /* 0x00002c0001077983 */ /* 0x000ee80000300800 */
[----:B------:R0:W-:Y:S04]  /*1bf90*/  STL.64 [R1+0x1328], R18 ;  /* 0x0013281201007387 */ /* 0x0001e80000100a00 */
[----:B0-----:R-:W4:Y:S01]  /*1bfa0*/  LDL R19, [R1+0xedc] ;  /* 0x000edc0001137983 */ /* 0x001f220000100800 */
[----:B------:R-:W-:Y:S03]  /*1bfb0*/  HMMA.16816.F32 R8, R24, R8, R12 ;  /* 0x000000081808723c */ /* 0x000fe6000000180c */
[----:B------:R-:W-:Y:S04]  /*1bfc0*/  STL.64 [R1+0x1320], R16 ;  /* 0x0013201001007387 */ /* 0x000fe80000100a00 */
[----:B------:R-:W3:-:S15]  /*1bfd0*/  LDL.LU.64 R14, [R1+0x13f8] ;  /* 0x0013f800010e7983 */ /* 0x000ede0000300a00 */
[----:B------:R-:W-:-:S01]  /*1bfe0*/  NOP ;  /* 0x0000000000007918 */ /* 0x000fc20000000000 */
[----:B------:R-:W-:Y:S04]  /*1bff0*/  STL.64 [R1+0x80], R8 ;  /* 0x0000800801007387 */ /* 0x000fe80000100a00 */
[----:B------:R-:W-:Y:S01]  /*1c000*/  STL [R1+0x88], R10 ;  /* 0x0000880a01007387 */ /* 0x000fe20000100800 */
[----:B------:R-:W-:-:S03]  /*1c010*/  IMAD.MOV.U32 R18, RZ, RZ, R11 ;  /* 0x000000ffff127224 */ /* 0x000fc600078e000b */
[----:B----4-:R-:W0:Y:S02]  /*1c020*/  LDSM.16.MT88.4 R8, [R19+UR4+0x5080] ;  /* 0x005080041308783b */ /* 0x010e240008004200 */
[----:B0-----:R-:W-:Y:S02]  /*1c030*/  IMAD.MOV.U32 R3, RZ, RZ, R10 ;  /* 0x000000ffff037224 */ /* 0x001fe400078e000a */
[----:B------:R-:W-:Y:S02]  /*1c040*/  IMAD.MOV.U32 R28, RZ, RZ, R11 ;  /* 0x000000ffff1c7224 */ /* 0x000fe400078e000b */
[----:B------:R-:W-:Y:S02]  /*1c050*/  IMAD.MOV.U32 R0, RZ, RZ, R8 ;  /* 0x000000ffff007224 */ /* 0x000fe400078e0008 */
[----:B------:R-:W-:Y:S01]  /*1c060*/  IMAD.MOV.U32 R2, RZ, RZ, R9 ;  /* 0x000000ffff027224 */ /* 0x000fe200078e0009 */
[----:B------:R-:W4:Y:S04]  /*1c070*/  LDL.LU.64 R10, [R1+0x13f0] ;  /* 0x0013f000010a7983 */ /* 0x000f280000300a00 */
[----:B------:R-:W2:Y:S04]  /*1c080*/  LDL.LU.64 R8, [R1+0x13e8] ;  /* 0x0013e80001087983 */ /* 0x000ea80000300a00 */
[----:B------:R-:W3:Y:S04]  /*1c090*/  LDL R13, [R1+0x224] ;  /* 0x00022400010d7983 */ /* 0x000ee80000100800 */
[----:B------:R0:W-:Y:S04]  /*1c0a0*/  STL.64 [R1+0x1370], R18 ;  /* 0x0013701201007387 */ /* 0x0001e80000100a00 */
[----:B------:R-:W4:Y:S04]  /*1c0b0*/  LDL.LU R16, [R1+0x50] ;  /* 0x0000500001107983 */ /* 0x000f280000300800 */
[----:B------:R-:W4:Y:S01]  /*1c0c0*/  LDL.LU R17, [R1+0x54] ;  /* 0x0000540001117983 */ /* 0x000f220000300800 */
[----:B0-----:R-:W-:-:S03]  /*1c0d0*/  IMAD.MOV.U32 R18, RZ, RZ, R29 ;  /* 0x000000ffff127224 */ /* 0x001fc600078e001d */
[----:B------:R-:W3:Y:S04]  /*1c0e0*/  LDL.LU R29, [R1+0x13e4] ;  /* 0x0013e400011d7983 */ /* 0x000ee80000300800 */
[----:B------:R-:W4:Y:S01]  /*1c0f0*/  LDL.LU R19, [R1+0x5c] ;  /* 0x00005c0001137983 */ /* 0x000f220000300800 */
[----:B--2---:R-:W-:Y:S03]  /*1c100*/  HMMA.16816.F32 R20, R24, R8, R20 ;  /* 0x000000081814723c */ /* 0x004fe60000001814 */
[----:B----4-:R-:W-:Y:S04]  /*1c110*/  STL.64 [R1+0x1380], R18 ;  /* 0x0013801201007387 */ /* 0x010fe80000100a00 */
[----:B------:R0:W-:Y:S02]  /*1c120*/  STL.64 [R1+0x1378], R16 ;  /* 0x0013781001007387 */ /* 0x0001e40000100a00 */
[----:B0-----:R-:W-:-:S02]  /*1c130*/  IMAD.MOV.U32 R16, RZ, RZ, R11 ;  /* 0x000000ffff107224 */ /* 0x001fc400078e000b */
[----:B------:R-:W-:Y:S01]  /*1c140*/  IMAD.MOV.U32 R17, RZ, RZ, R10 ;  /* 0x000000ffff117224 */ /* 0x000fe200078e000a */
[----:B------:R-:W2:Y:S04]  /*1c150*/  LDL.LU R11, [R1+0x13e0] ;  /* 0x0013e000010b7983 */ /* 0x000ea80000300800 */
[----:B------:R-:W2:Y:S04]  /*1c160*/  LDL.LU R10, [R1+0x13dc] ;  /* 0x0013dc00010a7983 */ /* 0x000ea80000300800 */
[----:B------:R-:W4:Y:S01]  /*1c170*/  LDL R18, [R1+0xc8] ;  /* 0x0000c80001127983 */ /* 0x000f220000100800 */
[----:B---3--:R-:W-:-:S03]  /*1c180*/  IMAD.MOV.U32 R19, RZ, RZ, R29 ;  /* 0x000000ffff137224 */ /* 0x008fc600078e001d */
[----:B------:R-:W3:Y:S04]  /*1c190*/  LDL.LU R29, [R1+0x13d8] ;  /* 0x0013d800011d7983 */ /* 0x000ee80000300800 */
        /* <DEDUP_REMOVED lines=9> */
[----:B------:R-:W-:Y:S04]  /*1c230*/  STL.64 [R1+0x12b8], R24 ;  /* 0x0012b81801007387 */ /* 0x000fe80000100a00 */
[----:B0-----:R-:W4:Y:S01]  /*1c240*/  LDL.LU R26, [R1+0x98] ;  /* 0x00009800011a7983 */ /* 0x001f220000300800 */
[----:B--2---:R-:W-:-:S15]  /*1c250*/  HMMA.16816.F32 R4, R20, R14, R4 ;  /* 0x0000000e1404723c */ /* 0x004fde0000001804 */
[----:B------:R-:W-:-:S08]  /*1c260*/  NOP ;  /* 0x0000000000007918 */ /* 0x000fd00000000000 */
[----:B------:R-:W-:Y:S04]  /*1c270*/  STL.64 [R1+0x1f0], R4 ;  /* 0x0001f00401007387 */ /* 0x000fe80000100a00 */
[----:B------:R0:W-:Y:S04]  /*1c280*/  STL.64 [R1+0x1f8], R6 ;  /* 0x0001f80601007387 */ /* 0x0001e80000100a00 */
[----:B0-----:R-:W4:Y:S04]  /*1c290*/  LDL.LU.64 R6, [R1+0x13b0] ;  /* 0x0013b00001067983 */ /* 0x001f280000300a00 */
[----:B------:R-:W4:Y:S01]  /*1c2a0*/  LDL.LU.64 R4, [R1+0x13a8] ;  /* 0x0013a80001047983 */ /* 0x000f220000300a00 */
[----:B---3--:R-:W-:-:S07]  /*1c2b0*/  IMAD.MOV.U32 R27, RZ, RZ, R29 ;  /* 0x000000ffff1b7224 */ /* 0x008fce00078e001d */
[----:B----4-:R-:W-:-:S15]  /*1c2c0*/  HMMA.16816.F32 R4, R20, R26, R4 ;  /* 0x0000001a1404723c */ /* 0x010fde0000001804 */
[----:B------:R-:W-:-:S08]  /*1c2d0*/  NOP ;  /* 0x0000000000007918 */ /* 0x000fd00000000000 */
[----:B------:R-:W-:Y:S04]  /*1c2e0*/  STL.64 [R1+0x210], R4 ;  /* 0x0002100401007387 */ /* 0x000fe80000100a00 */
[----:B------:R0:W-:Y:S01]  /*1c2f0*/  STL [R1+0x218], R6 ;  /* 0x0002180601007387 */ /* 0x0001e20000100800 */
[----:B------:R-:W-:-:S03]  /*1c300*/  IMAD.MOV.U32 R29, RZ, RZ, R7 ;  /* 0x000000ffff1d7224 */ /* 0x000fc600078e0007 */
[----:B0-----:R-:W2:Y:S04]  /*1c310*/  LDL.LU.64 R6, [R1+0x13a0] ;  /* 0x0013a00001067983 */ /* 0x001ea80000300a00 */
[----:B------:R-:W2:Y:S01]  /*1c320*/  LDL.LU.64 R4, [R1+0x1398] ;  /* 0x0013980001047983 */ /* 0x000ea20000300a00 */
[----:B------:R-:W0:Y:S01]  /*1c330*/  S2R R17, SR_TID.X ;  /* 0x0000000000117919 */ /* 0x000e220000002100 */
[----:B--2---:R-:W-:Y:S02]  /*1c340*/  HMMA.16816.F32 R4, R20, R10, R4 ;  /* 0x0000000a1404723c */ /* 0x004fe40000001804 */
[----:B------:R-:W2:Y:S04]  /*1c350*/  LDL.LU.64 R10, [R1+0x1390] ;  /* 0x00139000010a7983 */ /* 0x000ea80000300a00 */
[----:B------:R-:W2:Y:S01]  /*1c360*/  LDL.LU.64 R8, [R1+0x1388] ;  /* 0x0013880001087983 */ /* 0x000ea20000300a00 */
[----:B0-----:R-:W-:-:S15]  /*1c370*/  IMAD.SHL.U32 R12, R17, 0x2, RZ ;  /* 0x00000002110c7824 */ /* 0x001fde00078e00ff */
[----:B------:R-:W-:-:S01]  /*1c380*/  NOP ;  /* 0x0000000000007918 */ /* 0x000fc20000000000 */
[----:B------:R-:W-:Y:S04]  /*1c390*/  STL.64 [R1+0x200], R4 ;  /* 0x0002000401007387 */ /* 0x000fe80000100a00 */
[----:B------:R0:W-:Y:S02]  /*1c3a0*/  STL.64 [R1+0x208], R6 ;  /* 0x0002080601007387 */ /* 0x0001e40000100a00 */
[----:B0-----:R-:W-:-:S05]  /*1c3b0*/  LOP3.LUT R7, R17, 0x7, RZ, 0xc0, !PT ;  /* 0x0000000711077812 */ /* 0x001fca00078ec0ff */
[----:B------:R-:W-:-:S05]  /*1c3c0*/  IMAD R7, R7, 0x110, RZ ;  /* 0x0000011007077824 */ /* 0x000fca00078e02ff */
[----:B------:R-:W-:-:S04]  /*1c3d0*/  LOP3.LUT R7, R7, 0x30, R12, 0x78, !PT ;  /* 0x0000003007077812 */ /* 0x000fc800078e780c */
[----:B------:R-:W-:Y:S01]  /*1c3e0*/  LOP3.LUT R7, R7, 0x40, RZ, 0x3c, !PT ;  /* 0x0000004007077812 */ /* 0x000fe200078e3cff */
[----:B--2---:R-:W-:Y:S01]  /*1c3f0*/  HMMA.16816.F32 R8, R20, R18, R8 ;  /* 0x000000121408723c */ /* 0x004fe20000001808 */
[----:B------:R-:W0:Y:S04]  /*1c400*/  LDSM.16.MT88.4 R16, [R13+UR4+0x6000] ;  /* 0x006000040d10783b */ /* 0x000e280008004200 */
[----:B------:R-:W2:-:S15]  /*1c410*/  LDL R20, [R1] ;  /* 0x0000000001147983 */ /* 0x000e9e0000100800 */
[----:B------:R-:W-:-:S03]  /*1c420*/  NOP ;  /* 0x0000000000007918 */ /* 0x000fc60000000000 */
[----:B------:R1:W-:Y:S04]  /*1c430*/  STL.64 [R1+0x1e0], R8 ;  /* 0x0001e00801007387 */ /* 0x0003e80000100a00 */
[----:B------:R3:W-:Y:S04]  /*1c440*/  STL.64 [R1+0x1e8], R10 ;  /* 0x0001e80a01007387 */ /* 0x0007e80000100a00 */
[----:B------:R-:W2:Y:S04]  /*1c450*/  LDL R21, [R1+0x4] ;  /* 0x0000040001157983 */ /* 0x000ea80000100800 */
[----:B------:R-:W2:Y:S04]  /*1c460*/  LDL R22, [R1+0x8] ;  /* 0x0000080001167983 */ /* 0x000ea80000100800 */
[----:B------:R-:W2:Y:S04]  /*1c470*/  LDL R23, [R1+0xc] ;  /* 0x00000c0001177983 */ /* 0x000ea80000100800 */
[----:B-1----:R-:W4:Y:S04]  /*1c480*/  LDL.LU R8, [R1+0x70] ;  /* 0x0000700001087983 */ /* 0x002f280000300800 */
[----:B------:R-:W4:Y:S04]  /*1c490*/  LDL.LU R9, [R1+0x74] ;  /* 0x0000740001097983 */ /* 0x000f280000300800 */
[----:B---3--:R-:W4:Y:S04]  /*1c4a0*/  LDL.LU R10, [R1+0x78] ;  /* 0x00007800010a7983 */ /* 0x008f280000300800 */
[----:B------:R-:W4:Y:S04]  /*1c4b0*/  LDL.LU R11, [R1+0x7c] ;  /* 0x00007c00010b7983 */ /* 0x000f280000300800 */
[----:B0-----:R-:W-:Y:S04]  /*1c4c0*/  STL.64 [R1+0x60], R16 ;  /* 0x0000601001007387 */ /* 0x001fe80000100a00 */
[----:B------:R-:W-:Y:S04]  /*1c4d0*/  STL.64 [R1+0x68], R18 ;  /* 0x0000681201007387 */ /* 0x000fe80000100a00 */
[----:B------:R-:W0:Y:S04]  /*1c4e0*/  LDSM.16.M88.4 R16, [R7+UR4+0x8080] ;  /* 0x008080040710783b */ /* 0x000e280008000200 */
[----:B0-----:R-:W-:Y:S04]  /*1c4f0*/  STL.64 [R1+0x10], R16 ;  /* 0x0000101001007387 */ /* 0x001fe80000100a00 */
[----:B------:R0:W-:Y:S04]  /*1c500*/  STL.64 [R1+0x18], R18 ;  /* 0x0000181201007387 */ /* 0x0001e80000100a00 */
[----:B0-----:R-:W2:Y:S04]  /*1c510*/  LDL.LU.64 R18, [R1+0x1380] ;  /* 0x0013800001127983 */ /* 0x001ea80000300a00 */
[----:B------:R-:W2:Y:S02]  /*1c520*/  LDL.LU.64 R16, [R1+0x1378] ;  /* 0x0013780001107983 */ /* 0x000ea40000300a00 */
[----:B--2---:R-:W-:Y:S02]  /*1c530*/  HMMA.16816.F32 R20, R20, R14, R16 ;  /* 0x0000000e1414723c */ /* 0x004fe40000001810 */
[----:B------:R-:W2:Y:S05]  /*1c540*/  LDL.LU.64 R18, [R1+0x1370] ;  /* 0x0013700001127983 */ /* 0x000eaa0000300a00 */
[----:B------:R-:W-:-:S02]  /*1c550*/  IMAD.MOV.U32 R17, RZ, RZ, R14 ;  /* 0x000000ffff117224 */ /* 0x000fc400078e000e */
[----:B------:R-:W-:Y:S02]  /*1c560*/  IMAD.MOV.U32 R16, RZ, RZ, R15 ;  /* 0x000000ffff107224 */ /* 0x000fe400078e000f */
[----:B------:R-:W0:-:S12]  /*1c570*/  LDSM.16.M88.4 R12, [R7+UR4+0x8880] ;  /* 0x00888004070c783b */ /* 0x000e180008000200 */
[----:B------:R-:W-:Y:S04]  /*1c580*/  STL.64 [R1+0x1d0], R20 ;  /* 0x0001d01401007387 */ /* 0x000fe80000100a00 */
[----:B------:R-:W-:Y:S04]  /*1c590*/  STL.64 [R1+0x1d8], R22 ;  /* 0x0001d81601007387 */ /* 0x000fe80000100a00 */
[----:B--2---:R-:W-:Y:S04]  /*1c5a0*/  STL.64 [R1+0x1358], R18 ;  /* 0x0013581201007387 */ /* 0x004fe80000100a00 */
[----:B------:R1:W-:Y:S04]  /*1c5b0*/  STL.64 [R1+0x1350], R16 ;  /* 0x0013501001007387 */ /* 0x0003e80000100a00 */
[----:B-1----:R-:W4:Y:S04]  /*1c5c0*/  LDL.LU.64 R16, [R1] ;  /* 0x0000000001107983 */ /* 0x002f280000300a00 */
[----:B------:R-:W4:Y:S04]  /*1c5d0*/  LDL.LU.64 R18, [R1+0x8] ;  /* 0x0000080001127983 */ /* 0x000f280000300a00 */
[----:B0-----:R-:W-:Y:S04]  /*1c5e0*/  STL [R1+0x128c], R12 ;  /* 0x00128c0c01007387 */ /* 0x001fe80000100800 */
[----:B------:R-:W-:Y:S04]  /*1c5f0*/  STL [R1+0x1288], R13 ;  /* 0x0012880d01007387 */ /* 0x000fe80000100800 */
[----:B------:R-:W-:Y:S04]  /*1c600*/  STL [R1+0x1284], R14 ;  /* 0x0012840e01007387 */ /* 0x000fe80000100800 */
[----:B------:R-:W-:Y:S04]  /*1c610*/  STL [R1+0x1280], R15 ;  /* 0x0012800f01007387 */ /* 0x000fe80000100800 */
[----:B------:R0:W-:Y:S04]  /*1c620*/  STL.64 [R1+0x1318], R26 ;  /* 0x0013181a01007387 */ /* 0x0001e80000100a00 */
[----:B------:R-:W2:Y:S01]  /*1c630*/  LDL.LU R24, [R1+0xf0] ;  /* 0x0000f00001187983 */ /* 0x000ea20000300800 */
[----:B----4-:R-:W-:-:S15]  /*1c640*/  HMMA.16816.F32 R8, R16, R26, R8 ;  /* 0x0000001a1008723c */ /* 0x010fde0000001808 */
[----:B------:R-:W-:-:S08]  /*1c650*/  NOP ;  /* 0x0000000000007918 */ /* 0x000fd00000000000 */
[----:B------:R-:W-:Y:S04]  /*1c660*/  STL.64 [R1+0x1c0], R8 ;  /* 0x0001c00801007387 */ /* 0x000fe80000100a00 */
[----:B------:R-:W-:Y:S04]  /*1c670*/  STL.64 [R1+0x1c8], R10 ;  /* 0x0001c80a01007387 */ /* 0x000fe80000100a00 */
[----:B------:R-:W1:Y:S04]  /*1c680*/  LDSM.16.M88.4 R8, [R7+UR4+0x9080] ;  /* 0x009080040708783b */ /* 0x000e680008000200 */
[----:B------:R-:W3:Y:S04]  /*1c690*/  LDSM.16.M88.4 R4, [R7+UR4+0x9880] ;  /* 0x009880040704783b */ /* 0x000ee80008000200 */
[----:B------:R-:W2:Y:S04]  /*1c6a0*/  LDL.LU R25, [R1+0xf4] ;  /* 0x0000f40001197983 */ /* 0x000ea80000300800 */
[----:B0-----:R-:W2:Y:S04]  /*1c6b0*/  LDL.LU R26, [R1+0xf8] ;  /* 0x0000f800011a7983 */ /* 0x001ea80000300800 */
[----:B------:R-:W2:Y:S04]  /*1c6c0*/  LDL.LU R27, [R1+0xfc] ;  /* 0x0000fc00011b7983 */ /* 0x000ea80000300800 */
[----:B-1----:R-:W-:Y:S04]  /*1c6d0*/  STL [R1+0x125c], R8 ;  /* 0x00125c0801007387 */ /* 0x002fe80000100800 */
[----:B------:R-:W-:Y:S04]  /*1c6e0*/  STL [R1+0x1258], R9 ;  /* 0x0012580901007387 */ /* 0x000fe80000100800 */
[----:B------:R-:W-:Y:S04]  /*1c6f0*/  STL [R1+0x1204], R10 ;  /* 0x0012040a01007387 */ /* 0x000fe80000100800 */
[----:B------:R-:W-:Y:S04]  /*1c700*/  STL [R1+0x1200], R11 ;  /* 0x0012000b01007387 */ /* 0x000fe80000100800 */
[----:B---3--:R-:W-:Y:S04]  /*1c710*/  STL [R1+0x1264], R4 ;  /* 0x0012640401007387 */ /* 0x008fe80000100800 */
[----:B------:R-:W-:Y:S04]  /*1c720*/  STL [R1+0x1260], R5 ;  /* 0x0012600501007387 */ /* 0x000fe80000100800 */
[----:B------:R0:W-:Y:S04]  /*1c730*/  STL [R1+0x1154], R6 ;  /* 0x0011540601007387 */ /* 0x0001e80000100800 */
[----:B0-----:R-:W3:Y:S04]  /*1c740*/  LDL R6, [R1+0x224] ;  /* 0x0002240001067983 */ /* 0x001ee80000100800 */
[----:B------:R-:W-:Y:S01]  /*1c750*/  STL [R1+0x1150], R7 ;  /* 0x0011500701007387 */ /* 0x000fe20000100800 */
[----:B------:R-:W-:-:S02]  /*1c760*/  IMAD.MOV.U32 R20, RZ, RZ, R0 ;  /* 0x000000ffff147224 */ /* 0x000fc400078e0000 */
[----:B------:R-:W-:Y:S02]  /*1c770*/  IMAD.MOV.U32 R22, RZ, RZ, R3 ;  /* 0x000000ffff167224 */ /* 0x000fe400078e0003 */
[----:B------:R-:W-:Y:S02]  /*1c780*/  IMAD.MOV.U32 R23, RZ, RZ, R28 ;  /* 0x000000ffff177224 */ /* 0x000fe400078e001c */
[----:B------:R-:W-:Y:S01]  /*1c790*/  IMAD.MOV.U32 R21, RZ, RZ, R2 ;  /* 0x000000ffff157224 */ /* 0x000fe200078e0002 */
[----:B---3--:R-:W0:Y:S04]  /*1c7a0*/  LDSM.16.MT88.4 R8, [R6+UR4+0x6080] ;  /* 0x006080040608783b */ /* 0x008e280008004200 */
[----:B0-----:R-:W-:Y:S04]  /*1c7b0*/  STL [R1+0x50], R8 ;  /* 0x0000500801007387 */ /* 0x001fe80000100800 */
[----:B------:R-:W3:Y:S04]  /*1c7c0*/  LDL.LU R0, [R1+0x136c] ;  /* 0x00136c0001007983 */ /* 0x000ee80000300800 */
[----:B------:R-:W4:Y:S01]  /*1c7d0*/  LDL.LU R2, [R1+0x1368] ;  /* 0x0013680001027983 */ /* 0x000f220000300800 */
[----:B------:R-:W-:-:S03]  /*1c7e0*/  IMAD.MOV.U32 R14, RZ, RZ, R11 ;  /* 0x000000ffff0e7224 */ /* 0x000fc600078e000b */
[----:B------:R-:W3:Y:S01]  /*1c7f0*/  LDL.LU R3, [R1+0x1364] ;  /* 0x0013640001037983 */ /* 0x000ee20000300800 */
[----:B------:R-:W-:Y:S02]  /*1c800*/  IMAD.MOV.U32 R12, RZ, RZ, R9 ;  /* 0x000000ffff0c7224 */ /* 0x000fe400078e0009 */
[----:B------:R-:W-:Y:S01]  /*1c810*/  IMAD.MOV.U32 R13, RZ, RZ, R10 ;  /* 0x000000ffff0d7224 */ /* 0x000fe200078e000a */
[----:B------:R-:W4:Y:S04]  /*1c820*/  LDL.LU R28, [R1+0x1360] ;  /* 0x00136000011c7983 */ /* 0x000f280000300800 */
[----:B------:R0:W-:Y:S04]  /*1c830*/  STL.64 [R1+0x12f0], R22 ;  /* 0x0012f01601007387 */ /* 0x0001e80000100a00 */
[----:B------:R-:W-:Y:S04]  /*1c840*/  STL.64 [R1+0x12e8], R20 ;  /* 0x0012e81401007387 */ /* 0x000fe80000100a00 */
[----:B0-----:R-:W3:Y:S04]  /*1c850*/  LDL.LU.64 R22, [R1+0xc8] ;  /* 0x0000c80001167983 */ /* 0x001ee80000300a00 */
[----:B------:R0:W-:Y:S04]  /*1c860*/  STL [R1+0x12a0], R14 ;  /* 0x0012a00e01007387 */ /* 0x0001e80000100800 */
[----:B------:R1:W-:Y:S04]  /*1c870*/  STL.64 [R1+0x1298], R12 ;  /* 0x0012980c01007387 */ /* 0x0003e80000100a00 */
[----:B0-----:R-:W2:Y:S01]  /*1c880*/  LDL.LU.64 R14, [R1+0xb8] ;  /* 0x0000b800010e7983 */ /* 0x001ea20000300a00 */
[----:B------:R-:W-:-:S02]  /*1c890*/  IMAD.MOV.U32 R5, RZ, RZ, R18 ;  /* 0x000000ffff057224 */ /* 0x000fc400078e0012 */
[----:B------:R-:W-:Y:S02]  /*1c8a0*/  IMAD.MOV.U32 R4, RZ, RZ, R19 ;  /* 0x000000ffff047224 */ /* 0x000fe400078e0013 */
[----:B------:R-:W-:Y:S02]  /*1c8b0*/  IMAD.MOV.U32 R9, RZ, RZ, R16 ;  /* 0x000000ffff097224 */ /* 0x000fe400078e0010 */
[----:B------:R-:W-:Y:S01]  /*1c8c0*/  IMAD.MOV.U32 R8, RZ, RZ, R17 ;  /* 0x000000ffff087224 */ /* 0x000fe200078e0011 */
[----:B--2---:R-:W-:Y:S06]  /*1c8d0*/  HMMA.16816.F32 R24, R16, R14, R24 ;  /* 0x0000000e1018723c */ /* 0x004fec0000001818 */
[----:B------:R-:W-:Y:S01]  /*1c8e0*/  IMAD.MOV.U32 R20, RZ, RZ, R14 ;  /* 0x000000ffff147224 */ /* 0x000fe200078e000e */
[----:B------:R-:W2:Y:S04]  /*1c8f0*/  LDL.LU.64 R18, [R1+0x1358] ;  /* 0x0013580001127983 */ /* 0x000ea80000300a00 */
[----:B------:R-:W4:Y:S01]  /*1c900*/  LDL.LU.64 R16, [R1+0x1350] ;  /* 0x0013500001107983 */ /* 0x000f220000300a00 */
[----:B------:R-:W-:-:S11]  /*1c910*/  IMAD.MOV.U32 R7, RZ, RZ, R15 ;  /* 0x000000ffff077224 */ /* 0x000fd600078e000f */
[----:B------:R-:W-:Y:S04]  /*1c920*/  STL.64 [R1+0x1b0], R24 ;  /* 0x0001b01801007387 */ /* 0x000fe80000100a00 */
[----:B---3--:R-:W-:Y:S04]  /*1c930*/  STL.64 [R1+0x1348], R22 ;  /* 0x0013481601007387 */ /* 0x008fe80000100a00 */
[----:B------:R-:W-:Y:S04]  /*1c940*/  STL [R1+0x1340], R20 ;  /* 0x0013401401007387 */ /* 0x000fe80000100800 */
[----:B-1----:R-:W3:Y:S04]  /*1c950*/  LDL.LU R12, [R1+0x100] ;  /* 0x00010000010c7983 */ /* 0x002ee80000300800 */
[----:B------:R-:W3:Y:S04]  /*1c960*/  LDL.LU R13, [R1+0x104] ;  /* 0x00010400010d7983 */ /* 0x000ee80000300800 */
[----:B------:R-:W4:Y:S04]  /*1c970*/  LDL.LU R14, [R1+0x108] ;  /* 0x00010800010e7983 */ /* 0x000f280000300800 */
[----:B------:R-:W4:Y:S01]  /*1c980*/  LDL.LU R15, [R1+0x10c] ;  /* 0x00010c00010f7983 */ /* 0x000f220000300800 */
[----:B------:R-:W-:-:S02]  /*1c990*/  IMAD.MOV.U32 R10, RZ, RZ, R26 ;  /* 0x000000ffff0a7224 */ /* 0x000fc400078e001a */
[----:B------:R-:W-:Y:S01]  /*1c9a0*/  IMAD.MOV.U32 R11, RZ, RZ, R27 ;  /* 0x000000ffff0b7224 */ /* 0x000fe200078e001b */
[----:B--2---:R-:W0:Y:S04]  /*1c9b0*/  LDSM.16.MT88.4 R20, [R19+UR4+0x6000] ;  /* 0x006000041314783b */ /* 0x004e280008004200 */
[----:B----4-:R-:W-:Y:S04]  /*1c9c0*/  STL.64 [R1+0x1300], R14 ;  /* 0x0013000e01007387 */ /* 0x010fe80000100a00 */
[----:B---3--:R1:W-:Y:S04]  /*1c9d0*/  STL.64 [R1+0x12f8], R12 ;  /* 0x0012f80c01007387 */ /* 0x0083e80000100a00 */
[----:B-1----:R-:W2:Y:S04]  /*1c9e0*/  LDL.LU R12, [R1+0x110] ;  /* 0x00011000010c7983 */ /* 0x002ea80000300800 */
[----:B------:R-:W2:Y:S04]  /*1c9f0*/  LDL.LU R13, [R1+0x114] ;  /* 0x00011400010d7983 */ /* 0x000ea80000300800 */
[----:B------:R-:W3:Y:S04]  /*1ca00*/  LDL.LU R14, [R1+0x118] ;  /* 0x00011800010e7983 */ /* 0x000ee80000300800 */
[----:B------:R-:W3:Y:S04]  /*1ca10*/  LDL.LU R15, [R1+0x11c] ;  /* 0x00011c00010f7983 */ /* 0x000ee80000300800 */
[----:B------:R-:W4:Y:S04]  /*1ca20*/  LDL.LU R24, [R1+0x130] ;  /* 0x0001300001187983 */ /* 0x000f280000300800 */
[----:B------:R-:W4:Y:S04]  /*1ca30*/  LDL.LU R25, [R1+0x134] ;  /* 0x0001340001197983 */ /* 0x000f280000300800 */
[----:B------:R-:W2:Y:S04]  /*1ca40*/  LDL.LU R26, [R1+0x138] ;  /* 0x00013800011a7983 */ /* 0x000ea80000300800 */
[----:B------:R-:W2:Y:S04]  /*1ca50*/  LDL.LU R27, [R1+0x13c] ;  /* 0x00013c00011b7983 */ /* 0x000ea80000300800 */
[----:B--2---:R-:W-:Y:S04]  /*1ca60*/  STL.64 [R1+0x1338], R26 ;  /* 0x0013381a01007387 */ /* 0x004fe80000100a00 */
[----:B----4-:R-:W-:Y:S04]  /*1ca70*/  STL.64 [R1+0x1330], R24 ;  /* 0x0013301801007387 */ /* 0x010fe80000100a00 */
[----:B---3--:R-:W-:Y:S04]  /*1ca80*/  STL.64 [R1+0x1310], R14 ;  /* 0x0013100e01007387 */ /* 0x008fe80000100a00 */
[----:B------:R1:W-:Y:S04]  /*1ca90*/  STL.64 [R1+0x1308], R12 ;  /* 0x0013080c01007387 */ /* 0x0003e80000100a00 */
[----:B-1----:R-:W2:Y:S04]  /*1caa0*/  LDL.LU R12, [R1+0x120] ;  /* 0x00012000010c7983 */ /* 0x002ea80000300800 */
[----:B------:R-:W2:Y:S04]  /*1cab0*/  LDL.LU R13, [R1+0x124] ;  /* 0x00012400010d7983 */ /* 0x000ea80000300800 */
[----:B------:R-:W2:Y:S04]  /*1cac0*/  LDL.LU R14, [R1+0x128] ;  /* 0x00012800010e7983 */ /* 0x000ea80000300800 */
[----:B------:R-:W2:Y:S04]  /*1cad0*/  LDL.LU R15, [R1+0x12c] ;  /* 0x00012c00010f7983 */ /* 0x000ea80000300800 */
[----:B------:R-:W-:Y:S01]  /*1cae0*/  STL [R1+0x126c], R11 ;  /* 0x00126c0b01007387 */ /* 0x000fe20000100800 */
[----:B------:R-:W-:-:S03]  /*1caf0*/  IMAD.MOV.U32 R25, RZ, RZ, R8 ;  /* 0x000000ffff197224 */ /* 0x000fc600078e0008 */
[----:B------:R1:W-:Y:S01]  /*1cb00*/  STL [R1+0x1268], R10 ;  /* 0x0012680a01007387 */ /* 0x0003e20000100800 */
[----:B------:R-:W-:-:S03]  /*1cb10*/  IMAD.MOV.U32 R24, RZ, RZ, R9 ;  /* 0x000000ffff187224 */ /* 0x000fc600078e0009 */
[----:B------:R-:W3:Y:S04]  /*1cb20*/  LDL.LU R8, [R1+0xe0] ;  /* 0x0000e00001087983 */ /* 0x000ee80000300800 */
[----:B------:R-:W3:Y:S04]  /*1cb30*/  LDL.LU R9, [R1+0xe4] ;  /* 0x0000e40001097983 */ /* 0x000ee80000300800 */
[----:B-1----:R-:W3:Y:S04]  /*1cb40*/  LDL.LU R10, [R1+0xe8] ;  /* 0x0000e800010a7983 */ /* 0x002ee80000300800 */
[----:B------:R-:W3:Y:S04]  /*1cb50*/  LDL.LU R11, [R1+0xec] ;  /* 0x0000ec00010b7983 */ /* 0x000ee80000300800 */
[----:B0-----:R-:W-:Y:S04]  /*1cb60*/  STL.64 [R1+0x40], R20 ;  /* 0x0000401401007387 */ /* 0x001fe80000100a00 */
[----:B------:R0:W-:Y:S04]  /*1cb70*/  STL.64 [R1+0x48], R22 ;  /* 0x0000481601007387 */ /* 0x0001e80000100a00 */
[----:B0-----:R-:W3:Y:S01]  /*1cb80*/  LDL.LU.64 R22, [R1+0x1348] ;  /* 0x0013480001167983 */ /* 0x001ee20000300a00 */
[----:B------:R-:W-:-:S02]  /*1cb90*/  IMAD.MOV.U32 R26, RZ, RZ, R5 ;  /* 0x000000ffff1a7224 */ /* 0x000fc400078e0005 */
[----:B------:R-:W-:Y:S01]  /*1cba0*/  IMAD.MOV.U32 R27, RZ, RZ, R4 ;  /* 0x000000ffff1b7224 */ /* 0x000fe200078e0004 */
[----:B------:R-:W4:Y:S06]  /*1cbb0*/  LDL.LU R20, [R1+0x1340] ;  /* 0x0013400001147983 */ /* 0x000f2c0000300800 */
[----:B---3--:R-:W-:-:S15]  /*1cbc0*/  HMMA.16816.F32 R24, R24, R22, R8 ;  /* 0x000000161818723c */ /* 0x008fde0000001808 */
[----:B------:R-:W-:-:S09]  /*1cbd0*/  NOP ;  /* 0x0000000000007918 */ /* 0x000fd20000000000 */
[----:B------:R-:W-:Y:S02]  /*1cbe0*/  IMAD.MOV.U32 R9, RZ, RZ, R27 ;  /* 0x000000ffff097224 */ /* 0x000fe400078e001b */
[----:B------:R-:W-:Y:S02]  /*1cbf0*/  IMAD.MOV.U32 R8, RZ, RZ, R26 ;  /* 0x000000ffff087224 */ /* 0x000fe400078e001a */
[----:B------:R-:W-:Y:S02]  /*1cc00*/  IMAD.MOV.U32 R5, RZ, RZ, R25 ;  /* 0x000000ffff057224 */ /* 0x000fe400078e0019 */
[----:B------:R-:W-:Y:S01]  /*1cc10*/  IMAD.MOV.U32 R4, RZ, RZ, R24 ;  /* 0x000000ffff047224 */ /* 0x000fe200078e0018 */
[----:B------:R-:W3:Y:S04]  /*1cc20*/  LDL.LU.64 R26, [R1+0x1338] ;  /* 0x00133800011a7983 */ /* 0x000ee80000300a00 */
[----:B------:R-:W3:Y:S04]  /*1cc30*/  LDL.LU.64 R24, [R1+0x1330] ;  /* 0x0013300001187983 */ /* 0x000ee80000300a00 */
[----:B------:R-:W-:Y:S04]  /*1cc40*/  STL [R1+0x127c], R9 ;  /* 0x00127c0901007387 */ /* 0x000fe80000100800 */
[----:B------:R-:W-:Y:S04]  /*1cc50*/  STL [R1+0x1278], R8 ;  /* 0x0012780801007387 */ /* 0x000fe80000100800 */
[----:B------:R-:W-:Y:S04]  /*1cc60*/  STL [R1+0x1274], R5 ;  /* 0x0012740501007387 */ /* 0x000fe80000100800 */
[----:B------:R0:W-:Y:S04]  /*1cc70*/  STL [R1+0x1270], R4 ;  /* 0x0012700401007387 */ /* 0x0001e80000100800 */
[----:B------:R1:W-:Y:S04]  /*1cc80*/  STL [R1+0x12c8], R6 ;  /* 0x0012c80601007387 */ /* 0x0003e80000100800 */
[----:B0-----:R-:W2:Y:S04]  /*1cc90*/  LDL.LU R4, [R1+0x80] ;  /* 0x0000800001047983 */ /* 0x001ea80000300800 */
[----:B------:R-:W2:Y:S04]  /*1cca0*/  LDL.LU R5, [R1+0x84] ;  /* 0x0000840001057983 */ /* 0x000ea80000300800 */
[----:B-1----:R-:W4:Y:S01]  /*1ccb0*/  LDL.LU R6, [R1+0x88] ;  /* 0x0000880001067983 */ /* 0x002f220000300800 */
[----:B------:R-:W-:-:S02]  /*1ccc0*/  IMAD.MOV.U32 R11, RZ, RZ, R7 ;  /* 0x000000ffff0b7224 */ /* 0x000fc400078e0007 */
[----:B------:R-:W-:-:S05]  /*1ccd0*/  IMAD.MOV.U32 R7, RZ, RZ, R18 ;  /* 0x000000ffff077224 */ /* 0x000fca00078e0012 */
[----:B----4-:R0:W-:Y:S02]  /*1cce0*/  STL.64 [R1+0x12d8], R6 ;  /* 0x0012d80601007387 */ /* 0x0101e40000100a00 */
[----:B0-----:R-:W-:Y:S02]  /*1ccf0*/  IMAD.MOV.U32 R6, RZ, RZ, R17 ;  /* 0x000000ffff067224 */ /* 0x001fe400078e0011 */
[----:B------:R-:W-:Y:S02]  /*1cd00*/  IMAD.MOV.U32 R7, RZ, RZ, R16 ;  /* 0x000000ffff077224 */ /* 0x000fe400078e0010 */
[----:B------:R-:W0:Y:S04]  /*1cd10*/  LDSM.16.MT88.4 R16, [R19+UR4+0x6080] ;  /* 0x006080041310783b */ /* 0x000e280008004200 */
[----:B--2---:R-:W-:Y:S04]  /*1cd20*/  STL.64 [R1+0x12d0], R4 ;  /* 0x0012d00401007387 */ /* 0x004fe80000100a00 */
[----:B0-----:R-:W-:Y:S04]  /*1cd30*/  STL.64 [R1+0x20], R16 ;  /* 0x0000201001007387 */ /* 0x001fe80000100a00 */
[----:B------:R0:W-:Y:S04]  /*1cd40*/  STL.64 [R1+0x28], R18 ;  /* 0x0000281201007387 */ /* 0x0001e80000100a00 */
[----:B0-----:R-:W3:Y:S04]  /*1cd50*/  LDL.LU.64 R18, [R1+0x1328] ;  /* 0x0013280001127983 */ /* 0x001ee80000300a00 */
[----:B------:R-:W3:Y:S02]  /*1cd60*/  LDL.LU.64 R16, [R1+0x1320] ;  /* 0x0013200001107983 */ /* 0x000ee40000300a00 */
[----:B---3--:R-:W-:-:S15]  /*1cd70*/  HMMA.16816.F32 R24, R16, R6, R24 ;  /* 0x000000061018723c */ /* 0x008fde0000001818 */
[----:B------:R-:W-:-:S08]  /*1cd80*/  NOP ;  /* 0x0000000000007918 */ /* 0x000fd00000000000 */
[----:B------:R-:W-:Y:S04]  /*1cd90*/  STL.64 [R1+0x190], R24 ;  /* 0x0001901801007387 */ /* 0x000fe80000100a00 */
[----:B------:R0:W-:Y:S04]  /*1cda0*/  STL.64 [R1+0x198], R26 ;  /* 0x0001981a01007387 */ /* 0x0001e80000100a00 */
[----:B0-----:R-:W2:Y:S02]  /*1cdb0*/  LDL.LU.64 R26, [R1+0x1318] ;  /* 0x00131800011a7983 */ /* 0x001ea40000300a00 */
[----:B--2---:R-:W-:-:S15]  /*1cdc0*/  HMMA.16816.F32 R12, R16, R26, R12 ;  /* 0x0000001a100c723c */ /* 0x004fde000000180c */
[----:B------:R-:W-:-:S08]  /*1cdd0*/  NOP ;  /* 0x0000000000007918 */ /* 0x000fd00000000000 */
[----:B------:R-:W-:Y:S04]  /*1cde0*/  STL.64 [R1+0x180], R12 ;  /* 0x0001800c01007387 */ /* 0x000fe80000100a00 */
[----:B------:R0:W-:Y:S04]  /*1cdf0*/  STL.64 [R1+0x188], R14 ;  /* 0x0001880e01007387 */ /* 0x0001e80000100a00 */
[----:B0-----:R-:W2:Y:S04]  /*1ce00*/  LDL.LU.64 R14, [R1+0x1310] ;  /* 0x00131000010e7983 */ /* 0x001ea80000300a00 */
[----:B------:R-:W2:Y:S01]  /*1ce10*/  LDL.LU.64 R12, [R1+0x1308] ;  /* 0x00130800010c7983 */ /* 0x000ea20000300a00 */
[----:B------:R-:W-:-:S03]  /*1ce20*/  IMAD.MOV.U32 R10, RZ, RZ, R20 ;  /* 0x000000ffff0a7224 */ /* 0x000fc600078e0014 */
[----:B------:R-:W-:Y:S04]  /*1ce30*/  STL.64 [R1+0x12e0], R26 ;  /* 0x0012e01a01007387 */ /* 0x000fe80000100a00 */
[----:B--2---:R-:W-:-:S15]  /*1ce40*/  HMMA.16816.F32 R12, R16, R10, R12 ;  /* 0x0000000a100c723c */ /* 0x004fde000000180c */
[----:B------:R-:W-:-:S08]  /*1ce50*/  NOP ;  /* 0x0000000000007918 */ /* 0x000fd00000000000 */
[----:B------:R-:W-:Y:S04]  /*1ce60*/  STL.64 [R1+0x170], R12 ;  /* 0x0001700c01007387 */ /* 0x000fe80000100a00 */
[----:B------:R0:W-:Y:S04]  /*1ce70*/  STL.64 [R1+0x178], R14 ;  /* 0x0001780e01007387 */ /* 0x0001e80000100a00 */
[----:B0-----:R-:W2:Y:S04]  /*1ce80*/  LDL.LU.64 R14, [R1+0x1300] ;  /* 0x00130000010e7983 */ /* 0x001ea80000300a00 */
[----:B------:R-:W2:Y:S01]  /*1ce90*/  LDL.LU.64 R12, [R1+0x12f8] ;  /* 0x0012f800010c7983 */ /* 0x000ea20000300a00 */
[----:B------:R-:W-:-:S02]  /*1cea0*/  IMAD.MOV.U32 R5, RZ, RZ, R22 ;  /* 0x000000ffff057224 */ /* 0x000fc400078e0016 */
[----:B------:R-:W-:Y:S02]  /*1ceb0*/  IMAD.MOV.U32 R4, RZ, RZ, R23 ;  /* 0x000000ffff047224 */ /* 0x000fe400078e0017 */
[----:B------:R-:W-:Y:S02]  /*1cec0*/  IMAD.MOV.U32 R24, RZ, RZ, R28 ;  /* 0x000000ffff187224 */ /* 0x000fe400078e001c */
[----:B------:R-:W-:Y:S02]  /*1ced0*/  IMAD.MOV.U32 R25, RZ, RZ, R3 ;  /* 0x000000ffff197224 */ /* 0x000fe400078e0003 */
[----:B------:R-:W-:Y:S02]  /*1cee0*/  IMAD.MOV.U32 R26, RZ, RZ, R2 ;  /* 0x000000ffff1a7224 */ /* 0x000fe400078e0002 */
[----:B------:R-:W-:Y:S01]  /*1cef0*/  IMAD.MOV.U32 R27, RZ, RZ, R0 ;  /* 0x000000ffff1b7224 */ /* 0x000fe200078e0000 */
[----:B--2---:R-:W-:Y:S01]  /*1cf00*/  HMMA.16816.F32 R12, R16, R22, R12 ;  /* 0x00000016100c723c */ /* 0x004fe2000000180c */
[----:B------:R-:W2:Y:S04]  /*1cf10*/  LDL.LU.64 R22, [R1+0x12f0] ;  /* 0x0012f00001167983 */ /* 0x000ea80000300a00 */
[----:B------:R-:W2:Y:S04]  /*1cf20*/  LDL.LU.64 R20, [R1+0x12e8] ;  /* 0x0012e80001147983 */ /* 0x000ea80000300a00 */
[----:B------:R-:W3:Y:S04]  /*1cf30*/  LDL.LU R16, [R1+0x1a0] ;  /* 0x0001a00001107983 */ /* 0x000ee80000300800 */
[----:B------:R-:W3:Y:S04]  /*1cf40*/  LDL.LU R17, [R1+0x1a4] ;  /* 0x0001a40001117983 */ /* 0x000ee80000300800 */
[----:B------:R-:W3:Y:S04]  /*1cf50*/  LDL.LU R18, [R1+0x1a8] ;  /* 0x0001a80001127983 */ /* 0x000ee80000300800 */
[----:B------:R-:W3:Y:S03]  /*1cf60*/  LDL.LU R19, [R1+0x1ac] ;  /* 0x0001ac0001137983 */ /* 0x000ee60000300800 */
[----:B------:R-:W-:-:S02]  /*1cf70*/  IMAD.MOV.U32 R28, RZ, RZ, R12 ;  /* 0x000000ffff1c7224 */ /* 0x000fc400078e000c */
[----:B------:R-:W-:Y:S01]  /*1cf80*/  IMAD.MOV.U32 R3, RZ, RZ, R13 ;  /* 0x000000ffff037224 */ /* 0x000fe200078e000d */
[----:B------:R-:W4:Y:S01]  /*1cf90*/  LDL.LU R12, [R1+0x1f0] ;  /* 0x0001f000010c7983 */ /* 0x000f220000300800 */
[----:B------:R-:W-:-:S03]  /*1cfa0*/  IMAD.MOV.U32 R2, RZ, RZ, R14 ;  /* 0x000000ffff027224 */ /* 0x000fc600078e000e */
[----:B------:R-:W4:Y:S01]  /*1cfb0*/  LDL.LU R13, [R1+0x1f4] ;  /* 0x0001f400010d7983 */ /* 0x000f220000300800 */
[----:B------:R-:W-:-:S03]  /*1cfc0*/  IMAD.MOV.U32 R0, RZ, RZ, R15 ;  /* 0x000000ffff007224 */ /* 0x000fc600078e000f */
[----:B------:R-:W2:Y:S04]  /*1cfd0*/  LDL.LU R14, [R1+0x1f8] ;  /* 0x0001f800010e7983 */ /* 0x000ea80000300800 */
[----:B------:R-:W2:Y:S04]  /*1cfe0*/  LDL.LU R15, [R1+0x1fc] ;  /* 0x0001fc00010f7983 */ /* 0x000ea80000300800 */
[----:B--2---:R0:W-:Y:S02]  /*1cff0*/  STL.64 [R1+0x12b0], R14 ;  /* 0x0012b00e01007387 */ /* 0x0041e40000100a00 */
[----:B0-----:R-:W-:-:S02]  /*1d000*/  IMAD.MOV.U32 R14, RZ, RZ, R5 ;  /* 0x000000ffff0e7224 */ /* 0x001fc400078e0005 */
[----:B------:R-:W-:Y:S02]  /*1d010*/  IMAD.MOV.U32 R15, RZ, RZ, R4 ;  /* 0x000000ffff0f7224 */ /* 0x000fe400078e0004 */
[C---:B------:R-:W-:Y:S01]  /*1d020*/  HMMA.16816.F32 R4, R20.reuse, R6, R24 ;  /* 0x000000061404723c */ /* 0x040fe20000001818 */
[----:B----4-:R-:W-:Y:S04]  /*1d030*/  STL.64 [R1+0x12a8], R12 ;  /* 0x0012a80c01007387 */ /* 0x010fe80000100a00 */
[----:B------:R-:W-:Y:S04]  /*1d040*/  STL [R1+0x11ec], R0 ;  /* 0x0011ec0001007387 */ /* 0x000fe80000100800 */
[----:B------:R-:W-:Y:S04]  /*1d050*/  STL [R1+0x11e8], R2 ;  /* 0x0011e80201007387 */ /* 0x000fe80000100800 */
[----:B------:R-:W-:Y:S04]  /*1d060*/  STL [R1+0x11e4], R3 ;  /* 0x0011e40301007387 */ /* 0x000fe80000100800 */
[----:B------:R-:W-:Y:S04]  /*1d070*/  STL [R1+0x11e0], R28 ;  /* 0x0011e01c01007387 */ /* 0x000fe80000100800 */
[----:B------:R-:W2:Y:S04]  /*1d080*/  LDL.LU.64 R26, [R1+0x12e0] ;  /* 0x0012e000011a7983 */ /* 0x000ea80000300a00 */
[----:B------:R-:W-:Y:S04]  /*1d090*/  STL.64 [R1+0x150], R4 ;  /* 0x0001500401007387 */ /* 0x000fe80000100a00 */
[----:B------:R0:W-:Y:S04]  /*1d0a0*/  STL.64 [R1+0x158], R6 ;  /* 0x0001580601007387 */ /* 0x0001e80000100a00 */
[----:B0-----:R-:W2:Y:S04]  /*1d0b0*/  LDL.LU.64 R6, [R1+0x12d8] ;  /* 0x0012d80001067983 */ /* 0x001ea80000300a00 */
[----:B------:R-:W2:Y:S02]  /*1d0c0*/  LDL.LU.64 R4, [R1+0x12d0] ;  /* 0x0012d00001047983 */ /* 0x000ea40000300a00 */
[----:B--2---:R-:W-:Y:S02]  /*1d0d0*/  HMMA.16816.F32 R24, R20, R26, R4 ;  /* 0x0000001a1418723c */ /* 0x004fe40000001804 */
[----:B------:R-:W2:-:S15]  /*1d0e0*/  LDL.LU R6, [R1+0x12c8] ;  /* 0x0012c80001067983 */ /* 0x000e9e0000300800 */
[----:B------:R-:W-:-:S07]  /*1d0f0*/  NOP ;  /* 0x0000000000007918 */ /* 0x000fce0000000000 */
[----:B------:R-:W-:Y:S02]  /*1d100*/  IMAD.MOV.U32 R0, RZ, RZ, R24 ;  /* 0x000000ffff007224 */ /* 0x000fe400078e0018 */
[----:B------:R-:W-:Y:S02]  /*1d110*/  IMAD.MOV.U32 R2, RZ, RZ, R25 ;  /* 0x000000ffff027224 */ /* 0x000fe400078e0019 */
[----:B------:R-:W-:Y:S02]  /*1d120*/  IMAD.MOV.U32 R3, RZ, RZ, R26 ;  /* 0x000000ffff037224 */ /* 0x000fe400078e001a */
[----:B------:R-:W-:Y:S02]  /*1d130*/  IMAD.MOV.U32 R28, RZ, RZ, R27 ;  /* 0x000000ffff1c7224 */ /* 0x000fe400078e001b */
[----:B--2---:R-:W0:Y:S04]  /*1d140*/  LDSM.16.MT88.4 R24, [R6+UR4+0x7000] ;  /* 0x007000040618783b */ /* 0x004e280008004200 */
[----:B0-----:R-:W-:Y:S04]  /*1d150*/  STL.64 [R1], R24 ;  /* 0x0000001801007387 */ /* 0x001fe80000100a00 */
[----:B------:R0:W-:Y:S04]  /*1d160*/  STL.64 [R1+0x8], R26 ;  /* 0x0000081a01007387 */ /* 0x0001e80000100a00 */
[----:B0-----:R-:W2:Y:S04]  /*1d170*/  LDL.LU.64 R26, [R1+0x12c0] ;  /* 0x0012c000011a7983 */ /* 0x001ea80000300a00 */
[----:B------:R-:W2:Y:S01]  /*1d180*/  LDL.LU.64 R24, [R1+0x12b8] ;  /* 0x0012b80001187983 */ /* 0x000ea20000300a00 */
[----:B---3--:R-:W-:-:S15]  /*1d190*/  HMMA.16816.F32 R16, R20, R10, R16 ;  /* 0x0000000a1410723c */ /* 0x008fde0000001810 */
[----:B------:R-:W-:-:S09]  /*1d1a0*/  NOP ;  /* 0x0000000000007918 */ /* 0x000fd20000000000 */
[----:B------:R-:W-:Y:S02]  /*1d1b0*/  IMAD.MOV.U32 R9, RZ, RZ, R16 ;  /* 0x000000ffff097224 */ /* 0x000fe400078e0010 */
[----:B------:R-:W-:Y:S02]  /*1d1c0*/  IMAD.MOV.U32 R8, RZ, RZ, R17 ;  /* 0x000000ffff087224 */ /* 0x000fe400078e0011 */
[----:B------:R-:W-:Y:S02]  /*1d1d0*/  IMAD.MOV.U32 R5, RZ, RZ, R18 ;  /* 0x000000ffff057224 */ /* 0x000fe400078e0012 */
[----:B------:R-:W-:Y:S02]  /*1d1e0*/  IMAD.MOV.U32 R4, RZ, RZ, R19 ;  /* 0x000000ffff047224 */ /* 0x000fe400078e0013 */
[----:B------:R-:W0:Y:S04]  /*1d1f0*/  LDSM.16.MT88.4 R16, [R6+UR4+0x7080] ;  /* 0x007080040610783b */ /* 0x000e280008004200 */
[----:B------:R1:W-:Y:S04]  /*1d200*/  STL.64 [R1+0x1290], R8 ;  /* 0x0012900801007387 */ /* 0x0003e80000100a00 */
[----:B-1----:R-:W3:Y:S04]  /*1d210*/  LDL.LU.64 R8, [R1+0x60] ;  /* 0x0000600001087983 */ /* 0x002ee80000300a00 */
[----:B------:R-:W4:Y:S04]  /*1d220*/  LDL.LU.64 R10, [R1+0x68] ;  /* 0x00006800010a7983 */ /* 0x000f280000300a00 */
[----:B0-----:R-:W-:Y:S04]  /*1d230*/  STL.64 [R1+0x10f8], R18 ;  /* 0x0010f81201007387 */ /* 0x001fe80000100a00 */
[----:B------:R0:W-:Y:S04]  /*1d240*/  STL.64 [R1+0x10f0], R16 ;  /* 0x0010f01001007387 */ /* 0x0001e80000100a00 */
[----:B0-----:R-:W3:Y:S04]  /*1d250*/  LDL.LU R16, [R1+0x210] ;  /* 0x0002100001107983 */ /* 0x001ee80000300800 */
[----:B------:R-:W3:Y:S04]  /*1d260*/  LDL.LU R17, [R1+0x214] ;  /* 0x0002140001117983 */ /* 0x000ee80000300800 */
[----:B------:R-:W3:Y:S01]  /*1d270*/  LDL.LU R18, [R1+0x218] ;  /* 0x0002180001127983 */ /* 0x000ee20000300800 */
[----:B--2---:R-:W-:Y:S03]  /*1d280*/  HMMA.16816.F32 R20, R20, R14, R24 ;  /* 0x0000000e1414723c */ /* 0x004fe60000001818 */
[----:B------:R-:W2:Y:S04]  /*1d290*/  LDL.LU.64 R14, [R1+0x12b0] ;  /* 0x0012b000010e7983 */ /* 0x000ea80000300a00 */
[----:B------:R-:W2:Y:S04]  /*1d2a0*/  LDL.LU.64 R12, [R1+0x12a8] ;  /* 0x0012a800010c7983 */ /* 0x000ea80000300a00 */
[----:B------:R-:W4:-:S12]  /*1d2b0*/  LDL R27, [R1+0xedc] ;  /* 0x000edc00011b7983 */ /* 0x000f180000100800 */
[----:B------:R-:W-:Y:S04]  /*1d2c0*/  STL.64 [R1+0xf0], R20 ;  /* 0x0000f01401007387 */ /* 0x000fe80000100a00 */
[----:B------:R-:W-:Y:S04]  /*1d2d0*/  STL.64 [R1+0xf8], R22 ;  /* 0x0000f81601007387 */ /* 0x000fe80000100a00 */
[----:B----4-:R-:W0:Y:S01]  /*1d2e0*/  LDSM.16.MT88.4 R20, [R27+UR4+0x7000] ;  /* 0x007000041b14783b */ /* 0x010e220008004200 */
[----:B------:R-:W-:Y:S02]  /*1d2f0*/  IMAD.MOV.U32 R19, RZ, RZ, R29 ;  /* 0x000000ffff137224 */ /* 0x000fe400078e001d */
[----:B------:R-:W-:Y:S01]  /*1d300*/  IMAD.MOV.U32 R6, RZ, RZ, R11 ;  /* 0x000000ffff067224 */ /* 0x000fe200078e000b */
[----:B------:R-:W1:Y:S04]  /*1d310*/  LDSM.16.MT88.4 R24, [R27+UR4+0x7080] ;  /* 0x007080041b18783b */ /* 0x000e680008004200 */
[----:B0-----:R-:W-:Y:S04]  /*1d320*/  STL.64 [R1+0x10b8], R22 ;  /* 0x0010b81601007387 */ /* 0x001fe80000100a00 */
[----:B------:R0:W-:Y:S04]  /*1d330*/  STL.64 [R1+0x10b0], R20 ;  /* 0x0010b01401007387 */ /* 0x0001e80000100a00 */
[----:B0-----:R-:W2:Y:S01]  /*1d340*/  LDL.LU.64 R20, [R1+0x10] ;  /* 0x0000100001147983 */ /* 0x001ea20000300a00 */
[----:B---3--:R-:W-:Y:S01]  /*1d350*/  IMAD.MOV.U32 R29, RZ, RZ, R9 ;  /* 0x000000ffff1d7224 */ /* 0x008fe200078e0009 */
[----:B--2---:R-:W-:-:S15]  /*1d360*/  HMMA.16816.F32 R12, R8, R20, R12 ;  /* 0x00000014080c723c */ /* 0x004fde000000180c */
[----:B------:R-:W-:-:S08]  /*1d370*/  NOP ;  /* 0x0000000000007918 */ /* 0x000fd00000000000 */
[----:B------:R-:W-:Y:S04]  /*1d380*/  STL.64 [R1+0x120], R12 ;  /* 0x0001200c01007387 */ /* 0x000fe80000100a00 */
[----:B------:R0:W-:Y:S04]  /*1d390*/  STL.64 [R1+0x128], R14 ;  /* 0x0001280e01007387 */ /* 0x0001e80000100a00 */
[----:B0-----:R-:W2:Y:S04]  /*1d3a0*/  LDL.LU R14, [R1+0x12a0] ;  /* 0x0012a000010e7983 */ /* 0x001ea80000300800 */
[----:B------:R-:W3:Y:S01]  /*1d3b0*/  LDL.LU.64 R12, [R1+0x1298] ;  /* 0x00129800010c7983 */ /* 0x000ee20000300a00 */
[----:B------:R-:W-:-:S02]  /*1d3c0*/  IMAD.MOV.U32 R15, RZ, RZ, R8 ;  /* 0x000000ffff0f7224 */ /* 0x000fc400078e0008 */
[----:B------:R-:W-:Y:S01]  /*1d3d0*/  IMAD.MOV.U32 R11, RZ, RZ, R20 ;  /* 0x000000ffff0b7224 */ /* 0x000fe200078e0014 */
[----:B------:R-:W4:Y:S04]  /*1d3e0*/  LDL.LU.64 R8, [R1+0x1290] ;  /* 0x0012900001087983 */ /* 0x000f280000300a00 */
[----:B------:R-:W4:Y:S01]  /*1d3f0*/  LDL.LU R20, [R1+0x50] ;  /* 0x0000500001147983 */ /* 0x000f220000300800 */
[----:B------:R-:W-:Y:S02]  /*1d400*/  IMAD.MOV.U32 R7, RZ, RZ, R10 ;  /* 0x000000ffff077224 */ /* 0x000fe400078e000a */
[----:B------:R-:W-:Y:S02]  /*1d410*/  IMAD.MOV.U32 R10, RZ, RZ, R21 ;  /* 0x000000ffff0a7224 */ /* 0x000fe400078e0015 */
[----:B---3--:R-:W-:-:S02]  /*1d420*/  IMAD.MOV.U32 R21, RZ, RZ, R12 ;  /* 0x000000ffff157224 */ /* 0x008fc400078e000c */
[----:B------:R-:W-:Y:S01]  /*1d430*/  IMAD.MOV.U32 R22, RZ, RZ, R13 ;  /* 0x000000ffff167224 */ /* 0x000fe200078e000d */
[----:B------:R-:W3:Y:S04]  /*1d440*/  LDL.LU R12, [R1+0x128c] ;  /* 0x00128c00010c7983 */ /* 0x000ee80000300800 */
[----:B------:R-:W3:Y:S01]  /*1d450*/  LDL.LU R13, [R1+0x1288] ;  /* 0x00128800010d7983 */ /* 0x000ee20000300800 */
[----:B--2---:R-:W-:-:S03]  /*1d460*/  IMAD.MOV.U32 R23, RZ, RZ, R14 ;  /* 0x000000ffff177224 */ /* 0x004fc600078e000e */
[----:B------:R-:W2:Y:S04]  /*1d470*/  LDL.LU R14, [R1+0x1284] ;  /* 0x00128400010e7983 */ /* 0x000ea80000300800 */
[----:B------:R-:W-:Y:S04]  /*1d480*/  STL.64 [R1+0x1230], R22 ;  /* 0x0012301601007387 */ /* 0x000fe80000100a00 */
[----:B----4-:R0:W-:Y:S02]  /*1d490*/  STL.64 [R1+0x1228], R20 ;  /* 0x0012281401007387 */ /* 0x0101e40000100a00 */
[----:B0-----:R-:W-:-:S02]  /*1d4a0*/  IMAD.MOV.U32 R20, RZ, RZ, R15 ;  /* 0x000000ffff147224 */ /* 0x001fc400078e000f */
[----:B------:R-:W2:Y:S04]  /*1d4b0*/  LDL.LU R15, [R1+0x1280] ;  /* 0x00128000010f7983 */ /* 0x000ea80000300800 */
[----:B-1----:R-:W-:Y:S04]  /*1d4c0*/  STL [R1+0x1084], R24 ;  /* 0x0010841801007387 */ /* 0x002fe80000100800 */
[----:B------:R0:W-:Y:S04]  /*1d4d0*/  STL [R1+0x1080], R25 ;  /* 0x0010801901007387 */ /* 0x0001e80000100800 */
[----:B------:R-:W-:Y:S04]  /*1d4e0*/  STL [R1+0x107c], R26 ;  /* 0x00107c1a01007387 */ /* 0x000fe80000100800 */
[----:B------:R1:W-:Y:S04]  /*1d4f0*/  STL [R1+0x1078], R27 ;  /* 0x0010781b01007387 */ /* 0x0003e80000100800 */
[----:B0-----:R-:W4:Y:S04]  /*1d500*/  LDL.LU.64 R24, [R1+0x20] ;  /* 0x0000200001187983 */ /* 0x001f280000300a00 */
[----:B-1----:R-:W2:Y:S01]  /*1d510*/  LDL.LU.64 R26, [R1+0x28] ;  /* 0x00002800011a7983 */ /* 0x002ea20000300a00 */
[----:B------:R-:W-:-:S02]  /*1d520*/  IMAD.MOV.U32 R21, RZ, RZ, R29 ;  /* 0x000000ffff157224 */ /* 0x000fc400078e001d */
[----:B------:R-:W-:Y:S02]  /*1d530*/  IMAD.MOV.U32 R22, RZ, RZ, R7 ;  /* 0x000000ffff167224 */ /* 0x000fe400078e0007 */
[----:B------:R-:W-:-:S07]  /*1d540*/  IMAD.MOV.U32 R23, RZ, RZ, R6 ;  /* 0x000000ffff177224 */ /* 0x000fce00078e0006 */
[----:B---3--:R-:W-:-:S15]  /*1d550*/  HMMA.16816.F32 R16, R20, R12, R16 ;  /* 0x0000000c1410723c */ /* 0x008fde0000001810 */
[----:B------:R-:W-:-:S09]  /*1d560*/  NOP ;  /* 0x0000000000007918 */ /* 0x000fd20000000000 */
[----:B------:R-:W-:Y:S02]  /*1d570*/  IMAD.MOV.U32 R6, RZ, RZ, R17 ;  /* 0x000000ffff067224 */ /* 0x000fe400078e0011 */
[----:B------:R-:W-:Y:S02]  /*1d580*/  IMAD.MOV.U32 R7, RZ, RZ, R18 ;  /* 0x000000ffff077224 */ /* 0x000fe400078e0012 */
[----:B------:R-:W-:Y:S01]  /*1d590*/  IMAD.MOV.U32 R17, RZ, RZ, R8 ;  /* 0x000000ffff117224 */ /* 0x000fe200078e0008 */
[----:B--2---:R-:W-:Y:S04]  /*1d5a0*/  STL.64 [R1+0x1198], R26 ;  /* 0x0011981a01007387 */ /* 0x004fe80000100a00 */
[----:B----4-:R-:W-:Y:S04]  /*1d5b0*/  STL.64 [R1+0x1190], R24 ;  /* 0x0011901801007387 */ /* 0x010fe80000100a00 */
[----:B------:R0:W-:Y:S04]  /*1d5c0*/  STL [R1+0x110], R16 ;  /* 0x0001101001007387 */ /* 0x0001e80000100800 */
[----:B------:R-:W-:Y:S04]  /*1d5d0*/  STL.64 [R1+0x1220], R14 ;  /* 0x0012200e01007387 */ /* 0x000fe80000100a00 */
[----:B------:R1:W-:Y:S01]  /*1d5e0*/  STL.64 [R1+0x1218], R12 ;  /* 0x0012180c01007387 */ /* 0x0003e20000100a00 */
[----:B------:R-:W-:-:S02]  /*1d5f0*/  IMAD.MOV.U32 R29, RZ, RZ, R19 ;  /* 0x000000ffff1d7224 */ /* 0x000fc400078e0013 */
[----:B------:R-:W-:Y:S02]  /*1d600*/  IMAD.MOV.U32 R18, RZ, RZ, R5 ;  /* 0x000000ffff127224 */ /* 0x000fe400078e0005 */
[----:B------:R-:W-:Y:S02]  /*1d610*/  IMAD.MOV.U32 R19, RZ, RZ, R4 ;  /* 0x000000ffff137224 */ /* 0x000fe400078e0004 */
[----:B0-----:R-:W-:Y:S02]  /*1d620*/  IMAD.MOV.U32 R16, RZ, RZ, R9 ;  /* 0x000000ffff107224 */ /* 0x001fe400078e0009 */
[----:B------:R-:W2:Y:S04]  /*1d630*/  LDL.LU R9, [R1+0x127c] ;  /* 0x00127c0001097983 */ /* 0x000ea80000300800 */
[----:B------:R-:W3:Y:S04]  /*1d640*/  LDL.LU R8, [R1+0x1278] ;  /* 0x0012780001087983 */ /* 0x000ee80000300800 */
[----:B------:R-:W4:Y:S04]  /*1d650*/  LDL.LU R5, [R1+0x1274] ;  /* 0x0012740001057983 */ /* 0x000f280000300800 */
[----:B------:R-:W2:Y:S04]  /*1d660*/  LDL.LU R4, [R1+0x1270] ;  /* 0x0012700001047983 */ /* 0x000ea80000300800 */
[----:B-1----:R-:W3:Y:S04]  /*1d670*/  LDL.LU R12, [R1+0x1d0] ;  /* 0x0001d000010c7983 */ /* 0x002ee80000300800 */
[----:B------:R-:W3:Y:S04]  /*1d680*/  LDL.LU R13, [R1+0x1d4] ;  /* 0x0001d400010d7983 */ /* 0x000ee80000300800 */
[----:B------:R-:W4:Y:S04]  /*1d690*/  LDL.LU R14, [R1+0x1d8] ;  /* 0x0001d800010e7983 */ /* 0x000f280000300800 */
[----:B------:R-:W4:Y:S04]  /*1d6a0*/  LDL.LU R15, [R1+0x1dc] ;  /* 0x0001dc00010f7983 */ /* 0x000f280000300800 */
[----:B----4-:R-:W-:Y:S04]  /*1d6b0*/  STL.64 [R1+0x1240], R14 ;  /* 0x0012400e01007387 */ /* 0x010fe80000100a00 */
[----:B---3--:R0:W-:Y:S04]  /*1d6c0*/  STL.64 [R1+0x1238], R12 ;  /* 0x0012380c01007387 */ /* 0x0081e80000100a00 */
[----:B0-----:R-:W3:Y:S04]  /*1d6d0*/  LDL.LU R12, [R1+0x1e0] ;  /* 0x0001e000010c7983 */ /* 0x001ee80000300800 */
        /* <DEDUP_REMOVED lines=9> */
[----:B------:R-:W-:Y:S04]  /*1d770*/  STL.64 [R1+0x1178], R18 ;  /* 0x0011781201007387 */ /* 0x000fe80000100a00 */
[----:B------:R0:W-:Y:S02]  /*1d780*/  STL.64 [R1+0x1170], R16 ;  /* 0x0011701001007387 */ /* 0x0001e40000100a00 */
[----:B0-----:R-:W-:-:S02]  /*1d790*/  IMAD.MOV.U32 R16, RZ, RZ, R11 ;  /* 0x000000ffff107224 */ /* 0x001fc400078e000b */
[----:B------:R-:W-:Y:S01]  /*1d7a0*/  IMAD.MOV.U32 R17, RZ, RZ, R10 ;  /* 0x000000ffff117224 */ /* 0x000fe200078e000a */
[----:B------:R-:W4:Y:S04]  /*1d7b0*/  LDL.LU R11, [R1+0x126c] ;  /* 0x00126c00010b7983 */ /* 0x000f280000300800 */
[----:B------:R-:W4:Y:S04]  /*1d7c0*/  LDL.LU R10, [R1+0x1268] ;  /* 0x00126800010a7983 */ /* 0x000f280000300800 */
[----:B------:R-:W2:Y:S04]  /*1d7d0*/  LDL.LU R24, [R1+0x40] ;  /* 0x0000400001187983 */ /* 0x000ea80000300800 */
[----:B------:R-:W2:Y:S04]  /*1d7e0*/  LDL.LU R25, [R1+0x44] ;  /* 0x0000440001197983 */ /* 0x000ea80000300800 */
[----:B------:R-:W3:Y:S04]  /*1d7f0*/  LDL.LU R26, [R1+0x48] ;  /* 0x00004800011a7983 */ /* 0x000ee80000300800 */
[----:B------:R-:W3:Y:S04]  /*1d800*/  LDL.LU R27, [R1+0x4c] ;  /* 0x00004c00011b7983 */ /* 0x000ee80000300800 */
[----:B---3--:R-:W-:Y:S04]  /*1d810*/  STL.64 [R1+0x11f8], R26 ;  /* 0x0011f81a01007387 */ /* 0x008fe80000100a00 */
[----:B--2---:R0:W-:Y:S02]  /*1d820*/  STL.64 [R1+0x11f0], R24 ;  /* 0x0011f01801007387 */ /* 0x0041e40000100a00 */
[----:B0-----:R-:W-:-:S02]  /*1d830*/  IMAD.MOV.U32 R24, RZ, RZ, R4 ;  /* 0x000000ffff187224 */ /* 0x001fc400078e0004 */
[----:B------:R-:W-:Y:S01]  /*1d840*/  IMAD.MOV.U32 R25, RZ, RZ, R5 ;  /* 0x000000ffff197224 */ /* 0x000fe200078e0005 */
[----:B------:R-:W2:Y:S04]  /*1d850*/  LDL.LU R4, [R1+0x1264] ;  /* 0x0012640001047983 */ /* 0x000ea80000300800 */
[----:B------:R-:W2:Y:S01]  /*1d860*/  LDL.LU R5, [R1+0x1260] ;  /* 0x0012600001057983 */ /* 0x000ea20000300800 */
[----:B------:R-:W-:Y:S02]  /*1d870*/  IMAD.MOV.U32 R26, RZ, RZ, R8 ;  /* 0x000000ffff1a7224 */ /* 0x000fe400078e0008 */
[----:B------:R-:W-:Y:S01]  /*1d880*/  IMAD.MOV.U32 R27, RZ, RZ, R9 ;  /* 0x000000ffff1b7224 */ /* 0x000fe200078e0009 */
[----:B------:R-:W3:Y:S04]  /*1d890*/  LDL.LU R8, [R1+0x125c] ;  /* 0x00125c0001087983 */ /* 0x000ee80000300800 */
[----:B------:R-:W3:Y:S04]  /*1d8a0*/  LDL.LU R9, [R1+0x1258] ;  /* 0x0012580001097983 */ /* 0x000ee80000300800 */
[----:B------:R-:W-:Y:S04]  /*1d8b0*/  STL.64 [R1+0x1210], R26 ;  /* 0x0012101a01007387 */ /* 0x000fe80000100a00 */
[----:B------:R0:W-:Y:S04]  /*1d8c0*/  STL.64 [R1+0x1208], R24 ;  /* 0x0012081801007387 */ /* 0x0001e80000100a00 */
[----:B0-----:R-:W4:Y:S04]  /*1d8d0*/  LDL.LU R24, [R1+0x1c0] ;  /* 0x0001c00001187983 */ /* 0x001f280000300800 */
[----:B------:R-:W4:Y:S04]  /*1d8e0*/  LDL.LU R25, [R1+0x1c4] ;  /* 0x0001c40001197983 */ /* 0x000f280000300800 */
[----:B------:R-:W4:Y:S04]  /*1d8f0*/  LDL.LU R26, [R1+0x1c8] ;  /* 0x0001c800011a7983 */ /* 0x000f280000300800 */
[----:B------:R-:W4:Y:S04]  /*1d900*/  LDL.LU R27, [R1+0x1cc] ;  /* 0x0001cc00011b7983 */ /* 0x000f280000300800 */
[----:B------:R-:W-:Y:S04]  /*1d910*/  STL [R1+0x1160], R29 ;  /* 0x0011601d01007387 */ /* 0x000fe80000100800 */
[----:B------:R-:W-:Y:S04]  /*1d920*/  STL [R1+0x115c], R7 ;  /* 0x00115c0701007387 */ /* 0x000fe80000100800 */
[----:B------:R-:W-:Y:S01]  /*1d930*/  STL [R1+0x1158], R6 ;  /* 0x0011580601007387 */ /* 0x000fe20000100800 */
[----:B---3--:R-:W-:-:S15]  /*1d940*/  HMMA.16816.F32 R12, R20, R8, R12 ;  /* 0x00000008140c723c */ /* 0x008fde000000180c */
        /* <DEDUP_REMOVED lines=9> */
[----:B------:R0:W-:Y:S01]  /*1d9e0*/  STL [R1+0xe0], R20 ;  /* 0x0000e01401007387 */ /* 0x0001e20000100800 */
[----:B------:R-:W-:Y:S02]  /*1d9f0*/  IMAD.MOV.U32 R7, RZ, RZ, R22 ;  /* 0x000000ffff077224 */ /* 0x000fe400078e0016 */
[----:B------:R-:W-:Y:S02]  /*1da00*/  IMAD.MOV.U32 R6, RZ, RZ, R23 ;  /* 0x000000ffff067224 */ /* 0x000fe400078e0017 */
[----:B------:R-:W-:Y:S01]  /*1da10*/  IMAD.MOV.U32 R29, RZ, RZ, R21 ;  /* 0x000000ffff1d7224 */ /* 0x000fe200078e0015 */
[----:B------:R-:W2:Y:S04]  /*1da20*/  LDL.LU.64 R22, [R1+0x1230] ;  /* 0x0012300001167983 */ /* 0x000ea80000300a00 */
[----:B0-----:R-:W2:Y:S04]  /*1da30*/  LDL.LU.64 R20, [R1+0x1228] ;  /* 0x0012280001147983 */ /* 0x001ea80000300a00 */
[----:B------:R-:W-:Y:S04]  /*1da40*/  STL [R1+0x116c], R6 ;  /* 0x00116c0601007387 */ /* 0x000fe80000100800 */
[----:B------:R-:W-:Y:S04]  /*1da50*/  STL [R1+0x1168], R7 ;  /* 0x0011680701007387 */ /* 0x000fe80000100800 */
[----:B------:R-:W-:Y:S01]  /*1da60*/  STL [R1+0x1164], R29 ;  /* 0x0011641d01007387 */ /* 0x000fe20000100800 */
[----:B--2---:R-:W-:-:S15]  /*1da70*/  HMMA.16816.F32 R12, R20, R16, R12 ;  /* 0x00000010140c723c */ /* 0x004fde000000180c */
[----:B------:R-:W-:-:S08]  /*1da80*/  NOP ;  /* 0x0000000000007918 */ /* 0x000fd00000000000 */
[----:B------:R-:W-:Y:S04]  /*1da90*/  STL.64 [R1+0xd0], R12 ;  /* 0x0000d00c01007387 */ /* 0x000fe80000100a00 */
[----:B------:R0:W-:Y:S04]  /*1daa0*/  STL.64 [R1+0xd8], R14 ;  /* 0x0000d80e01007387 */ /* 0x0001e80000100a00 */
[----:B0-----:R-:W2:Y:S04]  /*1dab0*/  LDL.LU.64 R14, [R1+0x1220] ;  /* 0x00122000010e7983 */ /* 0x001ea80000300a00 */
[----:B------:R-:W4:Y:S02]  /*1dac0*/  LDL.LU.64 R12, [R1+0x1218] ;  /* 0x00121800010c7983 */ /* 0x000f240000300a00 */
[----:B----4-:R-:W-:-:S15]  /*1dad0*/  HMMA.16816.F32 R24, R20, R12, R24 ;  /* 0x0000000c1418723c */ /* 0x010fde0000001818 */
[----:B------:R-:W-:-:S08]  /*1dae0*/  NOP ;  /* 0x0000000000007918 */ /* 0x000fd00000000000 */
[----:B------:R0:W-:Y:S01]  /*1daf0*/  STL [R1+0xc0], R24 ;  /* 0x0000c01801007387 */ /* 0x0001e20000100800 */
[----:B------:R-:W-:Y:S02]  /*1db00*/  IMAD.MOV.U32 R7, RZ, RZ, R26 ;  /* 0x000000ffff077224 */ /* 0x000fe400078e001a */
[----:B------:R-:W-:Y:S02]  /*1db10*/  IMAD.MOV.U32 R29, RZ, RZ, R27 ;  /* 0x000000ffff1d7224 */ /* 0x000fe400078e001b */
[----:B------:R-:W-:Y:S01]  /*1db20*/  IMAD.MOV.U32 R6, RZ, RZ, R25 ;  /* 0x000000ffff067224 */ /* 0x000fe200078e0019 */
[----:B------:R-:W3:Y:S04]  /*1db30*/  LDL.LU.64 R26, [R1+0x1210] ;  /* 0x00121000011a7983 */ /* 0x000ee80000300a00 */
[----:B0-----:R-:W3:Y:S04]  /*1db40*/  LDL.LU.64 R24, [R1+0x1208] ;  /* 0x0012080001187983 */ /* 0x001ee80000300a00 */
[----:B--2---:R-:W-:Y:S04]  /*1db50*/  STL.64 [R1+0x11d8], R14 ;  /* 0x0011d80e01007387 */ /* 0x004fe80000100a00 */
[----:B------:R0:W-:Y:S04]  /*1db60*/  STL.64 [R1+0x11d0], R12 ;  /* 0x0011d00c01007387 */ /* 0x0001e80000100a00 */
[----:B0-----:R-:W2:Y:S04]  /*1db70*/  LDL.LU R12, [R1+0x1b0] ;  /* 0x0001b000010c7983 */ /* 0x001ea80000300800 */
[----:B------:R-:W2:Y:S01]  /*1db80*/  LDL.LU R13, [R1+0x1b4] ;  /* 0x0001b400010d7983 */ /* 0x000ea20000300800 */
[----:B------:R-:W-:-:S02]  /*1db90*/  IMAD.MOV.U32 R14, RZ, RZ, R10 ;  /* 0x000000ffff0e7224 */ /* 0x000fc400078e000a */
[----:B------:R-:W-:Y:S01]  /*1dba0*/  IMAD.MOV.U32 R15, RZ, RZ, R11 ;  /* 0x000000ffff0f7224 */ /* 0x000fe200078e000b */
[----:B------:R-:W4:Y:S04]  /*1dbb0*/  LDL.LU R10, [R1+0x1204] ;  /* 0x00120400010a7983 */ /* 0x000f280000300800 */
[----:B------:R-:W4:Y:S02]  /*1dbc0*/  LDL.LU R11, [R1+0x1200] ;  /* 0x00120000010b7983 */ /* 0x000f240000300800 */
[C---:B--2---:R-:W-:Y:S06]  /*1dbd0*/  HMMA.16816.F32 R12, R20.reuse, R8, R12 ;  /* 0x00000008140c723c */ /* 0x044fec000000180c */
[----:B---3--:R-:W-:-:S15]  /*1dbe0*/  HMMA.16816.F32 R20, R20, R4, R24 ;  /* 0x000000041414723c */ /* 0x008fde0000001818 */
[----:B------:R-:W-:-:S02]  /*1dbf0*/  NOP ;  /* 0x0000000000007918 */ /* 0x000fc40000000000 */
[----:B------:R0:W-:Y:S04]  /*1dc00*/  STL.64 [R1+0xb0], R12 ;  /* 0x0000b00c01007387 */ /* 0x0001e80000100a00 */
[----:B------:R1:W-:Y:S04]  /*1dc10*/  STL.64 [R1+0xb8], R14 ;  /* 0x0000b80e01007387 */ /* 0x0003e80000100a00 */
[----:B0-----:R-:W2:Y:S04]  /*1dc20*/  LDL.LU R12, [R1+0x190] ;  /* 0x00019000010c7983 */ /* 0x001ea80000300800 */
[----:B------:R-:W2:Y:S04]  /*1dc30*/  LDL.LU R13, [R1+0x194] ;  /* 0x00019400010d7983 */ /* 0x000ea80000300800 */
[----:B-1----:R-:W2:Y:S04]  /*1dc40*/  LDL.LU R14, [R1+0x198] ;  /* 0x00019800010e7983 */ /* 0x002ea80000300800 */
[----:B------:R-:W2:Y:S04]  /*1dc50*/  LDL.LU R15, [R1+0x19c] ;  /* 0x00019c00010f7983 */ /* 0x000ea80000300800 */
[----:B----4-:R-:W-:Y:S04]  /*1dc60*/  STL.64 [R1+0x11c8], R10 ;  /* 0x0011c80a01007387 */ /* 0x010fe80000100a00 */
[----:B------:R0:W-:Y:S04]  /*1dc70*/  STL.64 [R1+0x11c0], R8 ;  /* 0x0011c00801007387 */ /* 0x0001e80000100a00 */
[----:B0-----:R-:W3:Y:S04]  /*1dc80*/  LDL.LU R8, [R1+0x180] ;  /* 0x0001800001087983 */ /* 0x001ee80000300800 */
[----:B------:R-:W3:Y:S04]  /*1dc90*/  LDL.LU R9, [R1+0x184] ;  /* 0x0001840001097983 */ /* 0x000ee80000300800 */
[----:B------:R-:W3:Y:S04]  /*1dca0*/  LDL.LU R10, [R1+0x188] ;  /* 0x00018800010a7983 */ /* 0x000ee80000300800 */
[----:B------:R-:W3:Y:S04]  /*1dcb0*/  LDL.LU R11, [R1+0x18c] ;  /* 0x00018c00010b7983 */ /* 0x000ee80000300800 */
[----:B------:R-:W2:Y:S04]  /*1dcc0*/  LDL.LU.64 R26, [R1+0x11f8] ;  /* 0x0011f800011a7983 */ /* 0x000ea80000300a00 */
[----:B------:R-:W2:Y:S04]  /*1dcd0*/  LDL.LU.64 R24, [R1+0x11f0] ;  /* 0x0011f00001187983 */ /* 0x000ea80000300a00 */
[----:B------:R-:W-:Y:S04]  /*1dce0*/  STL.64 [R1+0x11b8], R6 ;  /* 0x0011b80601007387 */ /* 0x000fe80000100a00 */
[----:B------:R0:W-:Y:S04]  /*1dcf0*/  STL.64 [R1+0x11b0], R4 ;  /* 0x0011b00401007387 */ /* 0x0001e80000100a00 */
[----:B0-----:R-:W4:Y:S04]  /*1dd00*/  LDL.LU R4, [R1+0x170] ;  /* 0x0001700001047983 */ /* 0x001f280000300800 */
[----:B------:R-:W4:Y:S04]  /*1dd10*/  LDL.LU R5, [R1+0x174] ;  /* 0x0001740001057983 */ /* 0x000f280000300800 */
[----:B------:R-:W4:Y:S04]  /*1dd20*/  LDL.LU R6, [R1+0x178] ;  /* 0x0001780001067983 */ /* 0x000f280000300800 */
[----:B------:R-:W4:Y:S04]  /*1dd30*/  LDL.LU R7, [R1+0x17c] ;  /* 0x00017c0001077983 */ /* 0x000f280000300800 */
[----:B------:R0:W-:Y:S04]  /*1dd40*/  STL.64 [R1+0x10c8], R22 ;  /* 0x0010c81601007387 */ /* 0x0001e80000100a00 */
[----:B------:R1:W-:Y:S01]  /*1dd50*/  STL.64 [R1+0x10c0], R20 ;  /* 0x0010c01401007387 */ /* 0x0003e20000100a00 */
[----:B0-----:R-:W-:-:S02]  /*1dd60*/  IMAD.MOV.U32 R22, RZ, RZ, R3 ;  /* 0x000000ffff167224 */ /* 0x001fc400078e0003 */
[----:B-1----:R-:W-:Y:S02]  /*1dd70*/  IMAD.MOV.U32 R20, RZ, RZ, R0 ;  /* 0x000000ffff147224 */ /* 0x002fe400078e0000 */
[----:B------:R-:W-:Y:S01]  /*1dd80*/  IMAD.MOV.U32 R23, RZ, RZ, R28 ;  /* 0x000000ffff177224 */ /* 0x000fe200078e001c */
[----:B------:R-:W4:Y:S01]  /*1dd90*/  LDL.LU R0, [R1+0x11ec] ;  /* 0x0011ec0001007983 */ /* 0x000f220000300800 */
[----:B------:R-:W-:-:S03]  /*1dda0*/  IMAD.MOV.U32 R21, RZ, RZ, R2 ;  /* 0x000000ffff157224 */ /* 0x000fc600078e0002 */
[----:B------:R-:W4:Y:S04]  /*1ddb0*/  LDL.LU R2, [R1+0x11e8] ;  /* 0x0011e80001027983 */ /* 0x000f280000300800 */
[----:B------:R-:W4:Y:S04]  /*1ddc0*/  LDL.LU R3, [R1+0x11e4] ;  /* 0x0011e40001037983 */ /* 0x000f280000300800 */
[----:B------:R-:W4:Y:S04]  /*1ddd0*/  LDL.LU R28, [R1+0x11e0] ;  /* 0x0011e000011c7983 */ /* 0x000f280000300800 */
[----:B------:R-:W-:Y:S04]  /*1dde0*/  STL.64 [R1+0x1188], R22 ;  /* 0x0011881601007387 */ /* 0x000fe80000100a00 */
[----:B------:R0:W-:Y:S04]  /*1ddf0*/  STL.64 [R1+0x1180], R20 ;  /* 0x0011801401007387 */ /* 0x0001e80000100a00 */
[----:B0-----:R-:W3:Y:S04]  /*1de00*/  LDL.LU R20, [R1+0x150] ;  /* 0x0001500001147983 */ /* 0x001ee80000300800 */
[----:B------:R-:W3:Y:S04]  /*1de10*/  LDL.LU R21, [R1+0x154] ;  /* 0x0001540001157983 */ /* 0x000ee80000300800 */
[----:B------:R-:W4:Y:S04]  /*1de20*/  LDL.LU R22, [R1+0x158] ;  /* 0x0001580001167983 */ /* 0x000f280000300800 */
[----:B------:R-:W4:Y:S01]  /*1de30*/  LDL.LU R23, [R1+0x15c] ;  /* 0x00015c0001177983 */ /* 0x000f220000300800 */
[----:B--2---:R-:W-:Y:S03]  /*1de40*/  HMMA.16816.F32 R12, R24, R16, R12 ;  /* 0x00000010180c723c */ /* 0x004fe6000000180c */
[----:B----4-:R-:W-:Y:S04]  /*1de50*/  STL.64 [R1+0x11a8], R22 ;  /* 0x0011a81601007387 */ /* 0x010fe80000100a00 */
[----:B---3--:R-:W-:-:S15]  /*1de60*/  STL.64 [R1+0x11a0], R20 ;  /* 0x0011a01401007387 */ /* 0x008fde0000100a00 */
[----:B------:R-:W-:-:S01]  /*1de70*/  NOP ;  /* 0x0000000000007918 */ /* 0x000fc20000000000 */
[----:B------:R-:W-:Y:S04]  /*1de80*/  STL.64 [R1+0xa0], R12 ;  /* 0x0000a00c01007387 */ /* 0x000fe80000100a00 */
[----:B------:R0:W-:Y:S04]  /*1de90*/  STL.64 [R1+0xa8], R14 ;  /* 0x0000a80e01007387 */ /* 0x0001e80000100a00 */
[----:B0-----:R-:W2:Y:S04]  /*1dea0*/  LDL.LU.64 R14, [R1+0x11d8] ;  /* 0x0011d800010e7983 */ /* 0x001ea80000300a00 */
[----:B------:R-:W3:Y:S02]  /*1deb0*/  LDL.LU.64 R12, [R1+0x11d0] ;  /* 0x0011d000010c7983 */ /* 0x000ee40000300a00 */
[----:B---3--:R-:W-:-:S15]  /*1dec0*/  HMMA.16816.F32 R8, R24, R12, R8 ;  /* 0x0000000c1808723c */ /* 0x008fde0000001808 */
[----:B------:R-:W-:-:S08]  /*1ded0*/  NOP ;  /* 0x0000000000007918 */ /* 0x000fd00000000000 */
[----:B------:R-:W-:Y:S04]  /*1dee0*/  STL.64 [R1+0x90], R8 ;  /* 0x0000900801007387 */ /* 0x000fe80000100a00 */
[----:B------:R0:W-:Y:S04]  /*1def0*/  STL.64 [R1+0x98], R10 ;  /* 0x0000980a01007387 */ /* 0x0001e80000100a00 */
[----:B0-----:R-:W3:Y:S04]  /*1df00*/  LDL.LU.64 R10, [R1+0x11c8] ;  /* 0x0011c800010a7983 */ /* 0x001ee80000300a00 */
[----:B------:R-:W4:Y:S01]  /*1df10*/  LDL.LU.64 R8, [R1+0x11c0] ;  /* 0x0011c00001087983 */ /* 0x000f220000300a00 */
[----:B------:R-:W-:-:S02]  /*1df20*/  IMAD.MOV.U32 R22, RZ, RZ, R2 ;  /* 0x000000ffff167224 */ /* 0x000fc400078e0002 */
[----:B------:R-:W-:Y:S02]  /*1df30*/  IMAD.MOV.U32 R23, RZ, RZ, R0 ;  /* 0x000000ffff177224 */ /* 0x000fe400078e0000 */
[----:B------:R-:W-:Y:S02]  /*1df40*/  IMAD.MOV.U32 R20, RZ, RZ, R28 ;  /* 0x000000ffff147224 */ /* 0x000fe400078e001c */
[----:B------:R-:W-:Y:S01]  /*1df50*/  IMAD.MOV.U32 R21, RZ, RZ, R3 ;  /* 0x000000ffff157224 */ /* 0x000fe200078e0003 */
[----:B----4-:R-:W-:-:S15]  /*1df60*/  HMMA.16816.F32 R4, R24, R8, R4 ;  /* 0x000000081804723c */ /* 0x010fde0000001804 */
[----:B------:R-:W-:-:S09]  /*1df70*/  NOP ;  /* 0x0000000000007918 */ /* 0x000fd20000000000 */
[----:B------:R-:W-:Y:S02]  /*1df80*/  IMAD.MOV.U32 R2, RZ, RZ, R6 ;  /* 0x000000ffff027224 */ /* 0x000fe400078e0006 */
[----:B------:R-:W-:Y:S02]  /*1df90*/  IMAD.MOV.U32 R0, RZ, RZ, R7 ;  /* 0x000000ffff007224 */ /* 0x000fe400078e0007 */
[----:B------:R-:W-:Y:S02]  /*1dfa0*/  IMAD.MOV.U32 R28, RZ, RZ, R4 ;  /* 0x000000ffff1c7224 */ /* 0x000fe400078e0004 */
[----:B------:R-:W-:Y:S01]  /*1dfb0*/  IMAD.MOV.U32 R3, RZ, RZ, R5 ;  /* 0x000000ffff037224 */ /* 0x000fe200078e0005 */
[----:B------:R-:W4:Y:S04]  /*1dfc0*/  LDL.LU.64 R6, [R1+0x11b8] ;  /* 0x0011b80001067983 */ /* 0x000f280000300a00 */
[----:B------:R-:W2:Y:S02]  /*1dfd0*/  LDL.LU.64 R4, [R1+0x11b0] ;  /* 0x0011b00001047983 */ /* 0x000ea40000300a00 */
[----:B--2---:R-:W-:Y:S02]  /*1dfe0*/  HMMA.16816.F32 R24, R24, R4, R20 ;  /* 0x000000041818723c */ /* 0x004fe40000001814 */
[----:B------:R-:W2:Y:S04]  /*1dff0*/  LDL.LU.64 R22, [R1+0x11a8] ;  /* 0x0011a80001167983 */ /* 0x000ea80000300a00 */
[----:B------:R-:W2:-:S15]  /*1e000*/  LDL.LU.64 R20, [R1+0x11a0] ;  /* 0x0011a00001147983 */ /* 0x000e9e0000300a00 */
[----:B------:R-:W-:-:S02]  /*1e010*/  NOP ;  /* 0x0000000000007918 */ /* 0x000fc40000000000 */
        /* <DEDUP_REMOVED lines=9> */
[----:B------:R0:W-:Y:S04]  /*1e0b0*/  STL.64 [R1+0x58], R18 ;  /* 0x0000581201007387 */ /* 0x0001e80000100a00 */
[----:B0-----:R-:W3:Y:S04]  /*1e0c0*/  LDL.LU.64 R18, [R1+0x1178] ;  /* 0x0011780001127983 */ /* 0x001ee80000300a00 */
[----:B------:R-:W3:Y:S04]  /*1e0d0*/  LDL.LU.64 R16, [R1+0x1170] ;  /* 0x0011700001107983 */ /* 0x000ee80000300a00 */
[----:B------:R-:W-:Y:S01]  /*1e0e0*/  STL.64 [R1+0x1130], R14 ;  /* 0x0011300e01007387 */ /* 0x000fe20000100a00 */
[----:B--2---:R-:W-:Y:S07]  /*1e0f0*/  HMMA.16816.F32 R20, R24, R12, R20 ;  /* 0x0000000c1814723c */ /* 0x004fee0000001814 */
[----:B------:R-:W-:-:S02]  /*1e100*/  IMAD.MOV.U32 R13, RZ, RZ, R26 ;  /* 0x000000ffff0d7224 */ /* 0x000fc400078e001a */
[----:B------:R-:W-:Y:S01]  /*1e110*/  IMAD.MOV.U32 R12, RZ, RZ, R27 ;  /* 0x000000ffff0c7224 */ /* 0x000fe200078e001b */
[----:B---3--:R-:W-:-:S13]  /*1e120*/  HMMA.16816.F32 R16, R24, R8, R16 ;  /* 0x000000081810723c */ /* 0x008fda0000001810 */
[----:B------:R0:W-:Y:S04]  /*1e130*/  STL.64 [R1+0x40], R20 ;  /* 0x0000401401007387 */ /* 0x0001e80000100a00 */
[----:B------:R1:W-:Y:S04]  /*1e140*/  STL.64 [R1+0x48], R22 ;  /* 0x0000481601007387 */ /* 0x0003e80000100a00 */
[----:B------:R-:W-:Y:S01]  /*1e150*/  STL.64 [R1+0x1138], R10 ;  /* 0x0011380a01007387 */ /* 0x000fe20000100a00 */
[----:B------:R-:W-:Y:S02]  /*1e160*/  IMAD.MOV.U32 R8, RZ, RZ, R24 ;  /* 0x000000ffff087224 */ /* 0x000fe400078e0018 */
[----:B------:R-:W-:-:S02]  /*1e170*/  IMAD.MOV.U32 R9, RZ, RZ, R25 ;  /* 0x000000ffff097224 */ /* 0x000fc400078e0019 */
[----:B------:R-:W-:Y:S02]  /*1e180*/  IMAD.MOV.U32 R24, RZ, RZ, R16 ;  /* 0x000000ffff187224 */ /* 0x000fe400078e0010 */
[----:B------:R-:W-:Y:S01]  /*1e190*/  IMAD.MOV.U32 R25, RZ, RZ, R17 ;  /* 0x000000ffff197224 */ /* 0x000fe200078e0011 */
[----:B------:R-:W2:Y:S01]  /*1e1a0*/  LDL.LU R16, [R1] ;  /* 0x0000000001107983 */ /* 0x000ea20000300800 */
[----:B------:R-:W-:-:S03]  /*1e1b0*/  IMAD.MOV.U32 R26, RZ, RZ, R18 ;  /* 0x000000ffff1a7224 */ /* 0x000fc600078e0012 */
[----:B------:R-:W2:Y:S01]  /*1e1c0*/  LDL.LU R17, [R1+0x4] ;  /* 0x0000040001117983 */ /* 0x000ea20000300800 */
[----:B------:R-:W-:-:S03]  /*1e1d0*/  IMAD.MOV.U32 R27, RZ, RZ, R19 ;  /* 0x000000ffff1b7224 */ /* 0x000fc600078e0013 */
[----:B------:R-:W3:Y:S04]  /*1e1e0*/  LDL.LU R18, [R1+0x8] ;  /* 0x0000080001127983 */ /* 0x000ee80000300800 */
[----:B------:R-:W3:Y:S04]  /*1e1f0*/  LDL.LU R19, [R1+0xc] ;  /* 0x00000c0001137983 */ /* 0x000ee80000300800 */
[----:B---3--:R-:W-:Y:S04]  /*1e200*/  STL.64 [R1+0x1148], R18 ;  /* 0x0011481201007387 */ /* 0x008fe80000100a00 */
[----:B--2---:R-:W-:Y:S04]  /*1e210*/  STL.64 [R1+0x1140], R16 ;  /* 0x0011401001007387 */ /* 0x004fe80000100a00 */
[----:B0-----:R-:W2:Y:S04]  /*1e220*/  LDL.LU R20, [R1+0xb0] ;  /* 0x0000b00001147983 */ /* 0x001ea80000300800 */
[----:B------:R-:W2:Y:S04]  /*1e230*/  LDL.LU R21, [R1+0xb4] ;  /* 0x0000b40001157983 */ /* 0x000ea80000300800 */
[----:B-1----:R-:W3:Y:S04]  /*1e240*/  LDL.LU R22, [R1+0xb8] ;  /* 0x0000b80001167983 */ /* 0x002ee80000300800 */
[----:B------:R-:W3:Y:S04]  /*1e250*/  LDL.LU R23, [R1+0xbc] ;  /* 0x0000bc0001177983 */ /* 0x000ee80000300800 */
[----:B---3--:R-:W-:Y:S04]  /*1e260*/  STL.64 [R1+0x10d8], R22 ;  /* 0x0010d81601007387 */ /* 0x008fe80000100a00 */
[----:B--2---:R0:W-:Y:S04]  /*1e270*/  STL.64 [R1+0x10d0], R20 ;  /* 0x0010d01401007387 */ /* 0x0041e80000100a00 */
[----:B0-----:R-:W2:Y:S01]  /*1e280*/  LDL.LU R20, [R1+0xc0] ;  /* 0x0000c00001147983 */ /* 0x001ea20000300800 */
[----:B----4-:R-:W-:-:S02]  /*1e290*/  IMAD.MOV.U32 R22, RZ, RZ, R7 ;  /* 0x000000ffff167224 */ /* 0x010fc400078e0007 */
[----:B------:R-:W-:Y:S02]  /*1e2a0*/  IMAD.MOV.U32 R23, RZ, RZ, R29 ;  /* 0x000000ffff177224 */ /* 0x000fe400078e001d */
[----:B------:R-:W-:Y:S02]  /*1e2b0*/  IMAD.MOV.U32 R21, RZ, RZ, R6 ;  /* 0x000000ffff157224 */ /* 0x000fe400078e0006 */
[----:B------:R-:W3:Y:S04]  /*1e2c0*/  LDL.LU R6, [R1+0x116c] ;  /* 0x00116c0001067983 */ /* 0x000ee80000300800 */
[----:B------:R-:W4:Y:S04]  /*1e2d0*/  LDL.LU R7, [R1+0x1168] ;  /* 0x0011680001077983 */ /* 0x000f280000300800 */
[----:B------:R-:W3:Y:S04]  /*1e2e0*/  LDL.LU R29, [R1+0x1164] ;  /* 0x00116400011d7983 */ /* 0x000ee80000300800 */
[----:B------:R-:W-:Y:S04]  /*1e2f0*/  STL.64 [R1+0x10e8], R22 ;  /* 0x0010e81601007387 */ /* 0x000fe80000100a00 */
[----:B--2---:R0:W-:Y:S04]  /*1e300*/  STL.64 [R1+0x10e0], R20 ;  /* 0x0010e01401007387 */ /* 0x0041e80000100a00 */
[----:B0-----:R-:W2:Y:S04]  /*1e310*/  LDL.LU R20, [R1+0xd0] ;  /* 0x0000d00001147983 */ /* 0x001ea80000300800 */
[----:B------:R-:W2:Y:S04]  /*1e320*/  LDL.LU R21, [R1+0xd4] ;  /* 0x0000d40001157983 */ /* 0x000ea80000300800 */
[----:B------:R-:W4:Y:S04]  /*1e330*/  LDL.LU R22, [R1+0xd8] ;  /* 0x0000d80001167983 */ /* 0x000f280000300800 */
[----:B------:R-:W4:Y:S04]  /*1e340*/  LDL.LU R23, [R1+0xdc] ;  /* 0x0000dc0001177983 */ /* 0x000f280000300800 */
[----:B------:R-:W3:Y:S04]  /*1e350*/  LDL.LU R16, [R1+0xf0] ;  /* 0x0000f00001107983 */ /* 0x000ee80000300800 */
[----:B------:R-:W3:Y:S04]  /*1e360*/  LDL.LU R17, [R1+0xf4] ;  /* 0x0000f40001117983 */ /* 0x000ee80000300800 */
[----:B------:R-:W3:Y:S01]  /*1e370*/  LDL.LU R18, [R1+0xf8] ;  /* 0x0000f80001127983 */ /* 0x000ee20000300800 */
[----:B------:R-:W-:-:S03]  /*1e380*/  IMAD.MOV.U32 R11, RZ, RZ, R12 ;  /* 0x000000ffff0b7224 */ /* 0x000fc600078e000c */
[----:B------:R-:W3:Y:S01]  /*1e390*/  LDL.LU R19, [R1+0xfc] ;  /* 0x0000fc0001137983 */ /* 0x000ee20000300800 */
[----:B------:R-:W-:-:S03]  /*1e3a0*/  IMAD.MOV.U32 R10, RZ, RZ, R13 ;  /* 0x000000ffff0a7224 */ /* 0x000fc600078e000d */
[----:B------:R-:W3:Y:S04]  /*1e3b0*/  LDL.LU R12, [R1+0x120] ;  /* 0x00012000010c7983 */ /* 0x000ee80000300800 */
[----:B------:R-:W3:Y:S04]  /*1e3c0*/  LDL.LU R13, [R1+0x124] ;  /* 0x00012400010d7983 */ /* 0x000ee80000300800 */
[----:B------:R-:W3:Y:S04]  /*1e3d0*/  LDL.LU R14, [R1+0x128] ;  /* 0x00012800010e7983 */ /* 0x000ee80000300800 */
[----:B------:R-:W3:Y:S04]  /*1e3e0*/  LDL.LU R15, [R1+0x12c] ;  /* 0x00012c00010f7983 */ /* 0x000ee80000300800 */
[----:B----4-:R-:W-:Y:S04]  /*1e3f0*/  STL.64 [R1+0x1108], R22 ;  /* 0x0011081601007387 */ /* 0x010fe80000100a00 */
[----:B--2---:R0:W-:Y:S04]  /*1e400*/  STL.64 [R1+0x1100], R20 ;  /* 0x0011001401007387 */ /* 0x0041e80000100a00 */
[----:B0-----:R-:W2:Y:S01]  /*1e410*/  LDL.LU R20, [R1+0xe0] ;  /* 0x0000e00001147983 */ /* 0x001ea20000300800 */
[----:B------:R-:W-:-:S02]  /*1e420*/  IMAD.MOV.U32 R22, RZ, RZ, R7 ;  /* 0x000000ffff167224 */ /* 0x000fc400078e0007 */
[----:B---3--:R-:W-:Y:S02]  /*1e430*/  IMAD.MOV.U32 R23, RZ, RZ, R6 ;  /* 0x000000ffff177224 */ /* 0x008fe400078e0006 */
        /* <DEDUP_REMOVED lines=9> */
[----:B------:R-:W4:Y:S01]  /*1e4d0*/  LDL.LU R23, [R1+0x10c] ;  /* 0x00010c0001177983 */ /* 0x000f220000300800 */
[----:B------:R-:W-:Y:S03]  /*1e4e0*/  HMMA.16816.F32 R8, R8, R4, R16 ;  /* 0x000000040808723c */ /* 0x000fe60000001810 */
[----:B----4-:R0:W-:Y:S04]  /*1e4f0*/  STL.64 [R1+0x1128], R22 ;  /* 0x0011281601007387 */ /* 0x0101e80000100a00 */
[----:B--2---:R1:W-:Y:S01]  /*1e500*/  STL.64 [R1+0x1120], R20 ;  /* 0x0011201401007387 */ /* 0x0043e20000100a00 */
[----:B0-----:R-:W-:-:S03]  /*1e510*/  IMAD.MOV.U32 R22, RZ, RZ, R7 ;  /* 0x000000ffff167224 */ /* 0x001fc600078e0007 */
[----:B-1----:R-:W2:Y:S01]  /*1e520*/  LDL.LU R20, [R1+0x110] ;  /* 0x0001100001147983 */ /* 0x002ea20000300800 */
[----:B---3--:R-:W-:-:S03]  /*1e530*/  IMAD.MOV.U32 R21, RZ, RZ, R6 ;  /* 0x000000ffff157224 */ /* 0x008fc600078e0006 */
[----:B------:R-:W3:Y:S04]  /*1e540*/  LDL.LU R6, [R1+0x1154] ;  /* 0x0011540001067983 */ /* 0x000ee80000300800 */
[----:B------:R-:W3:Y:S04]  /*1e550*/  LDL.LU R7, [R1+0x1150] ;  /* 0x0011500001077983 */ /* 0x000ee80000300800 */
[----:B------:R0:W-:Y:S04]  /*1e560*/  STL.64 [R1+0x1090], R26 ;  /* 0x0010901a01007387 */ /* 0x0001e80000100a00 */
[----:B------:R1:W-:Y:S01]  /*1e570*/  STL.64 [R1+0x1088], R24 ;  /* 0x0010881801007387 */ /* 0x0003e20000100a00 */
[----:B0-----:R-:W-:-:S02]  /*1e580*/  IMAD.MOV.U32 R26, RZ, RZ, R2 ;  /* 0x000000ffff1a7224 */ /* 0x001fc400078e0002 */
[----:B------:R-:W-:Y:S02]  /*1e590*/  IMAD.MOV.U32 R27, RZ, RZ, R0 ;  /* 0x000000ffff1b7224 */ /* 0x000fe400078e0000 */
[----:B-1----:R-:W-:Y:S02]  /*1e5a0*/  IMAD.MOV.U32 R24, RZ, RZ, R28 ;  /* 0x000000ffff187224 */ /* 0x002fe400078e001c */
[----:B------:R-:W-:Y:S01]  /*1e5b0*/  IMAD.MOV.U32 R25, RZ, RZ, R3 ;  /* 0x000000ffff197224 */ /* 0x000fe200078e0003 */
[----:B------:R0:W-:Y:S04]  /*1e5c0*/  STL.64 [R1+0x10a0], R26 ;  /* 0x0010a01a01007387 */ /* 0x0001e80000100a00 */
[----:B------:R-:W-:Y:S04]  /*1e5d0*/  STL.64 [R1+0x1098], R24 ;  /* 0x0010981801007387 */ /* 0x000fe80000100a00 */
[----:B0-----:R-:W4:Y:S04]  /*1e5e0*/  LDL.LU.64 R26, [R1+0x18] ;  /* 0x00001800011a7983 */ /* 0x001f280000300a00 */
[----:B------:R-:W4:Y:S04]  /*1e5f0*/  LDL.LU.64 R18, [R1+0x1148] ;  /* 0x0011480001127983 */ /* 0x000f280000300a00 */
[----:B------:R-:W4:Y:S01]  /*1e600*/  LDL.LU.64 R16, [R1+0x1140] ;  /* 0x0011400001107983 */ /* 0x000f220000300a00 */
[----:B------:R-:W-:-:S02]  /*1e610*/  IMAD.MOV.U32 R3, RZ, RZ, R10 ;  /* 0x000000ffff037224 */ /* 0x000fc400078e000a */
[----:B------:R-:W-:Y:S02]  /*1e620*/  IMAD.MOV.U32 R2, RZ, RZ, R11 ;  /* 0x000000ffff027224 */ /* 0x000fe400078e000b */
[----:B------:R-:W3:Y:S01]  /*1e630*/  LDL.LU.64 R10, [R1+0x1138] ;  /* 0x00113800010a7983 */ /* 0x000ee20000300a00 */
[----:B----4-:R-:W-:-:S15]  /*1e640*/  HMMA.16816.F32 R12, R16, R26, R12 ;  /* 0x0000001a100c723c */ /* 0x010fde000000180c */
[----:B------:R-:W-:-:S08]  /*1e650*/  NOP ;  /* 0x0000000000007918 */ /* 0x000fd00000000000 */
[----:B------:R-:W-:Y:S04]  /*1e660*/  STL.64 [R1+0x210], R12 ;  /* 0x0002100c01007387 */ /* 0x000fe80000100a00 */
[----:B------:R0:W-:Y:S04]  /*1e670*/  STL.64 [R1+0x218], R14 ;  /* 0x0002180e01007387 */ /* 0x0001e80000100a00 */
[----:B0-----:R-:W2:Y:S01]  /*1e680*/  LDL.LU.64 R14, [R1+0x1130] ;  /* 0x00113000010e7983 */ /* 0x001ea20000300a00 */
[----:B------:R-:W-:Y:S02]  /*1e690*/  IMAD.MOV.U32 R23, RZ, RZ, R29 ;  /* 0x000000ffff177224 */ /* 0x000fe400078e001d */
[----:B------:R-:W-:-:S02]  /*1e6a0*/  IMAD.MOV.U32 R29, RZ, RZ, R12 ;  /* 0x000000ffff1d7224 */ /* 0x000fc400078e000c */
[----:B------:R-:W-:Y:S02]  /*1e6b0*/  IMAD.MOV.U32 R28, RZ, RZ, R9 ;  /* 0x000000ffff1c7224 */ /* 0x000fe400078e0009 */
[----:B------:R-:W-:Y:S01]  /*1e6c0*/  IMAD.MOV.U32 R0, RZ, RZ, R8 ;  /* 0x000000ffff007224 */ /* 0x000fe200078e0008 */
[----:B------:R-:W-:Y:S01]  /*1e6d0*/  STL [R1+0xee4], R29 ;  /* 0x000ee41d01007387 */ /* 0x000fe20000100800 */
[----:B--2---:R-:W-:-:S15]  /*1e6e0*/  HMMA.16816.F32 R20, R16, R14, R20 ;  /* 0x0000000e1014723c */ /* 0x004fde0000001814 */
[----:B------:R-:W-:-:S08]  /*1e6f0*/  NOP ;  /* 0x0000000000007918 */ /* 0x000fd00000000000 */
[----:B------:R-:W-:Y:S01]  /*1e700*/  STL.64 [R1+0x1f0], R20 ;  /* 0x0001f01401007387 */ /* 0x000fe20000100a00 */
[----:B------:R-:W-:Y:S02]  /*1e710*/  IMAD.MOV.U32 R13, RZ, RZ, R23 ;  /* 0x000000ffff0d7224 */ /* 0x000fe400078e0017 */
[----:B------:R-:W-:Y:S01]  /*1e720*/  IMAD.MOV.U32 R9, RZ, RZ, R22 ;  /* 0x000000ffff097224 */ /* 0x000fe200078e0016 */
[----:B------:R0:W-:Y:S01]  /*1e730*/  STL.64 [R1+0x1f8], R22 ;  /* 0x0001f81601007387 */ /* 0x0001e20000100a00 */
[----:B------:R-:W-:Y:S02]  /*1e740*/  IMAD.MOV.U32 R12, RZ, RZ, R21 ;  /* 0x000000ffff0c7224 */ /* 0x000fe400078e0015 */
[----:B------:R-:W-:Y:S01]  /*1e750*/  IMAD.MOV.U32 R8, RZ, RZ, R20 ;  /* 0x000000ffff087224 */ /* 0x000fe200078e0014 */
[----:B0-----:R-:W3:Y:S04]  /*1e760*/  LDL.LU.64 R22, [R1+0x1128] ;  /* 0x0011280001167983 */ /* 0x001ee80000300a00 */
[----:B------:R-:W3:Y:S04]  /*1e770*/  LDL.LU.64 R20, [R1+0x1120] ;  /* 0x0011200001147983 */ /* 0x000ee80000300a00 */
[----:B------:R-:W-:Y:S04]  /*1e780*/  STL [R1+0xef4], R8 ;  /* 0x000ef40801007387 */ /* 0x000fe80000100800 */
        /* <DEDUP_REMOVED lines=28> */
[----:B------:R-:W2:Y:S04]  /*1e950*/  LDL.LU.64 R20, [R1+0x10d0] ;  /* 0x0010d00001147983 */ /* 0x000ea80000300a00 */
[----:B------:R0:W-:Y:S04]  /*1e960*/  STL.64 [R1+0x10a8], R14 ;  /* 0x0010a80e01007387 */ /* 0x0001e80000100a00 */
[----:B------:R-:W3:Y:S04]  /*1e970*/  LDL.LU R12, [R1+0xa0] ;  /* 0x0000a000010c7983 */ /* 0x000ee80000300800 */
[----:B------:R-:W3:Y:S04]  /*1e980*/  LDL.LU R13, [R1+0xa4] ;  /* 0x0000a400010d7983 */ /* 0x000ee80000300800 */
[----:B0-----:R-:W3:Y:S04]  /*1e990*/  LDL.LU R14, [R1+0xa8] ;  /* 0x0000a800010e7983 */ /* 0x001ee80000300800 */
[----:B------:R-:W3:Y:S01]  /*1e9a0*/  LDL.LU R15, [R1+0xac] ;  /* 0x0000ac00010f7983 */ /* 0x000ee20000300800 */
[----:B--2---:R-:W-:-:S15]  /*1e9b0*/  HMMA.16816.F32 R20, R16, R10, R20 ;  /* 0x0000000a1014723c */ /* 0x004fde0000001814 */
[----:B------:R-:W-:-:S08]  /*1e9c0*/  NOP ;  /* 0x0000000000007918 */ /* 0x000fd00000000000 */
[----:B------:R-:W-:Y:S04]  /*1e9d0*/  STL.64 [R1+0x190], R20 ;  /* 0x0001901401007387 */ /* 0x000fe80000100a00 */
[----:B------:R0:W-:Y:S04]  /*1e9e0*/  STL.64 [R1+0x198], R22 ;  /* 0x0001981601007387 */ /* 0x0001e80000100a00 */
[----:B0-----:R-:W2:Y:S04]  /*1e9f0*/  LDL.LU.64 R22, [R1+0x10c8] ;  /* 0x0010c80001167983 */ /* 0x001ea80000300a00 */
[----:B------:R-:W2:Y:S02]  /*1ea00*/  LDL.LU.64 R20, [R1+0x10c0] ;  /* 0x0010c00001147983 */ /* 0x000ea40000300a00 */
[----:B--2---:R-:W-:Y:S02]  /*1ea10*/  HMMA.16816.F32 R16, R16, R6, R20 ;  /* 0x000000061010723c */ /* 0x004fe40000001814 */
[----:B------:R-:W3:Y:S04]  /*1ea20*/  LDL.LU.64 R22, [R1+0x10b8] ;  /* 0x0010b80001167983 */ /* 0x000ee80000300a00 */
[----:B------:R-:W3:Y:S01]  /*1ea30*/  LDL.LU.64 R20, [R1+0x10b0] ;  /* 0x0010b00001147983 */ /* 0x000ee20000300a00 */
[----:B------:R-:W-:-:S02]  /*1ea40*/  IMAD.MOV.U32 R5, RZ, RZ, R26 ;  /* 0x000000ffff057224 */ /* 0x000fc400078e001a */
[----:B------:R-:W-:-:S14]  /*1ea50*/  IMAD.MOV.U32 R4, RZ, RZ, R27 ;  /* 0x000000ffff047224 */ /* 0x000fdc00078e001b */
[----:B------:R0:W-:Y:S04]  /*1ea60*/  STL.64 [R1+0x150], R16 ;  /* 0x0001501001007387 */ /* 0x0001e80000100a00 */
[----:B------:R1:W-:Y:S04]  /*1ea70*/  STL.64 [R1+0x158], R18 ;  /* 0x0001581201007387 */ /* 0x0003e80000100a00 */
[----:B0-----:R-:W2:Y:S04]  /*1ea80*/  LDL.LU R16, [R1+0x90] ;  /* 0x0000900001107983 */ /* 0x001ea80000300800 */
[----:B------:R-:W2:Y:S04]  /*1ea90*/  LDL.LU R17, [R1+0x94] ;  /* 0x0000940001117983 */ /* 0x000ea80000300800 */
[----:B-1----:R-:W2:Y:S04]  /*1eaa0*/  LDL.LU R18, [R1+0x98] ;  /* 0x0000980001127983 */ /* 0x002ea80000300800 */
[----:B------:R-:W2:Y:S01]  /*1eab0*/  LDL.LU R19, [R1+0x9c] ;  /* 0x00009c0001137983 */ /* 0x000ea20000300800 */
[----:B---3--:R-:W-:-:S15]  /*1eac0*/  HMMA.16816.F32 R12, R20, R26, R12 ;  /* 0x0000001a140c723c */ /* 0x008fde000000180c */
[----:B------:R-:W-:-:S08]  /*1ead0*/  NOP ;  /* 0x0000000000007918 */ /* 0x000fd00000000000 */
[----:B------:R-:W-:Y:S04]  /*1eae0*/  STL.64 [R1+0x1e0], R12 ;  /* 0x0001e00c01007387 */ /* 0x000fe80000100a00 */
[----:B------:R0:W-:Y:S04]  /*1eaf0*/  STL.64 [R1+0x1e8], R14 ;  /* 0x0001e80e01007387 */ /* 0x0001e80000100a00 */
[----:B0-----:R-:W2:Y:S04]  /*1eb00*/  LDL.LU.64 R14, [R1+0x10a8] ;  /* 0x0010a800010e7983 */ /* 0x001ea80000300a00 */
[----:B------:R-:W3:Y:S04]  /*1eb10*/  LDL.LU.64 R26, [R1+0x10a0] ;  /* 0x0010a000011a7983 */ /* 0x000ee80000300a00 */
[----:B------:R-:W3:Y:S01]  /*1eb20*/  LDL.LU.64 R24, [R1+0x1098] ;  /* 0x0010980001187983 */ /* 0x000ee20000300a00 */
[C---:B--2---:R-:W-:Y:S06]  /*1eb30*/  HMMA.16816.F32 R16, R20.reuse, R14, R16 ;  /* 0x0000000e1410723c */ /* 0x044fec0000001810 */
[----:B---3--:R-:W-:Y:S01]  /*1eb40*/  HMMA.16816.F32 R24, R20, R10, R24 ;  /* 0x0000000a1418723c */ /* 0x008fe20000001818 */
[----:B------:R-:W-:-:S15]  /*1eb50*/  STL.64 [R1+0x1068], R14 ;  /* 0x0010680e01007387 */ /* 0x000fde0000100a00 */
[----:B------:R-:W-:-:S01]  /*1eb60*/  NOP ;  /* 0x0000000000007918 */ /* 0x000fc20000000000 */
[----:B------:R-:W-:Y:S04]  /*1eb70*/  STL.64 [R1+0x1a0], R16 ;  /* 0x0001a01001007387 */ /* 0x000fe80000100a00 */
[----:B------:R0:W-:Y:S04]  /*1eb80*/  STL.64 [R1+0x1a8], R18 ;  /* 0x0001a81201007387 */ /* 0x0001e80000100a00 */
[----:B------:R-:W-:Y:S04]  /*1eb90*/  STL.64 [R1+0x180], R24 ;  /* 0x0001801801007387 */ /* 0x000fe80000100a00 */
[----:B------:R1:W-:Y:S01]  /*1eba0*/  STL.64 [R1+0x188], R26 ;  /* 0x0001881a01007387 */ /* 0x0003e20000100a00 */
[----:B0-----:R-:W-:-:S02]  /*1ebb0*/  IMAD.MOV.U32 R19, RZ, RZ, R26 ;  /* 0x000000ffff137224 */ /* 0x001fc400078e001a */
[----:B------:R-:W-:Y:S01]  /*1ebc0*/  IMAD.MOV.U32 R18, RZ, RZ, R24 ;  /* 0x000000ffff127224 */ /* 0x000fe200078e0018 */
[----:B-1----:R-:W2:Y:S04]  /*1ebd0*/  LDL.LU.64 R26, [R1+0x1090] ;  /* 0x00109000011a7983 */ /* 0x002ea80000300a00 */
[----:B------:R-:W3:Y:S04]  /*1ebe0*/  LDL.LU.64 R24, [R1+0x1088] ;  /* 0x0010880001187983 */ /* 0x000ee80000300a00 */
[----:B------:R0:W-:Y:S04]  /*1ebf0*/  STL.64 [R1+0x1070], R10 ;  /* 0x0010700a01007387 */ /* 0x0001e80000100a00 */
[----:B------:R-:W4:Y:S04]  /*1ec00*/  LDL.LU R8, [R1+0x50] ;  /* 0x0000500001087983 */ /* 0x000f280000300800 */
[----:B------:R-:W4:Y:S04]  /*1ec10*/  LDL.LU R9, [R1+0x54] ;  /* 0x0000540001097983 */ /* 0x000f280000300800 */
[----:B0-----:R-:W4:Y:S04]  /*1ec20*/  LDL.LU R10, [R1+0x58] ;  /* 0x00005800010a7983 */ /* 0x001f280000300800 */
[----:B------:R-:W4:Y:S04]  /*1ec30*/  LDL.LU R11, [R1+0x5c] ;  /* 0x00005c00010b7983 */ /* 0x000f280000300800 */
[----:B------:R0:W-:Y:S04]  /*1ec40*/  STL [R1+0xefc], R18 ;  /* 0x000efc1201007387 */ /* 0x0001e80000100800 */
[----:B------:R1:W-:Y:S04]  /*1ec50*/  STL [R1+0xef8], R19 ;  /* 0x000ef81301007387 */ /* 0x0003e80000100800 */
[----:B------:R-:W2:Y:S04]  /*1ec60*/  LDL.LU R16, [R1+0x60] ;  /* 0x0000600001107983 */ /* 0x000ea80000300800 */
[----:B------:R-:W2:Y:S04]  /*1ec70*/  LDL.LU R17, [R1+0x64] ;  /* 0x0000640001117983 */ /* 0x000ea80000300800 */
[----:B0-----:R-:W2:Y:S04]  /*1ec80*/  LDL.LU R18, [R1+0x68] ;  /* 0x0000680001127983 */ /* 0x001ea80000300800 */
[----:B-1----:R-:W2:Y:S01]  /*1ec90*/  LDL.LU R19, [R1+0x6c] ;  /* 0x00006c0001137983 */ /* 0x002ea20000300800 */
[----:B------:R-:W-:-:S02]  /*1eca0*/  IMAD.MOV.U32 R14, RZ, RZ, R5 ;  /* 0x000000ffff0e7224 */ /* 0x000fc400078e0005 */
[----:B------:R-:W-:Y:S01]  /*1ecb0*/  IMAD.MOV.U32 R15, RZ, RZ, R4 ;  /* 0x000000ffff0f7224 */ /* 0x000fe200078e0004 */
[----:B--2---:R-:W-:-:S15]  /*1ecc0*/  HMMA.16816.F32 R20, R20, R6, R16 ;  /* 0x000000061414723c */ /* 0x004fde0000001810 */
[----:B------:R-:W-:-:S08]  /*1ecd0*/  NOP ;  /* 0x0000000000007918 */ /* 0x000fd00000000000 */
[----:B------:R0:W-:Y:S04]  /*1ece0*/  STL.64 [R1+0x80], R20 ;  /* 0x0000801401007387 */ /* 0x0001e80000100a00 */
[----:B------:R-:W-:Y:S04]  /*1ecf0*/  STL.64 [R1+0x88], R22 ;  /* 0x0000881601007387 */ /* 0x000fe80000100a00 */
[----:B------:R-:W2:Y:S04]  /*1ed00*/  LDL.LU.64 R4, [R1+0x230] ;  /* 0x0002300001047983 */ /* 0x000ea80000300a00 */
[----:B------:R1:W-:Y:S01]  /*1ed10*/  STL.64 [R1+0x1048], R6 ;  /* 0x0010480601007387 */ /* 0x0003e20000100a00 */
[----:B------:R-:W-:Y:S01]  /*1ed20*/  IMAD.MOV.U32 R16, RZ, RZ, R23 ;  /* 0x000000ffff107224 */ /* 0x000fe200078e0017 */
[----:B0-----:R-:W0:Y:S02]  /*1ed30*/  LDC R20, c[0x0][0x238] ;  /* 0x00008e00ff147b82 */ /* 0x001e240000000800 */
[----:B-1----:R-:W3:Y:S04]  /*1ed40*/  LDL.LU.64 R6, [R1+0x228] ;  /* 0x0002280001067983 */ /* 0x002ee80000300a00 */
[----:B---3--:R-:W-:Y:S04]  /*1ed50*/  STL.64 [R1+0x1058], R6 ;  /* 0x0010580601007387 */ /* 0x008fe80000100a00 */
[----:B--2---:R1:W-:Y:S02]  /*1ed60*/  STL.64 [R1+0x1050], R4 ;  /* 0x0010500401007387 */ /* 0x0043e40000100a00 */
[----:B-1----:R-:W-:-:S02]  /*1ed70*/  IMAD.MOV.U32 R4, RZ, RZ, R24 ;  /* 0x000000ffff047224 */ /* 0x002fc400078e0018 */
[----:B------:R-:W-:Y:S01]  /*1ed80*/  IMAD.MOV.U32 R5, RZ, RZ, R25 ;  /* 0x000000ffff057224 */ /* 0x000fe200078e0019 */
[----:B------:R-:W4:Y:S04]  /*1ed90*/  LDL.LU R24, [R1+0x1084] ;  /* 0x0010840001187983 */ /* 0x000f280000300800 */
[----:B------:R-:W4:Y:S01]  /*1eda0*/  LDL.LU R25, [R1+0x1080] ;  /* 0x0010800001197983 */ /* 0x000f220000300800 */
[----:B------:R-:W-:Y:S02]  /*1edb0*/  IMAD.MOV.U32 R6, RZ, RZ, R26 ;  /* 0x000000ffff067224 */ /* 0x000fe400078e001a */
[----:B------:R-:W-:Y:S01]  /*1edc0*/  IMAD.MOV.U32 R7, RZ, RZ, R27 ;  /* 0x000000ffff077224 */ /* 0x000fe200078e001b */
[----:B------:R-:W4:Y:S04]  /*1edd0*/  LDL.LU R26, [R1+0x107c] ;  /* 0x00107c00011a7983 */ /* 0x000f280000300800 */
[----:B------:R-:W4:Y:S04]  /*1ede0*/  LDL.LU R27, [R1+0x1078] ;  /* 0x00107800011b7983 */ /* 0x000f280000300800 */
[----:B------:R1:W-:Y:S04]  /*1edf0*/  STL [R1+0xf00], R16 ;  /* 0x000f001001007387 */ /* 0x0003e80000100800 */
[----:B-1----:R-:W2:Y:S04]  /*1ee00*/  LDL.LU R16, [R1+0x40] ;  /* 0x0000400001107983 */ /* 0x002ea80000300800 */
[----:B------:R-:W2:Y:S04]  /*1ee10*/  LDL.LU R17, [R1+0x44] ;  /* 0x0000440001117983 */ /* 0x000ea80000300800 */
[----:B------:R-:W2:Y:S04]  /*1ee20*/  LDL.LU R18, [R1+0x48] ;  /* 0x0000480001127983 */ /* 0x000ea80000300800 */
[----:B------:R-:W2:Y:S01]  /*1ee30*/  LDL.LU R19, [R1+0x4c] ;  /* 0x00004c0001137983 */ /* 0x000ea20000300800 */
[----:B----4-:R-:W-:Y:S03]  /*1ee40*/  HMMA.16816.F32 R12, R24, R14, R8 ;  /* 0x0000000e180c723c */ /* 0x010fe60000001808 */
[----:B------:R-:W3:-:S15]  /*1ee50*/  LDL.LU.64 R10, [R1+0x1070] ;  /* 0x00107000010a7983 */ /* 0x000ede0000300a00 */
[----:B------:R-:W-:-:S05]  /*1ee60*/  NOP ;  /* 0x0000000000007918 */ /* 0x000fca0000000000 */
[----:B------:R-:W-:Y:S04]  /*1ee70*/  STL.64 [R1+0x1c0], R12 ;  /* 0x0001c00c01007387 */ /* 0x000fe80000100a00 */
[----:B------:R1:W-:Y:S04]  /*1ee80*/  STL.64 [R1+0x1c8], R14 ;  /* 0x0001c80e01007387 */ /* 0x0003e80000100a00 */
[----:B-1----:R-:W2:Y:S02]  /*1ee90*/  LDL.LU.64 R14, [R1+0x1068] ;  /* 0x00106800010e7983 */ /* 0x002ea40000300a00 */
[----:B--2---:R-:W-:Y:S02]  /*1eea0*/  HMMA.16816.F32 R16, R24, R14, R16 ;  /* 0x0000000e1810723c */ /* 0x004fe40000001810 */
[----:B------:R-:W2:Y:S04]  /*1eeb0*/  LDL.LU R14, [R1+0xc9c] ;  /* 0x000c9c00010e7983 */ /* 0x000ea80000300800 */
[----:B------:R-:W4:-:S15]  /*1eec0*/  LDL.LU R15, [R1+0xc94] ;  /* 0x000c9400010f7983 */ /* 0x000f1e0000300800 */
[----:B------:R-:W-:-:S02]  /*1eed0*/  NOP ;  /* 0x0000000000007918 */ /* 0x000fc40000000000 */
[----:B------:R1:W-:Y:S04]  /*1eee0*/  STL.64 [R1+0x170], R16 ;  /* 0x0001701001007387 */ /* 0x0003e80000100a00 */
[----:B------:R0:W-:Y:S04]  /*1eef0*/  STL.64 [R1+0x178], R18 ;  /* 0x0001781201007387 */ /* 0x0001e80000100a00 */
[----:B-1----:R-:W2:Y:S04]  /*1ef00*/  LDL.LU R16, [R1+0xc8c] ;  /* 0x000c8c0001107983 */ /* 0x002ea80000300800 */
[----:B------:R-:W4:Y:S04]  /*1ef10*/  LDL.LU R21, [R1+0xc84] ;  /* 0x000c840001157983 */ /* 0x000f280000300800 */
[----:B------:R-:W4:Y:S04]  /*1ef20*/  LDL.LU R22, [R1+0xca8] ;  /* 0x000ca80001167983 */ /* 0x000f280000300800 */
[----:B------:R-:W4:Y:S04]  /*1ef30*/  LDL.LU R23, [R1+0xc7c] ;  /* 0x000c7c0001177983 */ /* 0x000f280000300800 */
[----:B0-----:R-:W2:Y:S04]  /*1ef40*/  LDL.LU R19, [R1+0xca0] ;  /* 0x000ca00001137983 */ /* 0x001ea80000300800 */
[----:B------:R-:W2:Y:S04]  /*1ef50*/  LDL.LU R18, [R1+0xc74] ;  /* 0x000c740001127983 */ /* 0x000ea80000300800 */
[----:B------:R-:W4:Y:S01]  /*1ef60*/  LDL.LU R17, [R1+0xc98] ;  /* 0x000c980001117983 */ /* 0x000f220000300800 */
[----:B---3--:R-:W-:Y:S03]  /*1ef70*/  HMMA.16816.F32 R4, R24, R10, R4 ;  /* 0x0000000a1804723c */ /* 0x008fe60000001804 */
[----:B--2---:R-:W-:Y:S04]  /*1ef80*/  STL.64 [R1+0x1040], R18 ;  /* 0x0010401201007387 */ /* 0x004fe80000100a00 */
[----:B----4-:R0:W-:Y:S02]  /*1ef90*/  STL.64 [R1+0x1038], R16 ;  /* 0x0010381001007387 */ /* 0x0101e40000100a00 */
[----:B0-----:R-:W-:-:S02]  /*1efa0*/  IMAD.MOV.U32 R16, RZ, RZ, R0 ;  /* 0x000000ffff107224 */ /* 0x001fc400078e0000 */
[----:B------:R-:W2:Y:S04]  /*1efb0*/  LDL.LU R0, [R1+0x1060] ;  /* 0x0010600001007983 */ /* 0x000ea80000300800 */
[----:B------:R-:W3:Y:S04]  /*1efc0*/  LDL.LU R13, [R1+0xc6c] ;  /* 0x000c6c00010d7983 */ /* 0x000ee80000300800 */
[----:B------:R-:W4:Y:S04]  /*1efd0*/  LDL.LU R12, [R1+0xc90] ;  /* 0x000c9000010c7983 */ /* 0x000f280000300800 */
[----:B------:R-:W3:Y:S04]  /*1efe0*/  LDL.LU R9, [R1+0xc64] ;  /* 0x000c640001097983 */ /* 0x000ee80000300800 */
[----:B------:R-:W3:Y:S01]  /*1eff0*/  LDL.LU R8, [R1+0xc88] ;  /* 0x000c880001087983 */ /* 0x000ee20000300800 */
[----:B------:R-:W-:-:S03]  /*1f000*/  IMAD.MOV.U32 R17, RZ, RZ, R28 ;  /* 0x000000ffff117224 */ /* 0x000fc600078e001c */
[----:B------:R-:W3:Y:S04]  /*1f010*/  LDL.LU R29, [R1+0xc5c] ;  /* 0x000c5c00011d7983 */ /* 0x000ee80000300800 */
[----:B------:R-:W3:Y:S04]  /*1f020*/  LDL.LU R28, [R1+0xc80] ;  /* 0x000c8000011c7983 */ /* 0x000ee80000300800 */
[----:B------:R-:W-:Y:S04]  /*1f030*/  STL.64 [R1+0x70], R4 ;  /* 0x0000700401007387 */ /* 0x000fe80000100a00 */
[----:B------:R0:W-:Y:S04]  /*1f040*/  STL.64 [R1+0x78], R6 ;  /* 0x0000780601007387 */ /* 0x0001e80000100a00 */
[----:B0-----:R-:W2:Y:S04]  /*1f050*/  LDL.LU.64 R6, [R1+0x1058] ;  /* 0x0010580001067983 */ /* 0x001ea80000300a00 */
[----:B------:R-:W4:Y:S01]  /*1f060*/  LDL.LU.64 R4, [R1+0x1050] ;  /* 0x0010500001047983 */ /* 0x000f220000300a00 */
[----:B------:R-:W-:-:S02]  /*1f070*/  IMAD.SHL.U32 R20, R20, 0x80, RZ ;  /* 0x0000008014147824 */ /* 0x000fc400078e00ff */
[----:B------:R-:W-:Y:S01]  /*1f080*/  IMAD.MOV.U32 R19, RZ, RZ, R2 ;  /* 0x000000ffff137224 */ /* 0x000fe200078e0002 */
[----:B------:R-:W3:Y:S04]  /*1f090*/  LDL.LU R10, [R1+0xcac] ;  /* 0x000cac00010a7983 */ /* 0x000ee80000300800 */
[----:B------:R-:W3:Y:S01]  /*1f0a0*/  LDL.LU R11, [R1+0xca4] ;  /* 0x000ca400010b7983 */ /* 0x000ee20000300800 */
[----:B------:R-:W-:Y:S02]  /*1f0b0*/  IMAD.SHL.U32 R20, R20, 0x2, RZ ;  /* 0x0000000214147824 */ /* 0x000fe400078e00ff */
[----:B------:R-:W-:-:S03]  /*1f0c0*/  IMAD.MOV.U32 R18, RZ, RZ, R3 ;  /* 0x000000ffff127224 */ /* 0x000fc600078e0003 */
[-C--:B----4-:R-:W-:Y:S02]  /*1f0d0*/  IADD3 R2, P0, R4, R20.reuse, RZ ;  /* 0x0000001404027210 */ /* 0x090fe40007f1e0ff */
[----:B--2---:R-:W-:-:S03]  /*1f0e0*/  IADD3 R3, P1, R6, R20, RZ ;  /* 0x0000001406037210 */ /* 0x004fc60007f3e0ff */
[----:B------:R0:W-:Y:S01]  /*1f0f0*/  STL [R1+0xf04], R2 ;  /* 0x000f040201007387 */ /* 0x0001e20000100800 */
[--C-:B------:R-:W-:Y:S02]  /*1f100*/  IMAD.X R4, R5, 0x1, R0.reuse, P0 ;  /* 0x0000000105047824 */ /* 0x100fe400000e0600 */
[----:B------:R-:W-:Y:S01]  /*1f110*/  IMAD.X R5, R7, 0x1, R0, P1 ;  /* 0x0000000107057824 */ /* 0x000fe200008e0600 */
[----:B0-----:R-:W2:Y:S04]  /*1f120*/  LDL.LU R2, [R1+0x4bc] ;  /* 0x0004bc0001027983 */ /* 0x001ea80000300800 */
[----:B------:R-:W-:Y:S04]  /*1f130*/  STL [R1+0xf08], R3 ;  /* 0x000f080301007387 */ /* 0x000fe80000100800 */
[----:B------:R0:W-:Y:S04]  /*1f140*/  STL [R1+0xf0c], R4 ;  /* 0x000f0c0401007387 */ /* 0x0001e80000100800 */
[----:B------:R-:W4:Y:S01]  /*1f150*/  LDL.LU.64 R6, [R1+0x1048] ;  /* 0x0010480001067983 */ /* 0x000f220000300a00 */
[----:B0-----:R-:W0:Y:S02]  /*1f160*/  LDC R4, c[0x0][0x230] ;  /* 0x00008c00ff047b82 */ /* 0x001e240000000800 */
[----:B0-----:R-:W-:-:S05]  /*1f170*/  VIADD R4, R4, 0x7f ;  /* 0x0000007f04047836 */ /* 0x001fca0000000000 */
[----:B------:R-:W-:-:S04]  /*1f180*/  SHF.R.S32.HI R3, RZ, 0x1f, R4 ;  /* 0x0000001fff037819 */ /* 0x000fc80000011404 */
[----:B------:R-:W-:Y:S01]  /*1f190*/  LEA.HI R3, R3, R4, RZ, 0x7 ;  /* 0x0000000403037211 */ /* 0x000fe200078f38ff */
[----:B--2---:R-:W-:-:S05]  /*1f1a0*/  VIADD R2, R2, 0x1 ;  /* 0x0000000102027836 */ /* 0x004fca0000000000 */
[----:B------:R-:W-:Y:S04]  /*1f1b0*/  STL [R1+0x4bc], R2 ;  /* 0x0004bc0201007387 */ /* 0x000fe80000100800 */
[----:B------:R4:W-:Y:S02]  /*1f1c0*/  STL [R1+0xf10], R5 ;  /* 0x000f100501007387 */ /* 0x0009e40000100800 */
[----:B----4-:R-:W-:Y:S02]  /*1f1d0*/  HMMA.16816.F32 R4, R24, R6, R16 ;  /* 0x000000061804723c */ /* 0x010fe40000001810 */
[----:B------:R-:W2:Y:S04]  /*1f1e0*/  LDL.LU.64 R18, [R1+0x1040] ;  /* 0x0010400001127983 */ /* 0x000ea80000300a00 */
[----:B------:R-:W4:Y:S01]  /*1f1f0*/  LDL.LU.64 R16, [R1+0x1038] ;  /* 0x0010380001107983 */ /* 0x000f220000300a00 */
[----:B---3--:R-:W-:-:S02]  /*1f200*/  IADD3 R10, P1, R10, R20, RZ ;  /* 0x000000140a0a7210 */ /* 0x008fc40007f3e0ff */
[-C--:B------:R-:W-:Y:S02]  /*1f210*/  IADD3 R11, P2, R11, R20.reuse, RZ ;  /* 0x000000140b0b7210 */ /* 0x080fe40007f5e0ff */
[-C--:B------:R-:W-:Y:S02]  /*1f220*/  IADD3 R14, P3, R14, R20.reuse, RZ ;  /* 0x000000140e0e7210 */ /* 0x080fe40007f7e0ff */
[-C--:B------:R-:W-:Y:S02]  /*1f230*/  IADD3 R15, P4, R15, R20.reuse, RZ ;  /* 0x000000140f0f7210 */ /* 0x080fe40007f9e0ff */
[-C--:B------:R-:W-:Y:S01]  /*1f240*/  IADD3 R21, P6, R21, R20.reuse, RZ ;  /* 0x0000001415157210 */ /* 0x080fe20007fde0ff */
[----:B------:R-:W-:Y:S01]  /*1f250*/  IMAD.X R22, R22, 0x1, R0, P1 ;  /* 0x0000000116167824 */ /* 0x000fe200008e0600 */
[----:B------:R-:W-:-:S06]  /*1f260*/  IADD3 R23, P1, R23, R20, RZ ;  /* 0x0000001417177210 */ /* 0x000fcc0007f3e0ff */
[----:B------:R-:W-:Y:S04]  /*1f270*/  STL.64 [R1+0x50], R4 ;  /* 0x0000500401007387 */ /* 0x000fe80000100a00 */
[----:B------:R0:W-:Y:S02]  /*1f280*/  STL.64 [R1+0x58], R6 ;  /* 0x0000580601007387 */ /* 0x0001e40000100a00 */
[----:B0-----:R-:W-:-:S05]  /*1f290*/  IMAD.MOV.U32 R6, RZ, RZ, R7 ;  /* 0x000000ffff067224 */ /* 0x001fca00078e0007 */
[----:B------:R-:W-:Y:S04]  /*1f2a0*/  STL [R1+0xf14], R6 ;  /* 0x000f140601007387 */ /* 0x000fe80000100800 */
[----:B------:R-:W-:Y:S04]  /*1f2b0*/  STL [R1+0xcac], R10 ;  /* 0x000cac0a01007387 */ /* 0x000fe80000100800 */
[----:B------:R-:W-:Y:S04]  /*1f2c0*/  STL [R1+0xca4], R11 ;  /* 0x000ca40b01007387 */ /* 0x000fe80000100800 */
[----:B------:R-:W-:Y:S04]  /*1f2d0*/  STL [R1+0xc9c], R14 ;  /* 0x000c9c0e01007387 */ /* 0x000fe80000100800 */
[----:B------:R-:W-:Y:S01]  /*1f2e0*/  STL [R1+0xc94], R15 ;  /* 0x000c940f01007387 */ /* 0x000fe20000100800 */
[--C-:B------:R-:W-:Y:S01]  /*1f2f0*/  IMAD.X R12, R12, 0x1, R0.reuse, P4 ;  /* 0x000000010c0c7824 */ /* 0x100fe200020e0600 */
[-C--:B------:R-:W-:Y:S01]  /*1f300*/  IADD3 R9, P4, R9, R20.reuse, RZ ;  /* 0x0000001409097210 */ /* 0x080fe20007f9e0ff */
[--C-:B------:R-:W-:Y:S01]  /*1f310*/  IMAD.X R28, R28, 0x1, R0.reuse, P6 ;  /* 0x000000011c1c7824 */ /* 0x100fe200030e0600 */
[-C--:B----4-:R-:W-:Y:S01]  /*1f320*/  IADD3 R16, P5, R16, R20.reuse, RZ ;  /* 0x0000001410107210 */ /* 0x090fe20007fbe0ff */
[--C-:B--2---:R-:W-:Y:S01]  /*1f330*/  IMAD.X R19, R19, 0x1, R0.reuse, P2 ;  /* 0x0000000113137824 */ /* 0x104fe200010e0600 */
[----:B------:R-:W-:Y:S01]  /*1f340*/  IADD3 R18, P2, R18, R20, RZ ;  /* 0x0000001412127210 */ /* 0x000fe20007f5e0ff */
[----:B------:R-:W-:-:S02]  /*1f350*/  IMAD.X R17, R17, 0x1, R0, P3 ;  /* 0x0000000111117824 */ /* 0x000fc400018e0600 */
[----:B------:R-:W-:Y:S04]  /*1f360*/  STL [R1+0xc8c], R16 ;  /* 0x000c8c1001007387 */ /* 0x000fe80000100800 */
[----:B------:R-:W-:Y:S04]  /*1f370*/  STL [R1+0xc84], R21 ;  /* 0x000c841501007387 */ /* 0x000fe80000100800 */
[----:B------:R-:W-:Y:S01]  /*1f380*/  STL [R1+0xca8], R22 ;  /* 0x000ca81601007387 */ /* 0x000fe20000100800 */
[----:B------:R-:W-:-:S03]  /*1f390*/  IADD3 R13, P3, R13, R20, RZ ;  /* 0x000000140d0d7210 */ /* 0x000fc60007f7e0ff */
[----:B------:R-:W-:Y:S04]  /*1f3a0*/  STL [R1+0xc7c], R23 ;  /* 0x000c7c1701007387 */ /* 0x000fe80000100800 */
[----:B------:R-:W-:Y:S04]  /*1f3b0*/  STL [R1+0xca0], R19 ;  /* 0x000ca01301007387 */ /* 0x000fe80000100800 */
[----:B------:R-:W-:Y:S04]  /*1f3c0*/  STL [R1+0xc74], R18 ;  /* 0x000c741201007387 */ /* 0x000fe80000100800 */
[----:B------:R-:W-:Y:S01]  /*1f3d0*/  STL [R1+0xc98], R17 ;  /* 0x000c981101007387 */ /* 0x000fe20000100800 */
[----:B------:R-:W-:-:S03]  /*1f3e0*/  IMAD.X R8, R8, 0x1, R0, P5 ;  /* 0x0000000108087824 */ /* 0x000fc600028e0600 */
[----:B------:R-:W-:Y:S01]  /*1f3f0*/  STL [R1+0xc6c], R13 ;  /* 0x000c6c0d01007387 */ /* 0x000fe20000100800 */
[----:B------:R-:W-:-:S03]  /*1f400*/  IADD3 R29, P5, R29, R20, RZ ;  /* 0x000000141d1d7210 */ /* 0x000fc60007fbe0ff */
[----:B------:R-:W-:Y:S04]  /*1f410*/  STL [R1+0xc90], R12 ;  /* 0x000c900c01007387 */ /* 0x000fe80000100800 */
[----:B------:R-:W-:Y:S04]  /*1f420*/  STL [R1+0xc64], R9 ;  /* 0x000c640901007387 */ /* 0x000fe80000100800 */
[----:B------:R0:W-:Y:S04]  /*1f430*/  STL [R1+0x1034], R0 ;  /* 0x0010340001007387 */ /* 0x0001e80000100800 */
[----:B------:R-:W-:Y:S04]  /*1f440*/  STL [R1+0xc88], R8 ;  /* 0x000c880801007387 */ /* 0x000fe80000100800 */
[----:B0-----:R-:W2:Y:S04]  /*1f450*/  LDL.LU R0, [R1+0xc54] ;  /* 0x000c540001007983 */ /* 0x001ea80000300800 */
[----:B------:R-:W-:Y:S04]  /*1f460*/  STL [R1+0xc5c], R29 ;  /* 0x000c5c1d01007387 */ /* 0x000fe80000100800 */
[----:B------:R-:W3:Y:S04]  /*1f470*/  LDL.LU R6, [R1+0xc44] ;  /* 0x000c440001067983 */ /* 0x000ee80000300800 */
[----:B------:R-:W-:Y:S04]  /*1f480*/  STL [R1+0xc80], R28 ;  /* 0x000c801c01007387 */ /* 0x000fe80000100800 */
[----:B---3--:R0:W-:Y:S04]  /*1f490*/  STL [R1+0x1028], R6 ;  /* 0x0010280601007387 */ /* 0x0081e80000100800 */
[----:B0-----:R-:W3:Y:S04]  /*1f4a0*/  LDL.LU R6, [R1+0xc70] ;  /* 0x000c700001067983 */ /* 0x001ee80000300800 */
[----:B---3--:R0:W-:Y:S04]  /*1f4b0*/  STL [R1+0x102c], R6 ;  /* 0x00102c0601007387 */ /* 0x0081e80000100800 */
[----:B0-----:R-:W3:Y:S01]  /*1f4c0*/  LDL.LU R6, [R1+0xc4c] ;  /* 0x000c4c0001067983 */ /* 0x001ee20000300800 */
[----:B------:R-:W-:-:S04]  /*1f4d0*/  SHF.R.S32.HI R3, RZ, 0x7, R3 ;  /* 0x00000007ff037819 */ /* 0x000fc80000011403 */
[----:B------:R-:W-:Y:S02]  /*1f4e0*/  ISETP.NE.U32.AND P0, PT, R2, R3, PT ;  /* 0x000000030200720c */ /* 0x000fe40003f05070 */
[----:B--2---:R-:W-:Y:S01]  /*1f4f0*/  IADD3 R0, P6, R0, R20, RZ ;  /* 0x0000001400007210 */ /* 0x004fe20007fde0ff */
[----:B---3--:R0:W-:Y:S04]  /*1f500*/  STL [R1+0x1030], R6 ;  /* 0x0010300601007387 */ /* 0x0081e80000100800 */
[----:B0-----:R-:W2:Y:S04]  /*1f510*/  LDL.LU R6, [R1+0xc78] ;  /* 0x000c780001067983 */ /* 0x001ea80000300800 */
        /* <DEDUP_REMOVED lines=26> */
[----:B------:R0:W-:Y:S04]  /*1f6c0*/  STL [R1+0xc54], R0 ;  /* 0x000c540001007387 */ /* 0x0001e80000100800 */
[----:B0-----:R-:W2:Y:S02]  /*1f6d0*/  LDL.LU R0, [R1+0x1034] ;  /* 0x0010340001007983 */ /* 0x001ea40000300800 */
[----:B--2---:R-:W-:-:S05]  /*1f6e0*/  IMAD.X R6, R6, 0x1, R0, P1 ;  /* 0x0000000106067824 */ /* 0x004fca00008e0600 */
[----:B------:R0:W-:Y:S04]  /*1f6f0*/  STL [R1+0xc78], R6 ;  /* 0x000c780601007387 */ /* 0x0001e80000100800 */
[----:B0-----:R-:W2:Y:S02]  /*1f700*/  LDL.LU R6, [R1+0x1030] ;  /* 0x0010300001067983 */ /* 0x001ea40000300800 */
[----:B--2---:R-:W-:-:S05]  /*1f710*/  IADD3 R6, P1, R6, R20, RZ ;  /* 0x0000001406067210 */ /* 0x004fca0007f3e0ff */
[----:B------:R0:W-:Y:S04]  /*1f720*/  STL [R1+0xc4c], R6 ;  /* 0x000c4c0601007387 */ /* 0x0001e80000100800 */
[----:B0-----:R-:W2:Y:S02]  /*1f730*/  LDL.LU R6, [R1+0x102c] ;  /* 0x00102c0001067983 */ /* 0x001ea40000300800 */
[----:B--2---:R-:W-:-:S05]  /*1f740*/  IMAD.X R6, R6, 0x1, R0, P2 ;  /* 0x0000000106067824 */ /* 0x004fca00010e0600 */
[----:B------:R0:W-:Y:S04]  /*1f750*/  STL [R1+0xc70], R6 ;  /* 0x000c700601007387 */ /* 0x0001e80000100800 */
[----:B0-----:R-:W2:Y:S01]  /*1f760*/  LDL.LU R6, [R1+0x1028] ;  /* 0x0010280001067983 */ /* 0x001ea20000300800 */
[--C-:B---3--:R-:W-:Y:S01]  /*1f770*/  IMAD.X R24, R24, 0x1, R0.reuse, P3 ;  /* 0x0000000118187824 */ /* 0x108fe200018e0600 */
[-C--:B----4-:R-:W-:Y:S01]  /*1f780*/  IADD3 R25, P3, R25, R20.reuse, RZ ;  /* 0x0000001419197210 */ /* 0x090fe20007f7e0ff */
[--C-:B------:R-:W-:Y:S01]  /*1f790*/  IMAD.X R26, R26, 0x1, R0.reuse, P4 ;  /* 0x000000011a1a7824 */ /* 0x100fe200020e0600 */
[-C--:B------:R-:W-:Y:S01]  /*1f7a0*/  IADD3 R27, P4, R27, R20.reuse, RZ ;  /* 0x000000141b1b7210 */ /* 0x080fe20007f9e0ff */
        /* <DEDUP_REMOVED lines=16> */
[----:B------:R-:W-:Y:S01]  /*1f8b0*/  IMAD.X R29, R29, 0x1, R0, P3 ;  /* 0x000000011d1d7824 */ /* 0x000fe200018e0600 */
[----:B------:R-:W-:-:S02]  /*1f8c0*/  IADD3 R28, P3, R28, R20, RZ ;  /* 0x000000141c1c7210 */ /* 0x000fc40007f7e0ff */
[----:B--2---:R-:W-:-:S05]  /*1f8d0*/  IADD3 R6, P2, R6, R20, RZ ;  /* 0x0000001406067210 */ /* 0x004fca0007f5e0ff */
[----:B------:R-:W-:Y:S04]  /*1f8e0*/  STL [R1+0xc44], R6 ;  /* 0x000c440601007387 */ /* 0x000fe80000100800 */
[----:B------:R-:W-:Y:S04]  /*1f8f0*/  STL [R1+0xc68], R24 ;  /* 0x000c681801007387 */ /* 0x000fe80000100800 */
[----:B------:R-:W-:Y:S04]  /*1f900*/  STL [R1+0xc3c], R25 ;  /* 0x000c3c1901007387 */ /* 0x000fe80000100800 */
        /* <DEDUP_REMOVED lines=19> */
[----:B------:R-:W-:Y:S04]  /*1fa40*/  STL [R1+0xc20], R18 ;  /* 0x000c201201007387 */ /* 0x000fe80000100800 */
[----:B------:R-:W-:Y:S01]  /*1fa50*/  STL [R1+0xbf4], R17 ;  /* 0x000bf41101007387 */ /* 0x000fe20000100800 */
[----:B------:R-:W-:-:S03]  /*1fa60*/  IADD3 R8, P2, R8, R20, RZ ;  /* 0x0000001408087210 */ /* 0x000fc60007f5e0ff */
[----:B------:R-:W-:Y:S04]  /*1fa70*/  STL [R1+0xc18], R13 ;  /* 0x000c180d01007387 */ /* 0x000fe80000100800 */
        /* <DEDUP_REMOVED lines=12> */
[----:B--2---:R-:W-:-:S03]  /*1fb40*/  IMAD.X R20, R20, 0x1, R0, P4 ;  /* 0x0000000114147824 */ /* 0x004fc600020e0600 */
[----:B---3--:R0:W-:Y:S04]  /*1fb50*/  STL [R1+0x1020], R6 ;  /* 0x0010200601007387 */ /* 0x0081e80000100800 */
[----:B0-----:R-:W2:Y:S04]  /*1fb60*/  LDL.LU R6, [R1+0xbd4] ;  /* 0x000bd40001067983 */ /* 0x001ea80000300800 */
[----:B------:R-:W3:Y:S04]  /*1fb70*/  LDL.LU R24, [R1+0xbc4] ;  /* 0x000bc40001187983 */ /* 0x000ee80000300800 */
[----:B------:R-:W4:Y:S04]  /*1fb80*/  LDL.LU R25, [R1+0xbe8] ;  /* 0x000be80001197983 */ /* 0x000f280000300800 */
        /* <DEDUP_REMOVED lines=24> */
[----:B------:R0:W-:Y:S04]  /*1fd10*/  STL [R1+0xc00], R20 ;  /* 0x000c001401007387 */ /* 0x0001e80000100800 */
[----:B0-----:R-:W2:Y:S02]  /*1fd20*/  LDL.LU R20, [R1+0x1024] ;  /* 0x0010240001147983 */ /* 0x001ea40000300800 */
[----:B--2---:R-:W-:-:S05]  /*1fd30*/  IADD3 R6, P4, R6, R20, RZ ;  /* 0x0000001406067210 */ /* 0x004fca0007f9e0ff */
[----:B------:R0:W-:Y:S04]  /*1fd40*/  STL [R1+0xbd4], R6 ;  /* 0x000bd40601007387 */ /* 0x0001e80000100800 */
[----:B0-----:R-:W2:Y:S02]  /*1fd50*/  LDL.LU R6, [R1+0x1020] ;  /* 0x0010200001067983 */ /* 0x001ea40000300800 */
[----:B--2---:R-:W-:-:S05]  /*1fd60*/  IMAD.X R6, R6, 0x1, R0, P5 ;  /* 0x0000000106067824 */ /* 0x004fca00028e0600 */
[----:B------:R0:W-:Y:S04]  /*1fd70*/  STL [R1+0xbf8], R6 ;  /* 0x000bf80601007387 */ /* 0x0001e80000100800 */
[----:B0-----:R-:W2:Y:S02]  /*1fd80*/  LDL.LU R6, [R1+0x101c] ;  /* 0x00101c0001067983 */ /* 0x001ea40000300800 */
[----:B--2---:R-:W-:-:S05]  /*1fd90*/  IADD3 R6, P5, R6, R20, RZ ;  /* 0x0000001406067210 */ /* 0x004fca0007fbe0ff */
[----:B------:R0:W-:Y:S04]  /*1fda0*/  STL [R1+0xbcc], R6 ;  /* 0x000bcc0601007387 */ /* 0x0001e80000100800 */
[----:B0-----:R-:W2:Y:S01]  /*1fdb0*/  LDL.LU R6, [R1+0x1018] ;  /* 0x0010180001067983 */ /* 0x001ea20000300800 */
[--C-:B----4-:R-:W-:Y:S01]  /*1fdc0*/  IMAD.X R25, R25, 0x1, R0.reuse, P1 ;  /* 0x0000000119197824 */ /* 0x110fe200008e0600 */
[-C--:B---3--:R-:W-:Y:S01]  /*1fdd0*/  IADD3 R26, P1, R26, R20.reuse, RZ ;  /* 0x000000141a1a7210 */ /* 0x088fe20007f3e0ff */
        /* <DEDUP_REMOVED lines=17> */
[----:B------:R-:W-:Y:S01]  /*1fef0*/  IADD3 R9, P5, R9, R20, RZ ;  /* 0x0000001409097210 */ /* 0x000fe20007fbe0ff */
[----:B------:R-:W-:-:S02]  /*1ff00*/  IMAD.X R28, R28, 0x1, R0, P1 ;  /* 0x000000011c1c7824 */ /* 0x000fc400008e0600 */
[----:B--2---:R-:W-:Y:S01]  /*1ff10*/  IMAD.X R6, R6, 0x1, R0, P6 ;  /* 0x0000000106067824 */ /* 0x004fe200030e0600 */
[----:B------:R-:W-:-:S04]  /*1ff20*/  IADD3 R24, P6, R24, R20, RZ ;  /* 0x0000001418187210 */ /* 0x000fc80007fde0ff */
        /* <DEDUP_REMOVED lines=38> */
[----:B--2---:R-:W-:-:S03]  /*20190*/  IADD3 R0, P1, R0, R20, RZ ;  /* 0x0000001400007210 */ /* 0x004fc60007f3e0ff */
        /* <DEDUP_REMOVED lines=1365> */
[----:B------:R-:W-:Y:S01]  /*256f0*/  IADD3 R23, P3, R23, UR7, RZ ;  /* 0x0000000717177c10 */ /* 0x000fe2000ff7e0ff */
[--C-:B------:R-:W-:Y:S01]  /*25700*/  IMAD.X R19, R19, 0x1, R0.reuse, P4 ;  /* 0x0000000113137824 */ /* 0x100fe200020e0600 */
[----:B------:R-:W-:Y:S01]  /*25710*/  IADD3 R18, P4, R18, UR7, RZ ;  /* 0x0000000712127c10 */ /* 0x000fe2000ff9e0ff */
[--C-:B------:R-:W-:Y:S01]  /*25720*/  IMAD.X R17, R17, 0x1, R0.reuse, P5 ;  /* 0x0000000111117824 */ /* 0x100fe200028e0600 */
[----:B------:R-:W-:Y:S01]  /*25730*/  IADD3 R13, P5, R13, UR7, RZ ;  /* 0x000000070d0d7c10 */ /* 0x000fe2000ffbe0ff */
[--C-:B------:R-:W-:Y:S01]  /*25740*/  IMAD.X R12, R12, 0x1, R0.reuse, P6 ;  /* 0x000000010c0c7824 */ /* 0x100fe200030e0600 */
[----:B------:R-:W-:Y:S01]  /*25750*/  IADD3 R9, P6, R9, UR7, RZ ;  /* 0x0000000709097c10 */ /* 0x000fe2000ffde0ff */
[----:B--2---:R-:W-:Y:S01]  /*25760*/  IMAD.X R6, R6, 0x1, R0, P1 ;  /* 0x0000000106067824 */ /* 0x004fe200008e0600 */
[----:B------:R-:W-:-:S04]  /*25770*/  IADD3 R24, P1, R24, R20, RZ ;  /* 0x0000001418187210 */ /* 0x000fc80007f3e0ff */
[----:B------:R0:W-:Y:S04]  /*25780*/  STL [R1+0x528], R6 ;  /* 0x0005280601007387 */ /* 0x0001e80000100800 */
        /* <DEDUP_REMOVED lines=25> */
[----:B0-----:R-:W2:Y:S01]  /*25920*/  LDL.LU R6, [R1+0xd80] ;  /* 0x000d800001067983 */ /* 0x001ea20000300800 */
[----:B------:R-:W-:Y:S01]  /*25930*/  IMAD.X R8, R8, 0x1, R0, P1 ;  /* 0x0000000108087824 */ /* 0x000fe200008e0600 */
[----:B------:R-:W-:-:S04]  /*25940*/  IADD3 R29, P1, R29, UR7, RZ ;  /* 0x000000071d1d7c10 */ /* 0x000fc8000ff3e0ff */
[----:B------:R-:W-:Y:S01]  /*25950*/  STL [R1+0xcbc], R8 ;  /* 0x000cbc0801007387 */ /* 0x000fe20000100800 */
[----:B------:R-:W-:-:S03]  /*25960*/  IMAD.X R28, R28, 0x1, R0, P2 ;  /* 0x000000011c1c7824 */ /* 0x000fc600010e0600 */
[----:B--2---:R0:W-:Y:S04]  /*25970*/  STL [R1+0xf34], R6 ;  /* 0x000f340601007387 */ /* 0x0041e80000100800 */
[----:B------:R1:W-:Y:S04]  /*25980*/  STL [R1+0xd90], R29 ;  /* 0x000d901d01007387 */ /* 0x0003e80000100800 */
[----:B0-----:R-:W2:Y:S04]  /*25990*/  LDL.LU R6, [R1+0xd88] ;  /* 0x000d880001067983 */ /* 0x001ea80000300800 */
[----:B------:R0:W-:Y:S04]  /*259a0*/  STL [R1+0xcc4], R28 ;  /* 0x000cc41c01007387 */ /* 0x0001e80000100800 */
        /* <DEDUP_REMOVED lines=25> */
[----:B-1----:R-:W4:Y:S04]  /*25b40*/  LDL.LU R29, [R1+0xd18] ;  /* 0x000d1800011d7983 */ /* 0x002f280000300800 */
[----:B0-----:R-:W4:Y:S04]  /*25b50*/  LDL.LU R28, [R1+0xd3c] ;  /* 0x000d3c00011c7983 */ /* 0x001f280000300800 */
[----:B------:R0:W-:Y:S04]  /*25b60*/  STL [R1+0xf18], R0 ;  /* 0x000f180001007387 */ /* 0x0001e80000100800 */
[----:B0-----:R-:W4:Y:S01]  /*25b70*/  LDL.LU R0, [R1+0xdac] ;  /* 0x000dac0001007983 */ /* 0x001f220000300800 */
[----:B--2---:R-:W-:-:S05]  /*25b80*/  IADD3 R6, P2, R6, UR7, RZ ;  /* 0x0000000706067c10 */ /* 0x004fca000ff5e0ff */
[----:B------:R0:W-:Y:S04]  /*25b90*/  STL [R1+0xd88], R6 ;  /* 0x000d880601007387 */ /* 0x0001e80000100800 */
[----:B0-----:R-:W2:Y:S01]  /*25ba0*/  LDL.LU R6, [R1+0xf34] ;  /* 0x000f340001067983 */ /* 0x001ea20000300800 */
[----:B---3--:R-:W-:Y:S02]  /*25bb0*/  IADD3.X R24, R24, UR6, RZ, P4, !PT ;  /* 0x0000000618187c10 */ /* 0x008fe4000a7fe4ff */
[----:B----4-:R-:W-:Y:S02]  /*25bc0*/  IADD3 R25, P4, R25, UR7, RZ ;  /* 0x0000000719197c10 */ /* 0x010fe4000ff9e0ff */
[----:B------:R-:W-:Y:S02]  /*25bd0*/  IADD3.X R26, R26, UR6, RZ, P5, !PT ;  /* 0x000000061a1a7c10 */ /* 0x000fe4000affe4ff */
[----:B------:R-:W-:-:S02]  /*25be0*/  IADD3 R27, P5, R27, UR7, RZ ;  /* 0x000000071b1b7c10 */ /* 0x000fc4000ffbe0ff */
[----:B------:R-:W-:Y:S02]  /*25bf0*/  IADD3.X R7, R7, UR6, RZ, P6, !PT ;  /* 0x0000000607077c10 */ /* 0x000fe4000b7fe4ff */
[----:B------:R-:W-:Y:S02]  /*25c00*/  IADD3 R5, P6, R5, UR7, RZ ;  /* 0x0000000705057c10 */ /* 0x000fe4000ffde0ff */
[----:B------:R-:W-:Y:S02]  /*25c10*/  IADD3.X R4, R4, UR6, RZ, P1, !PT ;  /* 0x0000000604047c10 */ /* 0x000fe40008ffe4ff */
[----:B------:R-:W-:Y:S02]  /*25c20*/  IADD3 R3, P1, R3, UR7, RZ ;  /* 0x0000000703037c10 */ /* 0x000fe4000ff3e0ff */
[----:B------:R-:W-:Y:S02]  /*25c30*/  IADD3.X R2, R2, UR6, RZ, P2, !PT ;  /* 0x0000000602027c10 */ /* 0x000fe400097fe4ff */
[----:B------:R-:W-:-:S02]  /*25c40*/  IADD3 R10, P2, R10, UR7, RZ ;  /* 0x000000070a0a7c10 */ /* 0x000fc4000ff5e0ff */
[----:B------:R-:W-:-:S05]  /*25c50*/  IADD3.X R0, R0, UR6, RZ, P3, !PT ;  /* 0x0000000600007c10 */ /* 0x000fca0009ffe4ff */
[----:B------:R0:W-:Y:S01]  /*25c60*/  STL [R1+0xdac], R0 ;  /* 0x000dac0001007387 */ /* 0x0001e20000100800 */
[----:B------:R-:W-:Y:S02]  /*25c70*/  IADD3.X R15, R15, UR6, RZ, P4, !PT ;  /* 0x000000060f0f7c10 */ /* 0x000fe4000a7fe4ff */
[----:B------:R-:W-:Y:S02]  /*25c80*/  IADD3 R16, P4, R16, UR7, RZ ;  /* 0x0000000710107c10 */ /* 0x000fe4000ff9e0ff */
[----:B------:R-:W-:Y:S02]  /*25c90*/  IADD3.X R20, R20, UR6, RZ, P5, !PT ;  /* 0x0000000614147c10 */ /* 0x000fe4000affe4ff */
[----:B------:R-:W-:Y:S02]  /*25ca0*/  IADD3 R21, P5, R21, UR7, RZ ;  /* 0x0000000715157c10 */ /* 0x000fe4000ffbe0ff */
[----:B------:R-:W-:Y:S02]  /*25cb0*/  IADD3.X R22, R22, UR6, RZ, P6, !PT ;  /* 0x0000000616167c10 */ /* 0x000fe4000b7fe4ff */
[----:B------:R-:W-:-:S02]  /*25cc0*/  IADD3 R23, P6, R23, UR7, RZ ;  /* 0x0000000717177c10 */ /* 0x000fc4000ffde0ff */
[----:B------:R-:W-:Y:S02]  /*25cd0*/  IADD3.X R19, R19, UR6, RZ, P1, !PT ;  /* 0x0000000613137c10 */ /* 0x000fe40008ffe4ff */
[----:B------:R-:W-:Y:S02]  /*25ce0*/  IADD3 R18, P1, R18, UR7, RZ ;  /* 0x0000000712127c10 */ /* 0x000fe4000ff3e0ff */
[----:B------:R-:W-:Y:S02]  /*25cf0*/  IADD3.X R17, R17, UR6, RZ, P2, !PT ;  /* 0x0000000611117c10 */ /* 0x000fe400097fe4ff */
[----:B------:R-:W-:Y:S02]  /*25d00*/  IADD3 R13, P2, R13, UR7, RZ ;  /* 0x000000070d0d7c10 */ /* 0x000fe4000ff5e0ff */
[----:B--2---:R-:W-:-:S05]  /*25d10*/  IADD3 R6, P3, R6, UR7, RZ ;  /* 0x0000000706067c10 */ /* 0x004fca000ff7e0ff */
[----:B------:R-:W-:Y:S04]  /*25d20*/  STL [R1+0xd80], R6 ;  /* 0x000d800601007387 */ /* 0x000fe80000100800 */
[----:B------:R-:W-:Y:S04]  /*25d30*/  STL [R1+0xda4], R24 ;  /* 0x000da41801007387 */ /* 0x000fe80000100800 */
[----:B------:R-:W-:Y:S04]  /*25d40*/  STL [R1+0xd78], R25 ;  /* 0x000d781901007387 */ /* 0x000fe80000100800 */
[----:B------:R-:W-:Y:S04]  /*25d50*/  STL [R1+0xd9c], R26 ;  /* 0x000d9c1a01007387 */ /* 0x000fe80000100800 */
[----:B------:R-:W-:Y:S04]  /*25d60*/  STL [R1+0xd70], R27 ;  /* 0x000d701b01007387 */ /* 0x000fe80000100800 */
[----:B------:R-:W-:Y:S04]  /*25d70*/  STL [R1+0xd94], R7 ;  /* 0x000d940701007387 */ /* 0x000fe80000100800 */
[----:B------:R-:W-:Y:S01]  /*25d80*/  STL [R1+0xd68], R5 ;  /* 0x000d680501007387 */ /* 0x000fe20000100800 */
[----:B------:R-:W-:-:S03]  /*25d90*/  IADD3.X R11, R11, UR6, RZ, P3, !PT ;  /* 0x000000060b0b7c10 */ /* 0x000fc60009ffe4ff */
[----:B------:R-:W-:Y:S01]  /*25da0*/  STL [R1+0xd8c], R4 ;  /* 0x000d8c0401007387 */ /* 0x000fe20000100800 */
[----:B------:R-:W-:-:S03]  /*25db0*/  IADD3 R14, P3, R14, UR7, RZ ;  /* 0x000000070e0e7c10 */ /* 0x000fc6000ff7e0ff */
        /* <DEDUP_REMOVED lines=19> */
[----:B0-----:R-:W2:Y:S01]  /*25ef0*/  LDL.LU R0, [R1+0xd08] ;  /* 0x000d080001007983 */ /* 0x001ea20000300800 */
[----:B------:R-:W-:-:S02]  /*25f00*/  IADD3.X R8, R8, UR6, RZ, P4, !PT ;  /* 0x0000000608087c10 */ /* 0x000fc4000a7fe4ff */
[----:B------:R-:W-:-:S03]  /*25f10*/  IADD3 R29, P4, R29, UR7, RZ ;  /* 0x000000071d1d7c10 */ /* 0x000fc6000ff9e0ff */
[----:B------:R-:W-:Y:S04]  /*25f20*/  STL [R1+0xd44], R8 ;  /* 0x000d440801007387 */ /* 0x000fe80000100800 */
[----:B--2---:R0:W-:Y:S04]  /*25f30*/  STL [R1+0xf2c], R0 ;  /* 0x000f2c0001007387 */ /* 0x0041e80000100800 */
[----:B------:R-:W-:Y:S04]  /*25f40*/  STL [R1+0xd18], R29 ;  /* 0x000d181d01007387 */ /* 0x000fe80000100800 */
[----:B0-----:R-:W2:Y:S01]  /*25f50*/  LDL.LU R0, [R1+0xd34] ;  /* 0x000d340001007983 */ /* 0x001ea20000300800 */
[----:B------:R-:W-:-:S05]  /*25f60*/  IADD3.X R28, R28, UR6, RZ, P5, !PT ;  /* 0x000000061c1c7c10 */ /* 0x000fca000affe4ff */
[----:B------:R-:W-:Y:S04]  /*25f70*/  STL [R1+0xd3c], R28 ;  /* 0x000d3c1c01007387 */ /* 0x000fe80000100800 */
[----:B--2---:R0:W-:Y:S04]  /*25f80*/  STL [R1+0xf30], R0 ;  /* 0x000f300001007387 */ /* 0x0041e80000100800 */
        /* <DEDUP_REMOVED lines=29> */
[----:B--2---:R-:W-:-:S05]  /*26160*/  IADD3 R0, P5, R0, UR7, RZ ;  /* 0x0000000700007c10 */ /* 0x004fca000ffbe0ff */
[----:B------:R0:W-:Y:S04]  /*26170*/  STL [R1+0xd10], R0 ;  /* 0x000d100001007387 */ /* 0x0001e80000100800 */
[----:B0-----:R-:W2:Y:S02]  /*26180*/  LDL.LU R0, [R1+0xf30] ;  /* 0x000f300001007983 */ /* 0x001ea40000300800 */
[----:B--2---:R-:W-:-:S05]  /*26190*/  IADD3.X R0, R0, UR6, RZ, P6, !PT ;  /* 0x0000000600007c10 */ /* 0x004fca000b7fe4ff */
        /* <DEDUP_REMOVED lines=23> */
[----:B--2---:R-:W-:-:S05]  /*26310*/  IADD3 R0, P6, R0, UR7, RZ ;  /* 0x0000000700007c10 */ /* 0x004fca000ffde0ff */
[----:B------:R0:W-:Y:S04]  /*26320*/  STL [R1+0xd08], R0 ;  /* 0x000d080001007387 */ /* 0x0001e80000100800 */
        /* <DEDUP_REMOVED lines=29> */
[----:B0-----:R-:W2:Y:S01]  /*26500*/  LDL.LU R0, [R1+0x4c8] ;  /* 0x0004c80001007983 */ /* 0x001ea20000300800 */
[----:B------:R-:W-:-:S02]  /*26510*/  IADD3 R8, P1, R8, UR7, RZ ;  /* 0x0000000708087c10 */ /* 0x000fc4000ff3e0ff */
[----:B------:R-:W-:-:S03]  /*26520*/  IADD3.X R29, R29, UR6, RZ, P2, !PT ;  /* 0x000000061d1d7c10 */ /* 0x000fc600097fe4ff */
[----:B------:R-:W-:Y:S04]  /*26530*/  STL [R1+0xdd4], R8 ;  /* 0x000dd40801007387 */ /* 0x000fe80000100800 */
[----:B--2---:R0:W-:Y:S04]  /*26540*/  STL [R1+0xf24], R0 ;  /* 0x000f240001007387 */ /* 0x0041e80000100800 */
[----:B------:R-:W-:Y:S04]  /*26550*/  STL [R1+0x4d8], R29 ;  /* 0x0004d81d01007387 */ /* 0x000fe80000100800 */
[----:B0-----:R-:W2:Y:S01]  /*26560*/  LDL.LU R0, [R1+0xddc] ;  /* 0x000ddc0001007983 */ /* 0x001ea20000300800 */
[----:B------:R-:W-:-:S05]  /*26570*/  IADD3 R28, P2, R28, UR7, RZ ;  /* 0x000000071c1c7c10 */ /* 0x000fca000ff5e0ff */
[----:B------:R-:W-:Y:S04]  /*26580*/  STL [R1+0xdd0], R28 ;  /* 0x000dd01c01007387 */ /* 0x000fe80000100800 */
[----:B--2---:R0:W-:Y:S04]  /*26590*/  STL [R1+0xf28], R0 ;  /* 0x000f280001007387 */ /* 0x0041e80000100800 */
        /* <DEDUP_REMOVED lines=29> */
[----:B--2---:R-:W-:-:S05]  /*26770*/  IADD3.X R0, R0, UR6, RZ, P3, !PT ;  /* 0x0000000600007c10 */ /* 0x004fca0009ffe4ff */
[----:B------:R0:W-:Y:S04]  /*26780*/  STL [R1+0x4d0], R0 ;  /* 0x0004d00001007387 */ /* 0x0001e80000100800 */
[----:B0-----:R-:W2:Y:S02]  /*26790*/  LDL.LU R0, [R1+0xf28] ;  /* 0x000f280001007983 */ /* 0x001ea40000300800 */
[----:B--2---:R-:W-:-:S05]  /*267a0*/  IADD3 R0, P3, R0, UR7, RZ ;  /* 0x0000000700007c10 */ /* 0x004fca000ff7e0ff */
[----:B------:R0:W-:Y:S04]  /*267b0*/  STL [R1+0xddc], R0 ;  /* 0x000ddc0001007387 */ /* 0x0001e80000100800 */
[----:B0-----:R-:W2:Y:S01]  /*267c0*/  LDL.LU R0, [R1+0xf24] ;  /* 0x000f240001007983 */ /* 0x001ea20000300800 */
[----:B----4-:R-:W-:Y:S02]  /*267d0*/  IADD3.X R24, R24, UR6, RZ, P5, !PT ;  /* 0x0000000618187c10 */ /* 0x010fe4000affe4ff */
[----:B---3--:R-:W-:Y:S02]  /*267e0*/  IADD3 R25, P5, R25, UR7, RZ ;  /* 0x0000000719197c10 */ /* 0x008fe4000ffbe0ff */
        /* <DEDUP_REMOVED lines=18> */
[----:B--2---:R-:W-:Y:S02]  /*26910*/  IADD3.X R0, R0, UR6, RZ, P4, !PT ;  /* 0x0000000600007c10 */ /* 0x004fe4000a7fe4ff */
[----:B------:R-:W-:-:S03]  /*26920*/  IADD3 R6, P4, R6, UR7, RZ ;  /* 0x0000000706067c10 */ /* 0x000fc6000ff9e0ff */
        /* <DEDUP_REMOVED lines=83> */
[----:B--2---:R-:W-:-:S05]  /*26e60*/  IADD3 R0, P1, R0, UR7, RZ ;  /* 0x0000000700007c10 */ /* 0x004fca000ff3e0ff */
[----:B------:R0:W-:Y:S04]  /*26e70*/  STL [R1+0xe5c], R0 ;  /* 0x000e5c0001007387 */ /* 0x0001e80000100800 */
[----:B0-----:R0:W5:Y:S04]  /*26e80*/  LDL.LU R0, [R1+0xf18] ;  /* 0x000f180001007983 */ /* 0x0011680000300800 */
[----:B------:R1:W-:Y:S04]  /*26e90*/  STL [R1+0xe28], R6 ;  /* 0x000e280601007387 */ /* 0x0003e80000100800 */
[----:B-1----:R0:W5:Y:S04]  /*26ea0*/  LDL.LU R6, [R1+0xf14] ;  /* 0x000f140001067983 */ /* 0x0021680000300800 */
[----:B------:R1:W-:Y:S04]  /*26eb0*/  STL [R1+0xe64], R5 ;  /* 0x000e640501007387 */ /* 0x0003e80000100800 */
[----:B-1----:R-:W2:Y:S04]  /*26ec0*/  LDL.LU R5, [R1+0xf10] ;  /* 0x000f100001057983 */ /* 0x002ea80000300800 */
[----:B------:R1:W-:Y:S04]  /*26ed0*/  STL [R1+0xe30], R4 ;  /* 0x000e300401007387 */ /* 0x0003e80000100800 */
[----:B-1----:R-:W3:Y:S04]  /*26ee0*/  LDL.LU R4, [R1+0xf0c] ;  /* 0x000f0c0001047983 */ /* 0x002ee80000300800 */
[----:B------:R1:W-:Y:S04]  /*26ef0*/  STL [R1+0xe6c], R3 ;  /* 0x000e6c0301007387 */ /* 0x0003e80000100800 */
[----:B-1----:R-:W4:Y:S04]  /*26f00*/  LDL.LU R3, [R1+0xf08] ;  /* 0x000f080001037983 */ /* 0x002f280000300800 */
[----:B------:R1:W-:Y:S04]  /*26f10*/  STL [R1+0xe38], R2 ;  /* 0x000e380201007387 */ /* 0x0003e80000100800 */
[----:B-1----:R-:W2:Y:S04]  /*26f20*/  LDL.LU R2, [R1+0xf04] ;  /* 0x000f040001027983 */ /* 0x002ea80000300800 */
[----:B------:R1:W-:Y:S01]  /*26f30*/  STL [R1+0xe74], R16 ;  /* 0x000e741001007387 */ /* 0x0003e20000100800 */
[----:B------:R-:W-:-:S02]  /*26f40*/  IADD3.X R8, R8, UR6, RZ, P6, !PT ;  /* 0x0000000608087c10 */ /* 0x000fc4000b7fe4ff */
[----:B------:R-:W-:Y:S02]  /*26f50*/  IADD3 R9, P6, R9, UR7, RZ ;  /* 0x0000000709097c10 */ /* 0x000fe4000ffde0ff */
[----:B------:R-:W-:Y:S02]  /*26f60*/  IADD3.X R12, R12, UR6, RZ, P1, !PT ;  /* 0x000000060c0c7c10 */ /* 0x000fe40008ffe4ff */
[----:B------:R-:W-:Y:S01]  /*26f70*/  IADD3 R13, P1, R13, UR7, RZ ;  /* 0x000000070d0d7c10 */ /* 0x000fe2000ff3e0ff */
[----:B-1----:R0:W5:Y:S04]  /*26f80*/  LDL.LU R16, [R1+0xf00] ;  /* 0x000f000001107983 */ /* 0x0021680000300800 */
[----:B------:R1:W-:Y:S01]  /*26f90*/  STL [R1+0xe40], R18 ;  /* 0x000e401201007387 */ /* 0x0003e20000100800 */
[----:B------:R-:W-:-:S02]  /*26fa0*/  IADD3.X R29, R29, UR6, RZ, P2, !PT ;  /* 0x000000061d1d7c10 */ /* 0x000fc400097fe4ff */
[----:B------:R-:W-:Y:S01]  /*26fb0*/  IADD3 R28, P2, R28, UR7, RZ ;  /* 0x000000071c1c7c10 */ /* 0x000fe2000ff5e0ff */
[----:B-1----:R0:W5:Y:S04]  /*26fc0*/  LDL.LU R18, [R1+0xefc] ;  /* 0x000efc0001127983 */ /* 0x0021680000300800 */
[----:B------:R1:W-:Y:S01]  /*26fd0*/  STL [R1+0xe7c], R19 ;  /* 0x000e7c1301007387 */ /* 0x0003e20000100800 */
[----:B------:R-:W-:-:S03]  /*26fe0*/  IADD3.X R24, R24, UR6, RZ, P3, !PT ;  /* 0x0000000618187c10 */ /* 0x000fc60009ffe4ff */
[----:B-1----:R0:W5:Y:S04]  /*26ff0*/  LDL.LU R19, [R1+0xef8] ;  /* 0x000ef80001137983 */ /* 0x0021680000300800 */
[----:B------:R1:W-:Y:S01]  /*27000*/  STL [R1+0xe48], R8 ;  /* 0x000e480801007387 */ /* 0x0003e20000100800 */
[----:B------:R-:W-:-:S03]  /*27010*/  IADD3 R25, P3, R25, UR7, RZ ;  /* 0x0000000719197c10 */ /* 0x000fc6000ff7e0ff */
[----:B-1----:R0:W5:Y:S04]  /*27020*/  LDL.LU R8, [R1+0xef4] ;  /* 0x000ef40001087983 */ /* 0x0021680000300800 */
[----:B------:R1:W-:Y:S01]  /*27030*/  STL [R1+0xe84], R9 ;  /* 0x000e840901007387 */ /* 0x0003e20000100800 */
        /* <DEDUP_REMOVED lines=8> */
[----:B------:R-:W-:Y:S02]  /*270c0*/  IADD3.X R11, R11, UR6, RZ, P6, !PT ;  /* 0x000000060b0b7c10 */ /* 0x000fe4000b7fe4ff */
[----:B------:R-:W-:Y:S01]  /*270d0*/  IADD3 R14, P6, R14, UR7, RZ ;  /* 0x000000070e0e7c10 */ /* 0x000fe2000ffde0ff */
[----:B-1----:R0:W5:Y:S04]  /*270e0*/  LDL.LU R13, [R1+0xee8] ;  /* 0x000ee800010d7983 */ /* 0x0021680000300800 */
[----:B------:R1:W-:Y:S01]  /*270f0*/  STL [R1+0xe58], R29 ;  /* 0x000e581d01007387 */ /* 0x0003e20000100800 */
[----:B------:R-:W-:-:S02]  /*27100*/  IADD3.X R15, R15, UR6, RZ, P1, !PT ;  /* 0x000000060f0f7c10 */ /* 0x000fc40008ffe4ff */
[----:B------:R-:W-:Y:S01]  /*27110*/  IADD3.X R20, R20, UR6, RZ, P2, !PT ;  /* 0x0000000614147c10 */ /* 0x000fe200097fe4ff */
[----:B-1----:R0:W5:Y:S04]  /*27120*/  LDL.LU R29, [R1+0xee4] ;  /* 0x000ee400011d7983 */ /* 0x0021680000300800 */
[----:B------:R1:W-:Y:S04]  /*27130*/  STL [R1+0xe94], R28 ;  /* 0x000e941c01007387 */ /* 0x0003e80000100800 */
[----:B------:R-:W-:Y:S04]  /*27140*/  STL [R1+0xe60], R24 ;  /* 0x000e601801007387 */ /* 0x000fe80000100800 */
[----:B------:R-:W-:Y:S04]  /*27150*/  STL [R1+0xe9c], R25 ;  /* 0x000e9c1901007387 */ /* 0x000fe80000100800 */
[----:B------:R-:W-:Y:S04]  /*27160*/  STL [R1+0xe68], R26 ;  /* 0x000e681a01007387 */ /* 0x000fe80000100800 */
[----:B------:R-:W-:Y:S01]  /*27170*/  STL [R1+0xea4], R27 ;  /* 0x000ea41b01007387 */ /* 0x000fe20000100800 */
[----:B-1----:R-:W1:Y:S03]  /*27180*/  S2R R28, SR_TID.X ;  /* 0x00000000001c7919 */ /* 0x002e660000002100 */
[----:B------:R-:W-:Y:S04]  /*27190*/  STL [R1+0xe70], R7 ;  /* 0x000e700701007387 */ /* 0x000fe80000100800 */
[----:B------:R-:W-:Y:S01]  /*271a0*/  STL [R1+0xeac], R10 ;  /* 0x000eac0a01007387 */ /* 0x000fe20000100800 */
[----:B------:R-:W-:-:S03]  /*271b0*/  IADD3.X R21, R21, UR6, RZ, P3, !PT ;  /* 0x0000000615157c10 */ /* 0x000fc60009ffe4ff */
[----:B------:R3:W-:Y:S01]  /*271c0*/  STL [R1+0xe78], R11 ;  /* 0x000e780b01007387 */ /* 0x0007e20000100800 */
[----:B------:R-:W-:-:S03]  /*271d0*/  IADD3.X R22, R22, UR6, RZ, P4, !PT ;  /* 0x0000000616167c10 */ /* 0x000fc6000a7fe4ff */
[----:B------:R0:W-:Y:S01]  /*271e0*/  STL [R1+0xeb0], R14 ;  /* 0x000eb00e01007387 */ /* 0x0001e20000100800 */
[----:B------:R-:W-:-:S03]  /*271f0*/  IADD3.X R23, R23, UR6, RZ, P5, !PT ;  /* 0x0000000617177c10 */ /* 0x000fc6000affe4ff */
[----:B------:R0:W-:Y:S04]  /*27200*/  STL [R1+0xe80], R15 ;  /* 0x000e800f01007387 */ /* 0x0001e80000100800 */
[----:B------:R0:W-:Y:S01]  /*27210*/  STL [R1+0xe88], R20 ;  /* 0x000e881401007387 */ /* 0x0001e20000100800 */
[----:B------:R-:W-:-:S03]  /*27220*/  IADD3.X R17, R17, UR6, RZ, P6, !PT ;  /* 0x0000000611117c10 */ /* 0x000fc6000b7fe4ff */
[----:B------:R0:W-:Y:S04]  /*27230*/  STL [R1+0xe90], R21 ;  /* 0x000e901501007387 */ /* 0x0001e80000100800 */
[----:B------:R0:W-:Y:S04]  /*27240*/  STL [R1+0xe98], R22 ;  /* 0x000e981601007387 */ /* 0x0001e80000100800 */
[----:B------:R0:W-:Y:S01]  /*27250*/  STL [R1+0xea0], R23 ;  /* 0x000ea01701007387 */ /* 0x0001e20000100800 */
[----:B-1----:R-:W-:-:S05]  /*27260*/  LOP3.LUT R28, R28, 0x3f, RZ, 0xc0, !PT ;  /* 0x0000003f1c1c7812 */ /* 0x002fca00078ec0ff */
[----:B------:R-:W-:Y:S02]  /*27270*/  IMAD.SHL.U32 R28, R28, 0x2, RZ ;  /* 0x000000021c1c7824 */ /* 0x000fe400078e00ff */
[----:B---3--:R-:W-:Y:S02]  /*27280*/  IMAD.MOV.U32 R11, RZ, RZ, R4 ;  /* 0x000000ffff0b7224 */ /* 0x008fe400078e0004 */
[----:B--2---:R-:W-:Y:S02]  /*27290*/  IMAD.MOV.U32 R10, RZ, RZ, R2 ;  /* 0x000000ffff0a7224 */ /* 0x004fe400078e0002 */
[----:B----4-:R-:W-:Y:S02]  /*272a0*/  IMAD.MOV.U32 R2, RZ, RZ, R3 ;  /* 0x000000ffff027224 */ /* 0x010fe400078e0003 */
[----:B------:R-:W-:-:S05]  /*272b0*/  IMAD.MOV.U32 R3, RZ, RZ, R5 ;  /* 0x000000ffff037224 */ /* 0x000fca00078e0005 */
[----:B------:R0:W-:Y:S04]  /*272c0*/  STL.64 [R1+0x228], R2 ;  /* 0x0002280201007387 */ /* 0x0001e80000100a00 */
[----:B------:R0:W-:Y:S04]  /*272d0*/  STL [R1+0xea8], R17 ;  /* 0x000ea81101007387 */ /* 0x0001e80000100800 */
[----:B------:R0:W-:Y:S01]  /*272e0*/  STL.64 [R1+0x230], R10 ;  /* 0x0002300a01007387 */ /* 0x0001e20000100a00 */
[----:B------:R-:W-:Y:S05]  /*272f0*/  @P0 BRA `(.L_x_1) ;  /* 0xfffffe1400a40947 */ /* 0x000fea000383ffff */
[----:B------:R-:W2:Y:S04]  /*27300*/  LDL.LU R27, [R1+0x88] ;  /* 0x00008800011b7983 */ /* 0x000ea80000300800 */
[----:B--2---:R1:W-:Y:S04]  /*27310*/  STL [R1+0xf50], R27 ;  /* 0x000f501b01007387 */ /* 0x0043e80000100800 */
[----:B-1----:R-:W2:Y:S04]  /*27320*/  LDL.LU R27, [R1+0x164] ;  /* 0x00016400011b7983 */ /* 0x002ea80000300800 */
[----:B--2---:R1:W-:Y:S04]  /*27330*/  STL [R1+0xf58], R27 ;  /* 0x000f581b01007387 */ /* 0x0043e80000100800 */
[----:B-1----:R-:W2:Y:S04]  /*27340*/  LDL.LU R27, [R1+0x16c] ;  /* 0x00016c00011b7983 */ /* 0x002ea80000300800 */
[----:B--2---:R1:W-:Y:S04]  /*27350*/  STL [R1+0xf60], R27 ;  /* 0x000f601b01007387 */ /* 0x0043e80000100800 */
[----:B-1----:R-:W2:Y:S04]  /*27360*/  LDL.LU R27, [R1+0x84] ;  /* 0x00008400011b7983 */ /* 0x002ea80000300800 */
[----:B--2---:R1:W-:Y:S04]  /*27370*/  STL [R1+0xf68], R27 ;  /* 0x000f681b01007387 */ /* 0x0043e80000100800 */
[----:B------:R-:W2:Y:S01]  /*27380*/  LDL.LU R26, [R1+0x80] ;  /* 0x00008000011a7983 */ /* 0x000ea20000300800 */
[----:B-1---5:R-:W-:-:S03]  /*27390*/  IMAD.MOV.U32 R27, RZ, RZ, R16 ;  /* 0x000000ffff1b7224 */ /* 0x022fc600078e0010 */
[----:B--2---:R1:W-:Y:S04]  /*273a0*/  STL [R1+0xf4c], R26 ;  /* 0x000f4c1a01007387 */ /* 0x0043e80000100800 */
[----:B-1----:R-:W2:Y:S04]  /*273b0*/  LDL.LU R26, [R1+0x58] ;  /* 0x00005800011a7983 */ /* 0x002ea80000300800 */
[----:B--2---:R1:W-:Y:S04]  /*273c0*/  STL [R1+0xf54], R26 ;  /* 0x000f541a01007387 */ /* 0x0043e80000100800 */
[----:B-1----:R-:W2:Y:S04]  /*273d0*/  LDL.LU R26, [R1+0x154] ;  /* 0x00015400011a7983 */ /* 0x002ea80000300800 */
[----:B--2---:R1:W-:Y:S04]  /*273e0*/  STL [R1+0xf5c], R26 ;  /* 0x000f5c1a01007387 */ /* 0x0043e80000100800 */
[----:B-1----:R-:W2:Y:S04]  /*273f0*/  LDL.LU R26, [R1+0x15c] ;  /* 0x00015c00011a7983 */ /* 0x002ea80000300800 */
[----:B--2---:R1:W-:Y:S04]  /*27400*/  STL [R1+0xf64], R26 ;  /* 0x000f641a01007387 */ /* 0x0043e80000100800 */
[----:B-1----:R-:W2:Y:S04]  /*27410*/  LDL.LU R26, [R1+0x54] ;  /* 0x00005400011a7983 */ /* 0x002ea80000300800 */
[----:B--2---:R-:W-:Y:S04]  /*27420*/  STL [R1+0xf6c], R26 ;  /* 0x000f6c1a01007387 */ /* 0x004fe80000100800 */
[----:B------:R-:W2:Y:S04]  /*27430*/  LDL.LU R25, [R1+0x168] ;  /* 0x0001680001197983 */ /* 0x000ea80000300800 */
[----:B--2---:R1:W-:Y:S04]  /*27440*/  STL [R1+0xf48], R25 ;  /* 0x000f481901007387 */ /* 0x0043e80000100800 */
[----:B-1----:R-:W2:Y:S04]  /*27450*/  LDL.LU R25, [R1+0x50] ;  /* 0x0000500001197983 */ /* 0x002ea80000300800 */
[----:B------:R-:W3:Y:S04]  /*27460*/  LDL.LU R24, [R1+0x160] ;  /* 0x0001600001187983 */ /* 0x000ee80000300800 */
[----:B---3--:R1:W-:Y:S04]  /*27470*/  STL [R1+0xf44], R24 ;  /* 0x000f441801007387 */ /* 0x0083e80000100800 */
[----:B-1----:R-:W3:Y:S04]  /*27480*/  LDL.LU R24, [R1+0x158] ;  /* 0x0001580001187983 */ /* 0x002ee80000300800 */
[----:B0-----:R-:W4:Y:S04]  /*27490*/  LDL.LU R23, [R1+0x18c] ;  /* 0x00018c0001177983 */ /* 0x001f280000300800 */
[----:B----4-:R0:W-:Y:S04]  /*274a0*/  STL [R1+0xf40], R23 ;  /* 0x000f401701007387 */ /* 0x0101e80000100800 */
[----:B0-----:R-:W4:Y:S04]  /*274b0*/  LDL.LU R23, [R1+0x150] ;  /* 0x0001500001177983 */ /* 0x001f280000300800 */
[----:B------:R-:W2:Y:S04]  /*274c0*/  LDL.LU R22, [R1+0x184] ;  /* 0x0001840001167983 */ /* 0x000ea80000300800 */
[----:B--2---:R0:W-:Y:S04]  /*274d0*/  STL [R1+0xf3c], R22 ;  /* 0x000f3c1601007387 */ /* 0x0041e80000100800 */
[----:B0-----:R-:W2:Y:S04]  /*274e0*/  LDL.LU R22, [R1+0x7c] ;  /* 0x00007c0001167983 */ /* 0x001ea80000300800 */
[----:B------:R-:W3:Y:S04]  /*274f0*/  LDL.LU R21, [R1+0x1bc] ;  /* 0x0001bc0001157983 */ /* 0x000ee80000300800 */
[----:B---3--:R0:W-:Y:S04]  /*27500*/  STL [R1+0xf38], R21 ;  /* 0x000f381501007387 */ /* 0x0081e80000100800 */
[----:B0-----:R-:W3:Y:S04]  /*27510*/  LDL.LU R21, [R1+0x74] ;  /* 0x0000740001157983 */ /* 0x001ee80000300800 */
[----:B------:R0:W-:Y:S04]  /*27520*/  STL [R1+0xf30], R19 ;  /* 0x000f301301007387 */ /* 0x0001e80000100800 */
[----:B0-----:R-:W4:Y:S04]  /*27530*/  LDL.LU R19, [R1+0x194] ;  /* 0x0001940001137983 */ /* 0x001f280000300800 */
[----:B----4-:R0:W-:Y:S04]  /*27540*/  STL [R1+0xf34], R19 ;  /* 0x000f341301007387 */ /* 0x0101e80000100800 */
[----:B0-----:R-:W4:Y:S04]  /*27550*/  LDL.LU R19, [R1+0x19c] ;  /* 0x00019c0001137983 */ /* 0x001f280000300800 */
[----:B------:R-:W4:Y:S04]  /*27560*/  LDL.LU R20, [R1+0x1b4] ;  /* 0x0001b40001147983 */ /* 0x000f280000300800 */
[----:B------:R0:W-:Y:S04]  /*27570*/  STL [R1+0xf2c], R18 ;  /* 0x000f2c1201007387 */ /* 0x0001e80000100800 */
[----:B0-----:R-:W4:Y:S04]  /*27580*/  LDL.LU R18, [R1+0x78] ;  /* 0x0000780001127983 */ /* 0x001f280000300800 */
[----:B------:R-:W2:Y:S04]  /*27590*/  LDL.LU R17, [R1+0x1b8] ;  /* 0x0001b80001117983 */ /* 0x000ea80000300800 */
[----:B--2---:R0:W-:Y:S04]  /*275a0*/  STL [R1+0xf28], R17 ;  /* 0x000f281101007387 */ /* 0x0041e80000100800 */
[----:B0-----:R-:W2:Y:S04]  /*275b0*/  LDL.LU R17, [R1+0x70] ;  /* 0x0000700001117983 */ /* 0x001ea80000300800 */
[----:B------:R-:W3:Y:S04]  /*275c0*/  LDL.LU R16, [R1+0x1b0] ;  /* 0x0001b00001107983 */ /* 0x000ee80000300800 */
[----:B---3--:R0:W-:Y:S04]  /*275d0*/  STL [R1+0xf24], R16 ;  /* 0x000f241001007387 */ /* 0x0081e80000100800 */
[----:B0-----:R-:W3:Y:S04]  /*275e0*/  LDL.LU R16, [R1+0x198] ;  /* 0x0001980001107983 */ /* 0x001ee80000300800 */
[----:B------:R-:W4:Y:S04]  /*275f0*/  LDL.LU R15, [R1+0x1ac] ;  /* 0x0001ac00010f7983 */ /* 0x000f280000300800 */
[----:B----4-:R0:W-:Y:S04]  /*27600*/  STL [R1+0xf20], R15 ;  /* 0x000f200f01007387 */ /* 0x0101e80000100800 */
[----:B0-----:R-:W4:Y:S04]  /*27610*/  LDL.LU R15, [R1+0x190] ;  /* 0x00019000010f7983 */ /* 0x001f280000300800 */
[----:B------:R0:W-:Y:S04]  /*27620*/  STL [R1+0xf18], R13 ;  /* 0x000f180d01007387 */ /* 0x0001e80000100800 */
[----:B0-----:R-:W2:Y:S04]  /*27630*/  LDL.LU R13, [R1+0x174] ;  /* 0x00017400010d7983 */ /* 0x001ea80000300800 */
[----:B--2---:R0:W-:Y:S04]  /*27640*/  STL [R1+0xf1c], R13 ;  /* 0x000f1c0d01007387 */ /* 0x0041e80000100800 */
[----:B0-----:R-:W2:Y:S04]  /*27650*/  LDL.LU R13, [R1+0x17c] ;  /* 0x00017c00010d7983 */ /* 0x001ea80000300800 */
[----:B------:R-:W2:Y:S04]  /*27660*/  LDL.LU R14, [R1+0x1a4] ;  /* 0x0001a400010e7983 */ /* 0x000ea80000300800 */
[----:B------:R0:W-:Y:S04]  /*27670*/  STL [R1+0xf14], R12 ;  /* 0x000f140c01007387 */ /* 0x0001e80000100800 */
        /* <DEDUP_REMOVED lines=11> */
[----:B------:R-:W2:Y:S01]  /*27730*/  LDL.LU R7, [R1+0x1ec] ;  /* 0x0001ec0001077983 */ /* 0x000ea20000300800 */
[----:B------:R-:W-:-:S03]  /*27740*/  IMAD.MOV.U32 R26, RZ, RZ, R6 ;  /* 0x000000ffff1a7224 */ /* 0x000fc600078e0006 */
        /* <DEDUP_REMOVED lines=8> */
[----:B------:R-:W2:Y:S04]  /*277d0*/  LDL.LU R4, [R1+0x214] ;  /* 0x0002140001047983 */ /* 0x000ea80000300800 */
[----:B--2---:R0:W-:Y:S04]  /*277e0*/  STL [R1+0xef4], R4 ;  /* 0x000ef40401007387 */ /* 0x0041e80000100800 */
[----:B0-----:R-:W2:Y:S04]  /*277f0*/  LDL.LU R4, [R1+0x20c] ;  /* 0x00020c0001047983 */ /* 0x001ea80000300800 */
[----:B------:R0:W-:Y:S04]  /*27800*/  STL [R1+0xee4], R29 ;  /* 0x000ee41d01007387 */ /* 0x0001e80000100800 */
[----:B0-----:R-:W3:Y:S04]  /*27810*/  LDL.LU R29, [R1+0x1c0] ;  /* 0x0001c000011d7983 */ /* 0x001ee80000300800 */
[----:B---3--:R0:W-:Y:S04]  /*27820*/  STL [R1+0xee8], R29 ;  /* 0x000ee81d01007387 */ /* 0x0081e80000100800 */
[----:B0-----:R-:W3:Y:S04]  /*27830*/  LDL.LU R29, [R1+0x1e8] ;  /* 0x0001e800011d7983 */ /* 0x001ee80000300800 */
[----:B---3--:R0:W-:Y:S04]  /*27840*/  STL [R1+0xef0], R29 ;  /* 0x000ef01d01007387 */ /* 0x0081e80000100800 */
[----:B0-----:R-:W3:Y:S04]  /*27850*/  LDL.LU R29, [R1+0x204] ;  /* 0x00020400011d7983 */ /* 0x001ee80000300800 */
[----:B------:R-:W4:Y:S01]  /*27860*/  LDL.LU R28, [R1+0x1e0] ;  /* 0x0001e000011c7983 */ /* 0x000f220000300800 */
[----:B------:R-:W-:-:S03]  /*27870*/  F2FP.F16.F32.PACK_AB R27, R26, R27 ;  /* 0x0000001b1a1b723e */ /* 0x000fc600000000ff */
[----:B----4-:R0:W-:Y:S04]  /*27880*/  STL [R1+0xeec], R28 ;  /* 0x000eec1c01007387 */ /* 0x0101e80000100800 */
[----:B0-----:R-:W4:Y:S04]  /*27890*/  LDL.LU R28, [R1+0x1c8] ;  /* 0x0001c800011c7983 */ /* 0x001f280000300800 */
[----:B------:R-:W4:Y:S04]  /*278a0*/  LDL.LU R0, [R1+0x208] ;  /* 0x0002080001007983 */ /* 0x000f280000300800 */
[----:B------:R-:W4:Y:S04]  /*278b0*/  LDL.LU R3, [R1+0x218] ;  /* 0x0002180001037983 */ /* 0x000f280000300800 */
[----:B------:R-:W4:Y:S04]  /*278c0*/  LDL.LU R2, [R1+0x200] ;  /* 0x0002000001027983 */ /* 0x000f280000300800 */
[----:B------:R-:W2:Y:S04]  /*278d0*/  LDL.LU R26, [R1+0xf6c] ;  /* 0x000f6c00011a7983 */ /* 0x000ea80000300800 */
[----:B------:R0:W-:Y:S04]  /*278e0*/  STL [R1+0x1c], R27 ;  /* 0x00001c1b01007387 */ /* 0x0001e80000100800 */
[----:B0-----:R-:W2:Y:S02]  /*278f0*/  LDL.LU R27, [R1+0xf68] ;  /* 0x000f6800011b7983 */ /* 0x001ea40000300800 */
[----:B--2---:R-:W-:-:S02]  /*27900*/  F2FP.F16.F32.PACK_AB R27, R26, R27 ;  /* 0x0000001b1a1b723e */ /* 0x004fc400000000ff */
        /* <DEDUP_REMOVED lines=12> */
[----:B------:R-:W2:Y:S02]  /*279d0*/  LDL.LU R26, [R1+0xf4c] ;  /* 0x000f4c00011a7983 */ /* 0x000ea40000300800 */
[----:B--2---:R-:W-:Y:S02]  /*279e0*/  F2FP.F16.F32.PACK_AB R26, R25, R26 ;  /* 0x0000001a191a723e */ /* 0x004fe400000000ff */
[----:B------:R-:W2:Y:S02]  /*279f0*/  LDL.LU R25, [R1+0xf48] ;  /* 0x000f480001197983 */ /* 0x000ea40000300800 */
[----:B--2---:R-:W-:Y:S02]  /*27a00*/  F2FP.F16.F32.PACK_AB R25, R24, R25 ;  /* 0x000000191819723e */ /* 0x004fe400000000ff */
[----:B------:R-:W2:Y:S02]  /*27a10*/  LDL.LU R24, [R1+0xf44] ;  /* 0x000f440001187983 */ /* 0x000ea40000300800 */
        /* <DEDUP_REMOVED lines=39> */
[----:B------:R-:W3:Y:S02]  /*27c90*/  LDL.LU R4, [R1+0xef4] ;  /* 0x000ef40001047983 */ /* 0x000ee40000300800 */
[----:B---3--:R-:W-:Y:S02]  /*27ca0*/  F2FP.F16.F32.PACK_AB R4, R29, R4 ;  /* 0x000000041d04723e */ /* 0x008fe400000000ff */
[----:B------:R-:W4:Y:S02]  /*27cb0*/  LDL.LU R29, [R1+0xef0] ;  /* 0x000ef000011d7983 */ /* 0x000f240000300800 */
[----:B----4-:R-:W-:-:S02]  /*27cc0*/  F2FP.F16.F32.PACK_AB R29, R28, R29 ;  /* 0x0000001d1c1d723e */ /* 0x010fc400000000ff */
[----:B------:R-:W2:Y:S04]  /*27cd0*/  LDL.LU R28, [R1+0xeec] ;  /* 0x000eec00011c7983 */ /* 0x000ea80000300800 */
[----:B------:R0:W-:Y:S04]  /*27ce0*/  STL [R1+0xc], R29 ;  /* 0x00000c1d01007387 */ /* 0x0001e80000100800 */
[----:B0-----:R-:W2:Y:S02]  /*27cf0*/  LDL.LU R29, [R1+0xee8] ;  /* 0x000ee800011d7983 */ /* 0x001ea40000300800 */
[----:B--2---:R-:W-:-:S02]  /*27d00*/  F2FP.F16.F32.PACK_AB R28, R29, R28 ;  /* 0x0000001c1d1c723e */ /* 0x004fc400000000ff */
[----:B------:R-:W2:Y:S01]  /*27d10*/  LDL.LU R29, [R1+0xee4] ;  /* 0x000ee400011d7983 */ /* 0x000ea20000300800 */
[----:B------:R-:W-:-:S03]  /*27d20*/  F2FP.F16.F32.PACK_AB R3, R0, R3 ;  /* 0x000000030003723e */ /* 0x000fc600000000ff */
[----:B------:R1:W-:Y:S01]  /*27d30*/  STL [R1+0x8], R28 ;  /* 0x0000081c01007387 */ /* 0x0003e20000100800 */
[----:B--2---:R-:W-:-:S05]  /*27d40*/  F2FP.F16.F32.PACK_AB R0, R2, R29 ;  /* 0x0000001d0200723e */ /* 0x004fca00000000ff */
[----:B------:R1:W-:Y:S04]  /*27d50*/  STL [R1], R0 ;  /* 0x0000000001007387 */ /* 0x0003e80000100800 */
[----:B------:R1:W-:Y:S02]  /*27d60*/  STL [R1+0x4], R3 ;  /* 0x0000040301007387 */ /* 0x0003e40000100800 */
.L_x_0:
[----:B------:R-:W-:Y:S01]  /*27d70*/  STL.64 [R1+0xf60], R22 ;  /* 0x000f601601007387 */ /* 0x000fe20000100a00 */
[----:B-----5:R-:W1:Y:S01]  /*27d80*/  S2R R2, SR_TID.X ;  /* 0x0000000000027919 */ /* 0x020e620000002100 */
[----:B------:R-:W2:Y:S01]  /*27d90*/  S2UR UR5, SR_CgaCtaId ;  /* 0x00000000000579c3 */ /* 0x000ea20000008800 */
[----:B------:R-:W-:Y:S01]  /*27da0*/  UMOV UR4, 0x400 ;  /* 0x0000040000047882 */ /* 0x000fe20000000000 */
[----:B------:R-:W-:Y:S01]  /*27db0*/  ULDC.64 UR10, c[0x0][0x228] ;  /* 0x00008a00000a7ab9 */ /* 0x000fe20000000a00 */
[----:B------:R3:W-:Y:S01]  /*27dc0*/  STL.64 [R1+0xf58], R20 ;  /* 0x000f581401007387 */ /* 0x0007e20000100a00 */
[----:B------:R-:W-:-:S03]  /*27dd0*/  ULDC.64 UR6, c[0x0][0x220] ;  /* 0x0000880000067ab9 */ /* 0x000fc60000000a00 */
[----:B---3--:R-:W3:Y:S04]  /*27de0*/  LDL.LU R20, [R1] ;  /* 0x0000000001147983 */ /* 0x008ee80000300800 */
[----:B------:R-:W3:Y:S04]  /*27df0*/  LDL.LU R21, [R1+0x4] ;  /* 0x0000040001157983 */ /* 0x000ee80000300800 */
[----:B------:R-:W3:Y:S04]  /*27e00*/  LDL.LU R22, [R1+0x8] ;  /* 0x0000080001167983 */ /* 0x000ee80000300800 */
[----:B------:R-:W3:Y:S04]  /*27e10*/  LDL.LU R23, [R1+0xc] ;  /* 0x00000c0001177983 */ /* 0x000ee80000300800 */
[----:B------:R4:W-:Y:S04]  /*27e20*/  STL.64 [R1+0xf50], R26 ;  /* 0x000f501a01007387 */ /* 0x0009e80000100a00 */
[----:B----4-:R-:W0:Y:S01]  /*27e30*/  LDL R26, [R1+0x4c0] ;  /* 0x0004c000011a7983 */ /* 0x010e220000100800 */
[C---:B-1----:R-:W-:Y:S01]  /*27e40*/  IMAD.SHL.U32 R28, R2.reuse, 0x10, RZ ;  /* 0x00000010021c7824 */ /* 0x042fe200078e00ff */
[----:B--2---:R-:W-:Y:S01]  /*27e50*/  ULEA UR4, UR5, UR4, 0x18 ;  /* 0x0000000405047291 */ /* 0x004fe2000f8ec03f */
[C---:B------:R-:W-:Y:S01]  /*27e60*/  IMAD.SHL.U32 R3, R2.reuse, 0x20, RZ ;  /* 0x0000002002037824 */ /* 0x040fe200078e00ff */
[----:B------:R-:W1:Y:S01]  /*27e70*/  S2R R27, SR_TID.X ;  /* 0x00000000001b7919 */ /* 0x000e620000002100 */
[----:B------:R-:W-:Y:S01]  /*27e80*/  IMAD.SHL.U32 R29, R2, 0x8, RZ ;  /* 0x00000008021d7824 */ /* 0x000fe200078e00ff */
[----:B------:R-:W-:Y:S01]  /*27e90*/  LOP3.LUT R28, R28, 0xf0, RZ, 0xc0, !PT ;  /* 0x000000f01c1c7812 */ /* 0x000fe200078ec0ff */
[----:B------:R-:W-:Y:S01]  /*27ea0*/  ULDC UR5, c[0x0][0x248] ;  /* 0x0000920000057ab9 */ /* 0x000fe20000000800 */
[----:B------:R-:W-:Y:S01]  /*27eb0*/  LOP3.LUT R3, R3, 0x200, RZ, 0xc0, !PT ;  /* 0x0000020003037812 */ /* 0x000fe200078ec0ff */
[----:B------:R2:W-:Y:S01]  /*27ec0*/  STL.64 [R1+0xf48], R24 ;  /* 0x000f481801007387 */ /* 0x0005e20000100a00 */
[----:B------:R-:W-:-:S02]  /*27ed0*/  LOP3.LUT R29, R29, 0x100, RZ, 0xc0, !PT ;  /* 0x000001001d1d7812 */ /* 0x000fc400078ec0ff */
[----:B------:R-:W-:Y:S02]  /*27ee0*/  IADD3 R2, R3, UR4, R28 ;  /* 0x0000000403027c10 */ /* 0x000fe4000fffe01c */
[----:B-1----:R-:W-:-:S04]  /*27ef0*/  LOP3.LUT R27, R27, 0x3f, RZ, 0xc0, !PT ;  /* 0x0000003f1b1b7812 */ /* 0x002fc800078ec0ff */
[----:B--2---:R-:W-:Y:S01]  /*27f00*/  LEA R24, R27, UR4, 0x4 ;  /* 0x000000041b187c11 */ /* 0x004fe2000f8e20ff */
[----:B------:R-:W-:Y:S01]  /*27f10*/  ULDC UR4, c[0x0][0x244] ;  /* 0x0000910000047ab9 */ /* 0x000fe20000000800 */
[----:B------:R-:W-:Y:S01]  /*27f20*/  BAR.SYNC.DEFER_BLOCKING 0x0 ;  /* 0x0000000000007b1d */ /* 0x000fe20000010000 */
[C---:B0-----:R-:W-:Y:S02]  /*27f30*/  VIADD R0, R26.reuse, 0x1 ;  /* 0x000000011a007836 */ /* 0x041fe40000000000 */
[C---:B------:R-:W-:Y:S02]  /*27f40*/  VIADD R28, R26.reuse, 0x3 ;  /* 0x000000031a1c7836 */ /* 0x040fe40000000000 */
[----:B------:R-:W-:Y:S01]  /*27f50*/  VIADD R3, R26, 0x4 ;  /* 0x000000041a037836 */ /* 0x000fe20000000000 */
[----:B------:R-:W-:Y:S01]  /*27f60*/  ISETP.GE.AND P5, PT, R0, UR11, PT ;  /* 0x0000000b00007c0c */ /* 0x000fe2000bfa6270 */
[----:B------:R-:W-:Y:S01]  /*27f70*/  VIADD R0, R26, 0x2 ;  /* 0x000000021a007836 */ /* 0x000fe20000000000 */
[----:B------:R-:W-:-:S02]  /*27f80*/  ISETP.GE.AND P3, PT, R28, UR11, PT ;  /* 0x0000000b1c007c0c */ /* 0x000fc4000bf66270 */
[----:B------:R-:W-:Y:S02]  /*27f90*/  ISETP.GE.AND P1, PT, R3, UR11, PT ;  /* 0x0000000b03007c0c */ /* 0x000fe4000bf26270 */
[----:B------:R-:W-:Y:S01]  /*27fa0*/  ISETP.GE.AND P4, PT, R0, UR11, PT ;  /* 0x0000000b00007c0c */ /* 0x000fe2000bf86270 */
[----:B------:R-:W-:-:S05]  /*27fb0*/  IMAD.IADD R0, R29, 0x1, R2 ;  /* 0x000000011d007824 */ /* 0x000fca00078e0202 */
[----:B---3--:R0:W-:Y:S04]  /*27fc0*/  STSM.16.M88.4 [R0], R20 ;  /* 0x0000001400007844 */ /* 0x0081e80000000200 */
[----:B0-----:R-:W2:Y:S04]  /*27fd0*/  LDL.LU.64 R22, [R1+0xf60] ;  /* 0x000f600001167983 */ /* 0x001ea80000300a00 */
[----:B------:R-:W2:Y:S01]  /*27fe0*/  LDL.LU.64 R20, [R1+0xf58] ;  /* 0x000f580001147983 */ /* 0x000ea20000300a00 */
[----:B------:R-:W-:Y:S06]  /*27ff0*/  BAR.SYNC.DEFER_BLOCKING 0x0 ;  /* 0x0000000000007b1d */ /* 0x000fec0000010000 */
[----:B------:R-:W-:Y:S04]  /*28000*/  STL [R1+0x30], R24 ;  /* 0x0000301801007387 */ /* 0x000fe80000100800 */
[----:B------:R-:W0:Y:S01]  /*28010*/  LDS.128 R24, [R24] ;  /* 0x0000000018187984 */ /* 0x000e220000000c00 */
[----:B------:R-:W-:Y:S01]  /*28020*/  BAR.SYNC.DEFER_BLOCKING 0x0 ;  /* 0x0000000000007b1d */ /* 0x000fe20000010000 */
[----:B0-----:R-:W-:-:S05]  /*28030*/  IMAD.MOV.U32 R29, RZ, RZ, R24 ;  /* 0x000000ffff1d7224 */ /* 0x001fca00078e0018 */
[----:B------:R-:W-:Y:S04]  /*28040*/  STL [R1+0x24], R25 ;  /* 0x0000241901007387 */ /* 0x000fe80000100800 */
[----:B------:R0:W-:Y:S04]  /*28050*/  STL.64 [R1+0x28], R26 ;  /* 0x0000281a01007387 */ /* 0x0001e80000100a00 */
[----:B0-----:R-:W3:Y:S04]  /*28060*/  LDL.LU.64 R26, [R1+0xf50] ;  /* 0x000f5000011a7983 */ /* 0x001ee80000300a00 */
[----:B------:R-:W3:Y:S04]  /*28070*/  LDL.LU.64 R24, [R1+0xf48] ;  /* 0x000f480001187983 */ /* 0x000ee80000300a00 */
[----:B------:R0:W-:Y:S04]  /*28080*/  STL [R1+0xf40], R29 ;  /* 0x000f401d01007387 */ /* 0x0001e80000100800 */
[----:B------:R-:W-:Y:S04]  /*28090*/  STSM.16.M88.4 [R0], R4 ;  /* 0x0000000400007844 */ /* 0x000fe80000000200 */
[----:B------:R-:W4:Y:S04]  /*280a0*/  LDL R2, [R1+0xeb4] ;  /* 0x000eb40001027983 */ /* 0x000f280000100800 */
[----:B0-----:R-:W2:Y:S01]  /*280b0*/  LDL R29, [R1+0x30] ;  /* 0x00003000011d7983 */ /* 0x001ea20000100800 */
[----:B------:R-:W-:Y:S06]  /*280c0*/  BAR.SYNC.DEFER_BLOCKING 0x0 ;  /* 0x0000000000007b1d */ /* 0x000fec0000010000 */
[----:B--2---:R-:W0:Y:S02]  /*280d0*/  LDS.128 R4, [R29] ;  /* 0x000000001d047984 */ /* 0x004e240000000c00 */
[----:B------:R-:W-:Y:S06]  /*280e0*/  BAR.SYNC.DEFER_BLOCKING 0x0 ;  /* 0x0000000000007b1d */ /* 0x000fec0000010000 */
[----:B------:R-:W-:Y:S02]  /*280f0*/  STSM.16.M88.4 [R0], R8 ;  /* 0x0000000800007844 */ /* 0x000fe40000000200 */
[----:B------:R-:W-:Y:S06]  /*28100*/  BAR.SYNC.DEFER_BLOCKING 0x0 ;  /* 0x0000000000007b1d */ /* 0x000fec0000010000 */
[----:B0-----:R-:W-:Y:S04]  /*28110*/  STL.64 [R1], R4 ;  /* 0x0000000401007387 */ /* 0x001fe80000100a00 */
[----:B------:R-:W-:Y:S04]  /*28120*/  STL.64 [R1+0x8], R6 ;  /* 0x0000080601007387 */ /* 0x000fe80000100a00 */
[----:B------:R-:W0:Y:S01]  /*28130*/  LDS.128 R4, [R29] ;  /* 0x000000001d047984 */ /* 0x000e220000000c00 */
[----:B------:R-:W-:Y:S06]  /*28140*/  BAR.SYNC.DEFER_BLOCKING 0x0 ;  /* 0x0000000000007b1d */ /* 0x000fec0000010000 */
[----:B------:R-:W-:Y:S02]  /*28150*/  STSM.16.M88.4 [R0], R12 ;  /* 0x0000000c00007844 */ /* 0x000fe40000000200 */
[----:B------:R-:W-:Y:S06]  /*28160*/  BAR.SYNC.DEFER_BLOCKING 0x0 ;  /* 0x0000000000007b1d */ /* 0x000fec0000010000 */
[----:B------:R-:W1:Y:S04]  /*28170*/  LDS.128 R8, [R29] ;  /* 0x000000001d087984 */ /* 0x000e680000000c00 */
[----:B0-----:R-:W-:Y:S04]  /*28180*/  STL [R1+0xf10], R4 ;  /* 0x000f100401007387 */ /* 0x001fe80000100800 */
        /* <DEDUP_REMOVED lines=8> */
[----:B------:R2:W-:Y:S04]  /*28210*/  STL [R1+0xf38], R5 ;  /* 0x000f380501007387 */ /* 0x0005e80000100800 */
[----:B0-----:R-:W3:Y:S01]  /*28220*/  LDL.LU R4, [R1+0x10] ;  /* 0x0000100001047983 */ /* 0x001ee20000300800 */
[----:B------:R-:W-:Y:S06]  /*28230*/  BAR.SYNC.DEFER_BLOCKING 0x0 ;  /* 0x0000000000007b1d */ /* 0x000fec0000010000 */
[----:B--2---:R-:W2:Y:S04]  /*28240*/  LDL.LU R5, [R1+0x14] ;  /* 0x0000140001057983 */ /* 0x004ea80000300800 */
[----:B------:R-:W2:Y:S04]  /*28250*/  LDL.LU R6, [R1+0x18] ;  /* 0x0000180001067983 */ /* 0x000ea80000300800 */
[----:B------:R-:W2:Y:S04]  /*28260*/  LDL.LU R7, [R1+0x1c] ;  /* 0x00001c0001077983 */ /* 0x000ea80000300800 */
[----:B-1----:R0:W-:Y:S04]  /*28270*/  STL.64 [R1+0xf08], R8 ;  /* 0x000f080801007387 */ /* 0x0021e80000100a00 */
[----:B0-----:R-:W3:Y:S04]  /*28280*/  LDL R9, [R1+0x4c0] ;  /* 0x0004c00001097983 */ /* 0x001ee80000100800 */
[----:B------:R-:W-:Y:S01]  /*28290*/  STSM.16.M88.4 [R0], R16 ;  /* 0x0000001000007844 */ /* 0x000fe20000000200 */
[----:B------:R-:W-:Y:S06]  /*282a0*/  BAR.SYNC.DEFER_BLOCKING 0x0 ;  /* 0x0000000000007b1d */ /* 0x000fec0000010000 */
[----:B------:R-:W0:Y:S02]  /*282b0*/  LDS.128 R12, [R29] ;  /* 0x000000001d0c7984 */ /* 0x000e240000000c00 */
[----:B------:R-:W-:Y:S06]  /*282c0*/  BAR.SYNC.DEFER_BLOCKING 0x0 ;  /* 0x0000000000007b1d */ /* 0x000fec0000010000 */
[----:B------:R-:W-:Y:S02]  /*282d0*/  STSM.16.M88.4 [R0], R20 ;  /* 0x0000001400007844 */ /* 0x000fe40000000200 */
[----:B------:R-:W-:Y:S06]  /*282e0*/  BAR.SYNC.DEFER_BLOCKING 0x0 ;  /* 0x0000000000007b1d */ /* 0x000fec0000010000 */
[----:B------:R-:W1:Y:S02]  /*282f0*/  LDS.128 R16, [R29] ;  /* 0x000000001d107984 */ /* 0x000e640000000c00 */
[----:B------:R-:W-:Y:S01]  /*28300*/  BAR.SYNC.DEFER_BLOCKING 0x0 ;  /* 0x0000000000007b1d */ /* 0x000fe20000010000 */
[----:B----4-:R-:W-:-:S05]  /*28310*/  ISETP.GE.AND P0, PT, R2, UR10, PT ;  /* 0x0000000a02007c0c */ /* 0x010fca000bf06270 */
[----:B------:R-:W-:Y:S04]  /*28320*/  STL [R1+0xf20], R8 ;  /* 0x000f200801007387 */ /* 0x000fe80000100800 */
[----:B------:R-:W-:Y:S04]  /*28330*/  STL.64 [R1+0xef8], R10 ;  /* 0x000ef80a01007387 */ /* 0x000fe80000100a00 */
[----:B------:R4:W-:Y:S04]  /*28340*/  STL [R1+0xf24], R10 ;  /* 0x000f240a01007387 */ /* 0x0009e80000100800 */
[----:B----4-:R-:W4:Y:S04]  /*28350*/  LDL R10, [R1+0xeb8] ;  /* 0x000eb800010a7983 */ /* 0x010f280000100800 */
[----:B0-----:R-:W-:Y:S04]  /*28360*/  STL.64 [R1+0xf30], R12 ;  /* 0x000f300c01007387 */ /* 0x001fe80000100a00 */
[----:B------:R0:W-:Y:S04]  /*28370*/  STL [R1+0xef0], R15 ;  /* 0x000ef00f01007387 */ /* 0x0001e80000100800 */
[----:B0-----:R-:W4:Y:S04]  /*28380*/  LDL R15, [R1+0xeb4] ;  /* 0x000eb400010f7983 */ /* 0x001f280000100800 */
[----:B------:R-:W4:Y:S01]  /*28390*/  LDL.LU R29, [R1+0xf40] ;  /* 0x000f4000011d7983 */ /* 0x000f220000300800 */
[C---:B---3--:R-:W-:Y:S01]  /*283a0*/  IMAD R28, R9.reuse, UR5, RZ ;  /* 0x00000005091c7c24 */ /* 0x048fe2000f8e02ff */
[----:B------:R-:W-:-:S02]  /*283b0*/  ISETP.LT.AND P0, PT, R9, UR11, !P0 ;  /* 0x0000000b09007c0c */ /* 0x000fc4000c701270 */
[----:B------:R-:W3:Y:S04]  /*283c0*/  LDL.LU R9, [R1] ;  /* 0x0000000001097983 */ /* 0x000ee80000300800 */
[----:B-1----:R0:W-:Y:S04]  /*283d0*/  STL [R1+0xeec], R19 ;  /* 0x000eec1301007387 */ /* 0x0021e80000100800 */
[----:B0-----:R-:W2:Y:S04]  /*283e0*/  LDL.LU R19, [R1+0x30] ;  /* 0x0000300001137983 */ /* 0x001ea80000300800 */
[----:B------:R-:W-:Y:S01]  /*283f0*/  STSM.16.M88.4 [R0], R24 ;  /* 0x0000001800007844 */ /* 0x000fe20000000200 */
[----:B------:R-:W-:Y:S06]  /*28400*/  BAR.SYNC.DEFER_BLOCKING 0x0 ;  /* 0x0000000000007b1d */ /* 0x000fec0000010000 */
[----:B--2---:R-:W0:Y:S02]  /*28410*/  LDS.128 R20, [R19] ;  /* 0x0000000013147984 */ /* 0x004e240000000c00 */
[----:B------:R-:W-:Y:S06]  /*28420*/  BAR.SYNC.DEFER_BLOCKING 0x0 ;  /* 0x0000000000007b1d */ /* 0x000fec0000010000 */
[----:B0-----:R0:W-:Y:S04]  /*28430*/  STL [R1+0xee8], R22 ;  /* 0x000ee81601007387 */ /* 0x0011e80000100800 */
[----:B0-----:R-:W2:Y:S04]  /*28440*/  LDL.LU R22, [R1+0x4c0] ;  /* 0x0004c00001167983 */ /* 0x001ea80000300800 */
[----:B------:R0:W-:Y:S04]  /*28450*/  STL [R1+0xee4], R23 ;  /* 0x000ee41701007387 */ /* 0x0001e80000100800 */
[----:B0-----:R-:W3:Y:S04]  /*28460*/  LDL.LU R23, [R1+0xeb8] ;  /* 0x000eb80001177983 */ /* 0x001ee80000300800 */
[----:B------:R0:W-:Y:S04]  /*28470*/  STSM.16.M88.4 [R0], R4 ;  /* 0x0000000400007844 */ /* 0x0001e80000000200 */
[----:B0-----:R-:W3:Y:S04]  /*28480*/  LDL.LU R7, [R1+0xf3c] ;  /* 0x000f3c0001077983 */ /* 0x001ee80000300800 */
[----:B------:R-:W3:Y:S04]  /*28490*/  LDL.LU R5, [R1+0xf38] ;  /* 0x000f380001057983 */ /* 0x000ee80000300800 */
[----:B------:R-:W3:Y:S01]  /*284a0*/  LDL.LU R4, [R1+0x24] ;  /* 0x0000240001047983 */ /* 0x000ee20000300800 */
[----:B------:R-:W-:-:S02]  /*284b0*/  IMAD R3, R2, UR4, RZ ;  /* 0x0000000402037c24 */ /* 0x000fc4000f8e02ff */
[----:B----4-:R-:W-:Y:S01]  /*284c0*/  IMAD R25, R10, UR4, RZ ;  /* 0x000000040a197c24 */ /* 0x010fe2000f8e02ff */
[----:B------:R-:W-:Y:S01]  /*284d0*/  PRMT R11, R29, 0x7632, R11 ;  /* 0x000076321d0b7816 */ /* 0x000fe2000000000b */
[----:B------:R-:W-:Y:S01]  /*284e0*/  VIADD R0, R28, UR5 ;  /* 0x000000051c007c36 */ /* 0x000fe20008000000 */
[----:B------:R-:W-:Y:S01]  /*284f0*/  BAR.SYNC.DEFER_BLOCKING 0x0 ;  /* 0x0000000000007b1d */ /* 0x000fe20000010000 */
[----:B------:R-:W-:-:S04]  /*28500*/  LEA R2, P2, R3, UR6, 0x1 ;  /* 0x0000000603027c11 */ /* 0x000fc8000f8408ff */
[----:B------:R-:W-:Y:S02]  /*28510*/  LEA.HI.X.SX32 R3, R3, UR7, 0x1, P2 ;  /* 0x0000000703037c11 */ /* 0x000fe400090f0eff */
[C---:B------:R-:W-:Y:S01]  /*28520*/  LEA R24, P6, R25.reuse, UR6, 0x1 ;  /* 0x0000000619187c11 */ /* 0x040fe2000f8c08ff */
[----:B------:R-:W4:Y:S03]  /*28530*/  LDL.LU R6, [R1+0x4] ;  /* 0x0000040001067983 */ /* 0x000f260000300800 */
[----:B------:R-:W-:Y:S01]  /*28540*/  LEA.HI.X.SX32 R25, R25, UR7, 0x1, P6 ;  /* 0x0000000719197c11 */ /* 0x000fe2000b0f0eff */
[----:B------:R-:W-:Y:S01]  /*28550*/  IMAD.WIDE R26, R28, 0x2, R2 ;  /* 0x000000021c1a7825 */ /* 0x000fe200078e0202 */
[----:B------:R-:W-:-:S03]  /*28560*/  ISETP.LT.AND P6, PT, R15, UR10, !P5 ;  /* 0x0000000a0f007c0c */ /* 0x000fc6000efc1270 */
[----:B------:R-:W-:Y:S01]  /*28570*/  IMAD.WIDE R12, R28, 0x2, R24 ;  /* 0x000000021c0c7825 */ /* 0x000fe200078e0218 */
[----:B------:R0:W-:Y:S01]  /*28580*/  @P0 STG.E.U16 desc[UR8][R26.64], R29 ;  /* 0x0000001d1a000986 */ /* 0x0001e2000c101508 */
[----:B------:R-:W-:Y:S02]  /*28590*/  ISETP.LT.AND P0, PT, R15, UR10, !P4 ;  /* 0x0000000a0f007c0c */ /* 0x000fe4000e701270 */
[----:B0-----:R-:W-:-:S04]  /*285a0*/  IMAD.WIDE R28, R0, 0x2, R2 ;  /* 0x00000002001c7825 */ /* 0x001fc800078e0202 */
[----:B------:R-:W-:-:S04]  /*285b0*/  IMAD.WIDE R26, R0, 0x2, R24 ;  /* 0x00000002001a7825 */ /* 0x000fc800078e0218 */
[----:B--2---:R-:W-:Y:S01]  /*285c0*/  VIADD R10, R22, 0x5 ;  /* 0x00000005160a7836 */ /* 0x004fe20000000000 */
[----:B---3--:R-:W-:-:S04]  /*285d0*/  ISETP.GE.AND P2, PT, R23, UR10, PT ;  /* 0x0000000a17007c0c */ /* 0x008fc8000bf46270 */
[----:B------:R-:W-:Y:S02]  /*285e0*/  ISETP.LT.AND P2, PT, R22, UR11, !P2 ;  /* 0x0000000b16007c0c */ /* 0x000fe4000d741270 */
[----:B------:R-:W-:-:S11]  /*285f0*/  ISETP.LT.AND P5, PT, R23, UR10, !P5 ;  /* 0x0000000a17007c0c */ /* 0x000fd6000efa1270 */
[----:B------:R0:W-:Y:S01]  /*28600*/  @P2 STG.E.U16 desc[UR8][R12.64], R11 ;  /* 0x0000000b0c002986 */ /* 0x0001e2000c101508 */
[----:B------:R-:W-:Y:S02]  /*28610*/  ISETP.GE.AND P2, PT, R10, UR11, PT ;  /* 0x0000000b0a007c0c */ /* 0x000fe4000bf46270 */
[----:B------:R-:W-:Y:S01]  /*28620*/  PRMT R7, R9, 0x7632, R7 ;  /* 0x0000763209077816 */ /* 0x000fe20000000007 */
[----:B------:R-:W-:Y:S01]  /*28630*/  VIADD R10, R0, UR5 ;  /* 0x00000005000a7c36 */ /* 0x000fe20008000000 */
[----:B------:R-:W-:Y:S04]  /*28640*/  @P6 STG.E.U16 desc[UR8][R28.64], R9 ;  /* 0x000000091c006986 */ /* 0x000fe8000c101508 */
[----:B------:R1:W-:Y:S01]  /*28650*/  @P5 STG.E.U16 desc[UR8][R26.64], R7 ;  /* 0x000000071a005986 */ /* 0x0003e2000c101508 */
[----:B------:R-:W-:-:S03]  /*28660*/  PRMT R8, R4, 0x7632, R8 ;  /* 0x0000763204087816 */ /* 0x000fc60000000008 */
[----:B0-----:R-:W2:Y:S01]  /*28670*/  LDL.LU.64 R12, [R1+0xf30] ;  /* 0x000f3000010c7983 */ /* 0x001ea20000300a00 */
[----:B-1----:R-:W-:-:S03]  /*28680*/  IMAD.WIDE R26, R10, 0x2, R2 ;  /* 0x000000020a1a7825 */ /* 0x002fc600078e0202 */
[----:B------:R-:W3:Y:S04]  /*28690*/  LDL.LU R7, [R1+0x28] ;  /* 0x0000280001077983 */ /* 0x000ee80000300800 */
[----:B------:R0:W-:Y:S04]  /*286a0*/  @P0 STG.E.U16 desc[UR8][R26.64], R4 ;  /* 0x000000041a000986 */ /* 0x0001e8000c101508 */
[----:B------:R-:W2:Y:S01]  /*286b0*/  LDL.LU R9, [R1+0x8] ;  /* 0x0000080001097983 */ /* 0x000ea20000300800 */
[----:B0-----:R-:W-:-:S05]  /*286c0*/  VIADD R4, R22, 0x7 ;  /* 0x0000000716047836 */ /* 0x001fca0000000000 */
[----:B------:R-:W-:Y:S02]  /*286d0*/  ISETP.GE.AND P0, PT, R4, UR11, PT ;  /* 0x0000000b04007c0c */ /* 0x000fe4000bf06270 */
[----:B------:R-:W2:Y:S01]  /*286e0*/  LDL.LU R4, [R1+0xf28] ;  /* 0x000f280001047983 */ /* 0x000ea20000300800 */
[----:B------:R-:W-:Y:S01]  /*286f0*/  ISETP.LT.AND P4, PT, R23, UR10, !P4 ;  /* 0x0000000a17007c0c */ /* 0x000fe2000e781270 */
[----:B------:R-:W-:Y:S01]  /*28700*/  VIADD R0, R22, 0x6 ;  /* 0x0000000616007836 */ /* 0x000fe20000000000 */
[----:B------:R-:W-:Y:S02]  /*28710*/  ISETP.LT.AND P5, PT, R15, UR10, !P3 ;  /* 0x0000000a0f007c0c */ /* 0x000fe4000dfa1270 */
[----:B------:R-:W-:Y:S02]  /*28720*/  ISETP.LT.AND P3, PT, R23, UR10, !P3 ;  /* 0x0000000a17007c0c */ /* 0x000fe4000df61270 */
[----:B------:R-:W-:Y:S01]  /*28730*/  ISETP.GE.AND P6, PT, R0, UR11, PT ;  /* 0x0000000b00007c0c */ /* 0x000fe2000bfc6270 */
[----:B------:R-:W-:-:S02]  /*28740*/  VIADD R0, R10, UR5 ;  /* 0x000000050a007c36 */ /* 0x000fc40008000000 */
[----:B------:R-:W-:Y:S01]  /*28750*/  IMAD.WIDE R10, R10, 0x2, R24 ;  /* 0x000000020a0a7825 */ /* 0x000fe200078e0218 */
[----:B----4-:R-:W-:-:S03]  /*28760*/  PRMT R5, R6, 0x7632, R5 ;  /* 0x0000763206057816 */ /* 0x010fc60000000005 */
[C---:B------:R-:W-:Y:S01]  /*28770*/  IMAD.WIDE R28, R0.reuse, 0x2, R2 ;  /* 0x00000002001c7825 */ /* 0x040fe200078e0202 */
[----:B------:R0:W-:Y:S01]  /*28780*/  @P4 STG.E.U16 desc[UR8][R10.64], R8 ;  /* 0x000000080a004986 */ /* 0x0001e2000c101508 */
[----:B------:R-:W-:Y:S02]  /*28790*/  ISETP.LT.AND P4, PT, R15, UR10, !P1 ;  /* 0x0000000a0f007c0c */ /* 0x000fe4000cf81270 */
[----:B------:R-:W-:Y:S01]  /*287a0*/  IMAD.WIDE R26, R0, 0x2, R24 ;  /* 0x00000002001a7825 */ /* 0x000fe200078e0218 */
[----:B------:R-:W-:Y:S01]  /*287b0*/  @P5 STG.E.U16 desc[UR8][R28.64], R6 ;  /* 0x000000061c005986 */ /* 0x000fe2000c101508 */
[----:B------:R-:W-:-:S03]  /*287c0*/  ISETP.LT.AND P1, PT, R23, UR10, !P1 ;  /* 0x0000000a17007c0c */ /* 0x000fc6000cf21270 */
[----:B------:R1:W-:Y:S01]  /*287d0*/  @P3 STG.E.U16 desc[UR8][R26.64], R5 ;  /* 0x000000051a003986 */ /* 0x0003e2000c101508 */
[----:B0-----:R-:W-:-:S03]  /*287e0*/  VIADD R8, R22, 0x8 ;  /* 0x0000000816087836 */ /* 0x001fc60000000000 */
[----:B------:R-:W4:Y:S04]  /*287f0*/  LDL.LU R10, [R1+0xf24] ;  /* 0x000f2400010a7983 */ /* 0x000f280000300800 */
[----:B------:R-:W4:Y:S01]  /*28800*/  LDL.LU R11, [R1+0x2c] ;  /* 0x00002c00010b7983 */ /* 0x000f220000300800 */
[----:B-1----:R-:W-:-:S03]  /*28810*/  VIADD R26, R0, UR5 ;  /* 0x00000005001a7c36 */ /* 0x002fc60008000000 */
[----:B------:R-:W4:Y:S01]  /*28820*/  LDL.LU R6, [R1+0xc] ;  /* 0x00000c0001067983 */ /* 0x000f220000300800 */
[----:B------:R-:W-:Y:S02]  /*28830*/  VIADD R5, R22, 0x9 ;  /* 0x0000000916057836 */ /* 0x000fe40000000000 */
[----:B------:R-:W-:Y:S01]  /*28840*/  IMAD.WIDE R28, R26, 0x2, R2 ;  /* 0x000000021a1c7825 */ /* 0x000fe200078e0202 */
[----:B------:R-:W-:Y:S02]  /*28850*/  ISETP.GE.AND P5, PT, R8, UR11, PT ;  /* 0x0000000b08007c0c */ /* 0x000fe4000bfa6270 */
[----:B------:R-:W4:Y:S01]  /*28860*/  LDL.LU R8, [R1+0xf20] ;  /* 0x000f200001087983 */ /* 0x000f220000300800 */
[C---:B------:R-:W-:Y:S02]  /*28870*/  VIADD R0, R26.reuse, UR5 ;  /* 0x000000051a007c36 */ /* 0x040fe40008000000 */
[----:B------:R-:W-:Y:S01]  /*28880*/  IMAD.WIDE R26, R26, 0x2, R24 ;  /* 0x000000021a1a7825 */ /* 0x000fe200078e0218 */
[----:B---3--:R0:W-:Y:S01]  /*28890*/  @P4 STG.E.U16 desc[UR8][R28.64], R7 ;  /* 0x000000071c004986 */ /* 0x0081e2000c101508 */
[----:B------:R-:W-:-:S02]  /*288a0*/  ISETP.GE.AND P4, PT, R5, UR11, PT ;  /* 0x0000000b05007c0c */ /* 0x000fc4000bf86270 */
[----:B--2---:R-:W-:Y:S02]  /*288b0*/  PRMT R4, R7, 0x7632, R4 ;  /* 0x0000763207047816 */ /* 0x004fe40000000004 */
[----:B0-----:R-:W2:Y:S04]  /*288c0*/  LDL.LU R7, [R1+0xf1c] ;  /* 0x000f1c0001077983 */ /* 0x001ea80000300800 */
[----:B------:R-:W3:Y:S04]  /*288d0*/  LDL.LU R5, [R1+0xf18] ;  /* 0x000f180001057983 */ /* 0x000ee80000300800 */
[----:B------:R0:W-:Y:S04]  /*288e0*/  @P1 STG.E.U16 desc[UR8][R26.64], R4 ;  /* 0x000000041a001986 */ /* 0x0001e8000c101508 */
[----:B0-----:R-:W2:Y:S01]  /*288f0*/  LDL.LU R4, [R1+0xf14] ;  /* 0x000f140001047983 */ /* 0x001ea20000300800 */
[----:B------:R-:W-:-:S02]  /*28900*/  ISETP.LT.AND P3, PT, R15, UR10, !P2 ;  /* 0x0000000a0f007c0c */ /* 0x000fc4000d761270 */
[----:B------:R-:W-:Y:S01]  /*28910*/  ISETP.LT.AND P2, PT, R23, UR10, !P2 ;  /* 0x0000000a17007c0c */ /* 0x000fe2000d741270 */
[C---:B------:R-:W-:Y:S01]  /*28920*/  IMAD.WIDE R28, R0.reuse, 0x2, R2 ;  /* 0x00000002001c7825 */ /* 0x040fe200078e0202 */
[----:B------:R-:W-:Y:S02]  /*28930*/  ISETP.LT.AND P1, PT, R15, UR10, !P6 ;  /* 0x0000000a0f007c0c */ /* 0x000fe4000f721270 */
[----:B------:R-:W-:Y:S01]  /*28940*/  ISETP.LT.AND P6, PT, R23, UR10, !P6 ;  /* 0x0000000a17007c0c */ /* 0x000fe2000f7c1270 */
[----:B------:R-:W-:-:S04]  /*28950*/  IMAD.WIDE R26, R0, 0x2, R24 ;  /* 0x00000002001a7825 */ /* 0x000fc800078e0218 */
[----:B------:R-:W-:Y:S02]  /*28960*/  VIADD R0, R0, UR5 ;  /* 0x0000000500007c36 */ /* 0x000fe40008000000 */
[----:B------:R0:W-:Y:S01]  /*28970*/  @P3 STG.E.U16 desc[UR8][R28.64], R9 ;  /* 0x000000091c003986 */ /* 0x0001e2000c101508 */
[----:B----4-:R-:W-:Y:S01]  /*28980*/  PRMT R8, R11, 0x7632, R8 ;  /* 0x000076320b087816 */ /* 0x010fe20000000008 */
[----:B0-----:R-:W-:Y:S01]  /*28990*/  IMAD.WIDE R28, R0, 0x2, R2 ;  /* 0x00000002001c7825 */ /* 0x001fe200078e0202 */
[----:B---3--:R-:W-:Y:S02]  /*289a0*/  PRMT R5, R6, 0x7632, R5 ;  /* 0x0000763206057816 */ /* 0x008fe40000000005 */
[----:B--2---:R-:W-:Y:S01]  /*289b0*/  PRMT R4, R9, 0x7632, R4 ;  /* 0x0000763209047816 */ /* 0x004fe20000000004 */
[----:B------:R-:W-:-:S04]  /*289c0*/  VIADD R9, R22, 0xb ;  /* 0x0000000b16097836 */ /* 0x000fc80000000000 */
[----:B------:R0:W-:Y:S01]  /*289d0*/  @P2 STG.E.U16 desc[UR8][R26.64], R4 ;  /* 0x000000041a002986 */ /* 0x0001e2000c101508 */
[----:B------:R-:W-:Y:S02]  /*289e0*/  ISETP.LT.AND P2, PT, R15, UR10, !P0 ;  /* 0x0000000a0f007c0c */ /* 0x000fe4000c741270 */
[----:B------:R-:W-:Y:S01]  /*289f0*/  ISETP.LT.AND P0, PT, R23, UR10, !P0 ;  /* 0x0000000a17007c0c */ /* 0x000fe2000c701270 */
[----:B------:R-:W-:Y:S01]  /*28a00*/  @P1 STG.E.U16 desc[UR8][R28.64], R11 ;  /* 0x0000000b1c001986 */ /* 0x000fe2000c101508 */
[----:B------:R-:W-:Y:S01]  /*28a10*/  ISETP.GE.AND P1, PT, R9, UR11, PT ;  /* 0x0000000b09007c0c */ /* 0x000fe2000bf26270 */
[----:B0-----:R-:W-:-:S04]  /*28a20*/  IMAD.WIDE R26, R0, 0x2, R24 ;  /* 0x00000002001a7825 */ /* 0x001fc800078e0218 */
[----:B------:R-:W-:Y:S02]  /*28a30*/  VIADD R4, R22, 0xa ;  /* 0x0000000a16047836 */ /* 0x000fe40000000000 */
[----:B------:R-:W-:Y:S01]  /*28a40*/  VIADD R0, R0, UR5 ;  /* 0x0000000500007c36 */ /* 0x000fe20008000000 */
[----:B------:R0:W-:Y:S02]  /*28a50*/  @P6 STG.E.U16 desc[UR8][R26.64], R8 ;  /* 0x000000081a006986 */ /* 0x0001e4000c101508 */
[----:B------:R-:W-:Y:S02]  /*28a60*/  ISETP.GE.AND P3, PT, R4, UR11, PT ;  /* 0x0000000b04007c0c */ /* 0x000fe4000bf66270 */
[----:B------:R-:W2:Y:S01]  /*28a70*/  LDL.LU R4, [R1+0xf10] ;  /* 0x000f100001047983 */ /* 0x000ea20000300800 */
[----:B0-----:R-:W-:-:S04]  /*28a80*/  IMAD.WIDE R26, R0, 0x2, R2 ;  /* 0x00000002001a7825 */ /* 0x001fc800078e0202 */
[----:B------:R-:W-:Y:S01]  /*28a90*/  IMAD.WIDE R8, R0, 0x2, R24 ;  /* 0x0000000200087825 */ /* 0x000fe200078e0218 */
[----:B------:R-:W-:Y:S04]  /*28aa0*/  @P2 STG.E.U16 desc[UR8][R26.64], R6 ;  /* 0x000000061a002986 */ /* 0x000fe8000c101508 */
[----:B------:R0:W-:Y:S04]  /*28ab0*/  @P0 STG.E.U16 desc[UR8][R8.64], R5 ;  /* 0x0000000508000986 */ /* 0x0001e8000c101508 */
[----:B0-----:R-:W3:Y:S01]  /*28ac0*/  LDL.LU.64 R8, [R1+0xf08] ;  /* 0x000f080001087983 */ /* 0x001ee20000300a00 */
[----:B------:R-:W-:-:S03]  /*28ad0*/  ISETP.LT.AND P6, PT, R15, UR10, !P5 ;  /* 0x0000000a0f007c0c */ /* 0x000fc6000efc1270 */
[----:B------:R-:W4:Y:S01]  /*28ae0*/  LDL.LU R5, [R1+0xf04] ;  /* 0x000f040001057983 */ /* 0x000f220000300800 */
[----:B------:R-:W-:Y:S01]  /*28af0*/  ISETP.LT.AND P5, PT, R23, UR10, !P5 ;  /* 0x0000000a17007c0c */ /* 0x000fe2000efa1270 */
[----:B------:R-:W-:Y:S01]  /*28b00*/  VIADD R11, R0, UR5 ;  /* 0x00000005000b7c36 */ /* 0x000fe20008000000 */
[----:B------:R-:W-:Y:S02]  /*28b10*/  ISETP.LT.AND P2, PT, R15, UR10, !P4 ;  /* 0x0000000a0f007c0c */ /* 0x000fe4000e741270 */
[----:B------:R-:W-:Y:S01]  /*28b20*/  ISETP.LT.AND P4, PT, R23, UR10, !P4 ;  /* 0x0000000a17007c0c */ /* 0x000fe2000e781270 */
[----:B------:R-:W-:-:S04]  /*28b30*/  IMAD.WIDE R26, R11, 0x2, R2 ;  /* 0x000000020b1a7825 */ /* 0x000fc800078e0202 */
[----:B------:R-:W-:Y:S02]  /*28b40*/  VIADD R6, R22, 0xc ;  /* 0x0000000c16067836 */ /* 0x000fe40000000000 */
[----:B------:R-:W-:-:S04]  /*28b50*/  IMAD.WIDE R28, R11, 0x2, R24 ;  /* 0x000000020b1c7825 */ /* 0x000fc800078e0218 */
[----:B------:R-:W-:Y:S01]  /*28b60*/  VIADD R0, R11, UR5 ;  /* 0x000000050b007c36 */ /* 0x000fe20008000000 */
[----:B------:R-:W-:Y:S02]  /*28b70*/  ISETP.GE.AND P0, PT, R6, UR11, PT ;  /* 0x0000000b06007c0c */ /* 0x000fe4000bf06270 */
[----:B------:R-:W4:Y:S01]  /*28b80*/  LDL.LU R6, [R1+0xf00] ;  /* 0x000f000001067983 */ /* 0x000f220000300800 */
[----:B--2---:R-:W-:-:S03]  /*28b90*/  PRMT R10, R4, 0x7632, R10 ;  /* 0x00007632040a7816 */ /* 0x004fc6000000000a */
[----:B------:R0:W-:Y:S04]  /*28ba0*/  @P6 STG.E.U16 desc[UR8][R26.64], R4 ;  /* 0x000000041a006986 */ /* 0x0001e8000c101508 */
[----:B------:R1:W-:Y:S01]  /*28bb0*/  @P5 STG.E.U16 desc[UR8][R28.64], R10 ;  /* 0x0000000a1c005986 */ /* 0x0003e2000c101508 */
[----:B0-----:R-:W-:-:S04]  /*28bc0*/  IMAD.WIDE R26, R0, 0x2, R2 ;  /* 0x00000002001a7825 */ /* 0x001fc800078e0202 */
[----:B-1----:R-:W-:Y:S01]  /*28bd0*/  IMAD.WIDE R10, R0, 0x2, R24 ;  /* 0x00000002000a7825 */ /* 0x002fe200078e0218 */
[----:B---3--:R-:W-:Y:S01]  /*28be0*/  PRMT R7, R8, 0x7632, R7 ;  /* 0x0000763208077816 */ /* 0x008fe20000000007 */
[----:B------:R-:W-:Y:S04]  /*28bf0*/  @P2 STG.E.U16 desc[UR8][R26.64], R8 ;  /* 0x000000081a002986 */ /* 0x000fe8000c101508 */
[----:B------:R0:W-:Y:S04]  /*28c00*/  @P4 STG.E.U16 desc[UR8][R10.64], R7 ;  /* 0x000000070a004986 */ /* 0x0001e8000c101508 */
[----:B0-----:R-:W2:Y:S04]  /*28c10*/  LDL.LU.64 R10, [R1+0xef8] ;  /* 0x000ef800010a7983 */ /* 0x001ea80000300a00 */
[----:B------:R-:W3:Y:S01]  /*28c20*/  LDL.LU R7, [R1+0xef4] ;  /* 0x000ef40001077983 */ /* 0x000ee20000300800 */
[----:B------:R-:W-:Y:S01]  /*28c30*/  VIADD R4, R22, 0xd ;  /* 0x0000000d16047836 */ /* 0x000fe20000000000 */
[----:B------:R-:W-:-:S02]  /*28c40*/  ISETP.LT.AND P5, PT, R15, UR10, !P3 ;  /* 0x0000000a0f007c0c */ /* 0x000fc4000dfa1270 */
[----:B------:R-:W-:Y:S02]  /*28c50*/  ISETP.LT.AND P3, PT, R23, UR10, !P3 ;  /* 0x0000000a17007c0c */ /* 0x000fe4000df61270 */
[----:B------:R-:W-:Y:S01]  /*28c60*/  ISETP.GE.AND P6, PT, R4, UR11, PT ;  /* 0x0000000b04007c0c */ /* 0x000fe2000bfc6270 */
[----:B------:R-:W-:Y:S01]  /*28c70*/  VIADD R4, R0, UR5 ;  /* 0x0000000500047c36 */ /* 0x000fe20008000000 */
[----:B------:R-:W-:-:S03]  /*28c80*/  ISETP.LT.AND P4, PT, R15, UR10, !P1 ;  /* 0x0000000a0f007c0c */ /* 0x000fc6000cf81270 */
[C---:B------:R-:W-:Y:S01]  /*28c90*/  IMAD.WIDE R26, R4.reuse, 0x2, R2 ;  /* 0x00000002041a7825 */ /* 0x040fe200078e0202 */
[----:B------:R-:W-:Y:S02]  /*28ca0*/  ISETP.LT.AND P1, PT, R23, UR10, !P1 ;  /* 0x0000000a17007c0c */ /* 0x000fe4000cf21270 */
[----:B----4-:R-:W-:Y:S01]  /*28cb0*/  PRMT R0, R5, 0x7632, R0 ;  /* 0x0000763205007816 */ /* 0x010fe20000000000 */
[----:B------:R-:W-:Y:S01]  /*28cc0*/  IMAD.WIDE R28, R4, 0x2, R24 ;  /* 0x00000002041c7825 */ /* 0x000fe200078e0218 */
[----:B------:R0:W-:Y:S01]  /*28cd0*/  @P5 STG.E.U16 desc[UR8][R26.64], R5 ;  /* 0x000000051a005986 */ /* 0x0001e2000c101508 */
[----:B------:R-:W-:Y:S02]  /*28ce0*/  ISETP.LT.AND P5, PT, R15, UR10, !P0 ;  /* 0x0000000a0f007c0c */ /* 0x000fe4000c7a1270 */
[----:B------:R-:W-:Y:S01]  /*28cf0*/  VIADD R8, R22, 0xe ;  /* 0x0000000e16087836 */ /* 0x000fe20000000000 */
[----:B------:R1:W-:Y:S01]  /*28d00*/  @P3 STG.E.U16 desc[UR8][R28.64], R0 ;  /* 0x000000001c003986 */ /* 0x0003e2000c101508 */
[----:B------:R-:W-:Y:S01]  /*28d10*/  ISETP.LT.AND P0, PT, R23, UR10, !P0 ;  /* 0x0000000a17007c0c */ /* 0x000fe2000c701270 */
[----:B0-----:R-:W-:-:S02]  /*28d20*/  VIADD R26, R4, UR5 ;  /* 0x00000005041a7c36 */ /* 0x001fc40008000000 */
[----:B------:R-:W-:Y:S02]  /*28d30*/  ISETP.GE.AND P2, PT, R8, UR11, PT ;  /* 0x0000000b08007c0c */ /* 0x000fe4000bf46270 */
[----:B------:R-:W-:Y:S01]  /*28d40*/  IMAD.WIDE R4, R26, 0x2, R2 ;  /* 0x000000021a047825 */ /* 0x000fe200078e0202 */
[----:B-1----:R-:W-:-:S03]  /*28d50*/  PRMT R29, R9, 0x7632, R29 ;  /* 0x00007632091d7816 */ /* 0x002fc6000000001d */
[C---:B------:R-:W-:Y:S02]  /*28d60*/  VIADD R0, R26.reuse, UR5 ;  /* 0x000000051a007c36 */ /* 0x040fe40008000000 */
[----:B------:R-:W-:Y:S01]  /*28d70*/  IMAD.WIDE R26, R26, 0x2, R24 ;  /* 0x000000021a1a7825 */ /* 0x000fe200078e0218 */
[----:B------:R0:W-:Y:S03]  /*28d80*/  @P4 STG.E.U16 desc[UR8][R4.64], R9 ;  /* 0x0000000904004986 */ /* 0x0001e6000c101508 */
[----:B------:R-:W-:Y:S01]  /*28d90*/  VIADD R8, R22, 0x10 ;  /* 0x0000001016087836 */ /* 0x000fe20000000000 */
[----:B------:R1:W-:Y:S01]  /*28da0*/  @P1 STG.E.U16 desc[UR8][R26.64], R29 ;  /* 0x0000001d1a001986 */ /* 0x0003e2000c101508 */
[----:B------:R-:W-:Y:S02]  /*28db0*/  ISETP.LT.AND P1, PT, R15, UR10, !P6 ;  /* 0x0000000a0f007c0c */ /* 0x000fe4000f721270 */
[----:B------:R-:W-:-:S02]  /*28dc0*/  ISETP.LT.AND P6, PT, R23, UR10, !P6 ;  /* 0x0000000a17007c0c */ /* 0x000fc4000f7c1270 */
[----:B------:R-:W-:Y:S01]  /*28dd0*/  ISETP.GE.AND P4, PT, R8, UR11, PT ;  /* 0x0000000b08007c0c */ /* 0x000fe2000bf86270 */
[----:B0-----:R-:W-:-:S04]  /*28de0*/  IMAD.WIDE R4, R0, 0x2, R2 ;  /* 0x0000000200047825 */ /* 0x001fc800078e0202 */
[----:B------:R-:W-:Y:S01]  /*28df0*/  IMAD.WIDE R8, R0, 0x2, R24 ;  /* 0x0000000200087825 */ /* 0x000fe200078e0218 */
[----:B-1----:R-:W-:Y:S01]  /*28e00*/  PRMT R26, R6, 0x7632, R26 ;  /* 0x00007632061a7816 */ /* 0x002fe2000000001a */
[----:B------:R0:W-:Y:S02]  /*28e10*/  @P5 STG.E.U16 desc[UR8][R4.64], R6 ;  /* 0x0000000604005986 */ /* 0x0001e4000c101508 */
[----:B------:R-:W-:Y:S01]  /*28e20*/  VIADD R0, R0, UR5 ;  /* 0x0000000500007c36 */ /* 0x000fe20008000000 */
[----:B------:R-:W-:Y:S01]  /*28e30*/  ISETP.LT.AND P5, PT, R15, UR10, !P2 ;  /* 0x0000000a0f007c0c */ /* 0x000fe2000d7a1270 */
[C---:B------:R-:W-:Y:S01]  /*28e40*/  VIADD R28, R22.reuse, 0xf ;  /* 0x0000000f161c7836 */ /* 0x040fe20000000000 */
[----:B------:R1:W-:Y:S01]  /*28e50*/  @P0 STG.E.U16 desc[UR8][R8.64], R26 ;  /* 0x0000001a08000986 */ /* 0x0003e2000c101508 */
[----:B0-----:R-:W-:Y:S02]  /*28e60*/  VIADD R6, R22, 0x11 ;  /* 0x0000001116067836 */ /* 0x001fe40000000000 */
[----:B------:R-:W-:Y:S01]  /*28e70*/  IMAD.WIDE R4, R0, 0x2, R2 ;  /* 0x0000000200047825 */ /* 0x000fe200078e0202 */
[----:B------:R-:W-:-:S02]  /*28e80*/  ISETP.GE.AND P3, PT, R28, UR11, PT ;  /* 0x0000000b1c007c0c */ /* 0x000fc4000bf66270 */
[----:B------:R-:W-:Y:S01]  /*28e90*/  ISETP.GE.AND P0, PT, R6, UR11, PT ;  /* 0x0000000b06007c0c */ /* 0x000fe2000bf06270 */
[----:B-1----:R-:W-:Y:S01]  /*28ea0*/  IMAD.WIDE R8, R0, 0x2, R24 ;  /* 0x0000000200087825 */ /* 0x002fe200078e0218 */
[----:B------:R-:W-:-:S03]  /*28eb0*/  ISETP.LT.AND P2, PT, R23, UR10, !P2 ;  /* 0x0000000a17007c0c */ /* 0x000fc6000d741270 */
[----:B------:R-:W-:Y:S02]  /*28ec0*/  VIADD R6, R0, UR5 ;  /* 0x0000000500067c36 */ /* 0x000fe40008000000 */
[----:B------:R-:W-:Y:S02]  /*28ed0*/  VIADD R26, R22, 0x12 ;  /* 0x00000012161a7836 */ /* 0x000fe40000000000 */
[----:B------:R-:W-:Y:S01]  /*28ee0*/  VIADD R0, R6, UR5 ;  /* 0x0000000506007c36 */ /* 0x000fe20008000000 */
[----:B------:R-:W-:Y:S02]  /*28ef0*/  PRMT R28, R16, 0x7632, R28 ;  /* 0x00007632101c7816 */ /* 0x000fe4000000001c */
[----:B--2---:R-:W-:Y:S01]  /*28f00*/  PRMT R27, R10, 0x7632, R27 ;  /* 0x000076320a1b7816 */ /* 0x004fe2000000001b */
[----:B------:R0:W-:Y:S04]  /*28f10*/  @P1 STG.E.U16 desc[UR8][R4.64], R10 ;  /* 0x0000000a04001986 */ /* 0x0001e8000c101508 */
[----:B------:R1:W-:Y:S01]  /*28f20*/  @P6 STG.E.U16 desc[UR8][R8.64], R27 ;  /* 0x0000001b08006986 */ /* 0x0003e2000c101508 */
[----:B------:R-:W-:-:S02]  /*28f30*/  ISETP.LT.AND P6, PT, R15, UR10, !P3 ;  /* 0x0000000a0f007c0c */ /* 0x000fc4000dfc1270 */
[----:B------:R-:W-:Y:S01]  /*28f40*/  ISETP.LT.AND P3, PT, R23, UR10, !P3 ;  /* 0x0000000a17007c0c */ /* 0x000fe2000df61270 */
[----:B0-----:R-:W-:Y:S01]  /*28f50*/  IMAD.WIDE R4, R6, 0x2, R2 ;  /* 0x0000000206047825 */ /* 0x001fe200078e0202 */
[----:B------:R-:W-:Y:S02]  /*28f60*/  ISETP.GE.AND P1, PT, R26, UR11, PT ;  /* 0x0000000b1a007c0c */ /* 0x000fe4000bf26270 */
[----:B---3--:R-:W-:Y:S02]  /*28f70*/  PRMT R10, R7, 0x7632, R10 ;  /* 0x00007632070a7816 */ /* 0x008fe4000000000a */
[----:B------:R0:W-:Y:S01]  /*28f80*/  @P5 STG.E.U16 desc[UR8][R4.64], R7 ;  /* 0x0000000704005986 */ /* 0x0001e2000c101508 */
[----:B------:R-:W-:Y:S01]  /*28f90*/  ISETP.LT.AND P5, PT, R15, UR10, !P4 ;  /* 0x0000000a0f007c0c */ /* 0x000fe2000e7a1270 */
[----:B------:R-:W-:Y:S02]  /*28fa0*/  VIADD R26, R22, 0x13 ;  /* 0x00000013161a7836 */ /* 0x000fe40000000000 */
[----:B-1----:R-:W-:Y:S01]  /*28fb0*/  IMAD.WIDE R8, R0, 0x2, R24 ;  /* 0x0000000200087825 */ /* 0x002fe200078e0218 */
[----:B------:R-:W-:-:S03]  /*28fc0*/  ISETP.LT.AND P4, PT, R23, UR10, !P4 ;  /* 0x0000000a17007c0c */ /* 0x000fc6000e781270 */
[----:B0-----:R-:W-:-:S04]  /*28fd0*/  IMAD.WIDE R4, R6, 0x2, R24 ;  /* 0x0000000206047825 */ /* 0x001fc800078e0218 */
[C---:B------:R-:W-:Y:S01]  /*28fe0*/  IMAD.WIDE R6, R0.reuse, 0x2, R2 ;  /* 0x0000000200067825 */ /* 0x040fe200078e0202 */
[----:B------:R0:W-:Y:S03]  /*28ff0*/  @P2 STG.E.U16 desc[UR8][R4.64], R10 ;  /* 0x0000000a04002986 */ /* 0x0001e6000c101508 */
[----:B------:R-:W-:Y:S01]  /*29000*/  VIADD R0, R0, UR5 ;  /* 0x0000000500007c36 */ /* 0x000fe20008000000 */
[----:B------:R-:W-:Y:S01]  /*29010*/  PRMT R27, R11, 0x7632, R27 ;  /* 0x000076320b1b7816 */ /* 0x000fe2000000001b */
[----:B------:R1:W-:Y:S01]  /*29020*/  @P6 STG.E.U16 desc[UR8][R6.64], R11 ;  /* 0x0000000b06006986 */ /* 0x0003e2000c101508 */
[----:B------:R-:W-:Y:S01]  /*29030*/  ISETP.GE.AND P2, PT, R26, UR11, PT ;  /* 0x0000000b1a007c0c */ /* 0x000fe2000bf46270 */
[----:B------:R-:W-:Y:S01]  /*29040*/  VIADD R26, R22, 0x14 ;  /* 0x00000014161a7836 */ /* 0x000fe20000000000 */
[----:B------:R-:W-:Y:S01]  /*29050*/  ISETP.LT.AND P6, PT, R15, UR10, !P0 ;  /* 0x0000000a0f007c0c */ /* 0x000fe2000c7c1270 */
[----:B0-----:R-:W-:Y:S01]  /*29060*/  IMAD.WIDE R4, R0, 0x2, R2 ;  /* 0x0000000200047825 */ /* 0x001fe200078e0202 */
[----:B------:R-:W-:Y:S02]  /*29070*/  @P3 STG.E.U16 desc[UR8][R8.64], R27 ;  /* 0x0000001b08003986 */ /* 0x000fe4000c101508 */
[----:B------:R-:W-:Y:S01]  /*29080*/  ISETP.GE.AND P3, PT, R26, UR11, PT ;  /* 0x0000000b1a007c0c */ /* 0x000fe2000bf66270 */
[----:B------:R-:W-:Y:S01]  /*29090*/  VIADD R10, R0, UR5 ;  /* 0x00000005000a7c36 */ /* 0x000fe20008000000 */
[----:B------:R0:W-:Y:S01]  /*290a0*/  @P5 STG.E.U16 desc[UR8][R4.64], R12 ;  /* 0x0000000c04005986 */ /* 0x0001e2000c101508 */
[----:B------:R-:W-:-:S02]  /*290b0*/  PRMT R26, R12, 0x7632, R26 ;  /* 0x000076320c1a7816 */ /* 0x000fc4000000001a */
[----:B------:R-:W-:Y:S01]  /*290c0*/  ISETP.LT.AND P0, PT, R23, UR10, !P0 ;  /* 0x0000000a17007c0c */ /* 0x000fe2000c701270 */
[----:B-1----:R-:W-:-:S04]  /*290d0*/  IMAD.WIDE R6, R10, 0x2, R2 ;  /* 0x000000020a067825 */ /* 0x002fc800078e0202 */
[----:B0-----:R-:W-:-:S04]  /*290e0*/  IMAD.WIDE R4, R0, 0x2, R24 ;  /* 0x0000000200047825 */ /* 0x001fc800078e0218 */
[----:B------:R-:W-:Y:S01]  /*290f0*/  VIADD R11, R22, 0x15 ;  /* 0x00000015160b7836 */ /* 0x000fe20000000000 */
[----:B------:R0:W-:Y:S01]  /*29100*/  @P4 STG.E.U16 desc[UR8][R4.64], R26 ;  /* 0x0000001a04004986 */ /* 0x0001e2000c101508 */
[----:B------:R-:W-:Y:S01]  /*29110*/  ISETP.LT.AND P4, PT, R15, UR10, !P1 ;  /* 0x0000000a0f007c0c */ /* 0x000fe2000cf81270 */
[C---:B------:R-:W-:Y:S01]  /*29120*/  VIADD R27, R10.reuse, UR5 ;  /* 0x000000050a1b7c36 */ /* 0x040fe20008000000 */
[----:B------:R-:W-:Y:S01]  /*29130*/  ISETP.LT.AND P1, PT, R23, UR10, !P1 ;  /* 0x0000000a17007c0c */ /* 0x000fe2000cf21270 */
[----:B------:R1:W-:Y:S01]  /*29140*/  @P6 STG.E.U16 desc[UR8][R6.64], R16 ;  /* 0x0000001006006986 */ /* 0x0003e2000c101508 */
[----:B------:R-:W-:Y:S01]  /*29150*/  ISETP.LT.AND P6, PT, R15, UR10, !P2 ;  /* 0x0000000a0f007c0c */ /* 0x000fe2000d7c1270 */
[----:B------:R-:W-:Y:S01]  /*29160*/  IMAD.WIDE R8, R10, 0x2, R24 ;  /* 0x000000020a087825 */ /* 0x000fe200078e0218 */
[----:B------:R-:W-:-:S03]  /*29170*/  ISETP.GE.AND P5, PT, R11, UR11, PT ;  /* 0x0000000b0b007c0c */ /* 0x000fc6000bfa6270 */
[C---:B------:R-:W-:Y:S01]  /*29180*/  VIADD R11, R27.reuse, UR5 ;  /* 0x000000051b0b7c36 */ /* 0x040fe20008000000 */
[----:B------:R2:W-:Y:S01]  /*29190*/  @P0 STG.E.U16 desc[UR8][R8.64], R28 ;  /* 0x0000001c08000986 */ /* 0x0005e2000c101508 */
[----:B0-----:R-:W-:Y:S01]  /*291a0*/  IMAD.WIDE R4, R27, 0x2, R2 ;  /* 0x000000021b047825 */ /* 0x001fe200078e0202 */
[----:B------:R-:W-:-:S03]  /*291b0*/  PRMT R12, R13, 0x7632, R12 ;  /* 0x000076320d0c7816 */ /* 0x000fc6000000000c */
[----:B-1----:R-:W-:Y:S01]  /*291c0*/  IMAD.WIDE R6, R27, 0x2, R24 ;  /* 0x000000021b067825 */ /* 0x002fe200078e0218 */
[----:B------:R0:W-:Y:S01]  /*291d0*/  @P4 STG.E.U16 desc[UR8][R4.64], R13 ;  /* 0x0000000d04004986 */ /* 0x0001e2000c101508 */
[----:B------:R-:W-:Y:S02]  /*291e0*/  ISETP.LT.AND P2, PT, R23, UR10, !P2 ;  /* 0x0000000a17007c0c */ /* 0x000fe4000d741270 */
[----:B--2---:R-:W-:Y:S01]  /*291f0*/  IMAD.WIDE R8, R11, 0x2, R2 ;  /* 0x000000020b087825 */ /* 0x004fe200078e0202 */
[----:B------:R1:W-:Y:S04]  /*29200*/  @P1 STG.E.U16 desc[UR8][R6.64], R12 ;  /* 0x0000000c06001986 */ /* 0x0003e8000c101508 */
[----:B------:R2:W-:Y:S01]  /*29210*/  @P6 STG.E.U16 desc[UR8][R8.64], R17 ;  /* 0x0000001108006986 */ /* 0x0005e2000c101508 */
[----:B------:R-:W-:Y:S01]  /*29220*/  ISETP.LT.AND P6, PT, R15, UR10, !P3 ;  /* 0x0000000a0f007c0c */ /* 0x000fe2000dfc1270 */
[----:B------:R-:W-:Y:S01]  /*29230*/  VIADD R10, R22, 0x17 ;  /* 0x00000017160a7836 */ /* 0x000fe20000000000 */
[----:B------:R-:W-:Y:S01]  /*29240*/  ISETP.LT.AND P3, PT, R23, UR10, !P3 ;  /* 0x0000000a17007c0c */ /* 0x000fe2000df61270 */
[----:B------:R-:W-:-:S02]  /*29250*/  VIADD R27, R11, UR5 ;  /* 0x000000050b1b7c36 */ /* 0x000fc40008000000 */
[----:B0-----:R-:W-:Y:S01]  /*29260*/  IMAD.WIDE R4, R11, 0x2, R24 ;  /* 0x000000020b047825 */ /* 0x001fe200078e0218 */
[----:B------:R-:W-:Y:S02]  /*29270*/  ISETP.GE.AND P4, PT, R10, UR11, PT ;  /* 0x0000000b0a007c0c */ /* 0x000fe4000bf86270 */
[----:B-1----:R-:W-:Y:S01]  /*29280*/  PRMT R7, R17, 0x7632, R7 ;  /* 0x0000763211077816 */ /* 0x002fe20000000007 */
[----:B------:R-:W-:Y:S01]  /*29290*/  IMAD.WIDE R10, R27, 0x2, R2 ;  /* 0x000000021b0a7825 */ /* 0x000fe200078e0202 */
[----:B--2---:R-:W-:-:S03]  /*292a0*/  PRMT R9, R14, 0x7632, R9 ;  /* 0x000076320e097816 */ /* 0x004fc60000000009 */
[----:B------:R-:W-:Y:S01]  /*292b0*/  IMAD.WIDE R12, R27, 0x2, R24 ;  /* 0x000000021b0c7825 */ /* 0x000fe200078e0218 */
[----:B------:R-:W-:Y:S04]  /*292c0*/  @P2 STG.E.U16 desc[UR8][R4.64], R7 ;  /* 0x0000000704002986 */ /* 0x000fe8000c101508 */
[----:B------:R0:W-:Y:S04]  /*292d0*/  @P6 STG.E.U16 desc[UR8][R10.64], R14 ;  /* 0x0000000e0a006986 */ /* 0x0001e8000c101508 */
[----:B------:R1:W-:Y:S01]  /*292e0*/  @P3 STG.E.U16 desc[UR8][R12.64], R9 ;  /* 0x000000090c003986 */ /* 0x0003e2000c101508 */
[----:B------:R-:W-:-:S02]  /*292f0*/  ISETP.LT.AND P3, PT, R15, UR10, !P5 ;  /* 0x0000000a0f007c0c */ /* 0x000fc4000ef61270 */
[----:B------:R-:W-:Y:S01]  /*29300*/  ISETP.LT.AND P5, PT, R23, UR10, !P5 ;  /* 0x0000000a17007c0c */ /* 0x000fe2000efa1270 */
[----:B------:R-:W-:Y:S01]  /*29310*/  VIADD R0, R22, 0x16 ;  /* 0x0000001616007836 */ /* 0x000fe20000000000 */
[----:B------:R-:W-:Y:S01]  /*29320*/  PRMT R26, R18, 0x7632, R26 ;  /* 0x00007632121a7816 */ /* 0x000fe2000000001a */
[----:B------:R-:W-:Y:S01]  /*29330*/  VIADD R27, R27, UR5 ;  /* 0x000000051b1b7c36 */ /* 0x000fe20008000000 */
[----:B------:R2:W3:Y:S02]  /*29340*/  LDS.128 R4, [R19] ;  /* 0x0000000013047984 */ /* 0x0004e40000000c00 */
[----:B------:R-:W-:Y:S01]  /*29350*/  ISETP.GE.AND P0, PT, R0, UR11, PT ;  /* 0x0000000b00007c0c */ /* 0x000fe2000bf06270 */
[----:B0-----:R-:W-:-:S04]  /*29360*/  IMAD.WIDE R10, R27, 0x2, R24 ;  /* 0x000000021b0a7825 */ /* 0x001fc800078e0218 */
[----:B-1----:R-:W-:Y:S01]  /*29370*/  IMAD.WIDE R8, R27, 0x2, R2 ;  /* 0x000000021b087825 */ /* 0x002fe200078e0202 */
[----:B------:R-:W-:Y:S02]  /*29380*/  ISETP.LT.AND P6, PT, R15, UR10, !P0 ;  /* 0x0000000a0f007c0c */ /* 0x000fe4000c7c1270 */
[----:B------:R-:W4:Y:S04]  /*29390*/  LDL.LU R15, [R1+0xef0] ;  /* 0x000ef000010f7983 */ /* 0x000f280000300800 */
[----:B------:R-:W-:Y:S04]  /*293a0*/  @P3 STG.E.U16 desc[UR8][R8.64], R18 ;  /* 0x0000001208003986 */ /* 0x000fe8000c101508 */
[----:B--2---:R-:W2:Y:S04]  /*293b0*/  LDL.LU R19, [R1+0xeec] ;  /* 0x000eec0001137983 */ /* 0x004ea80000300800 */
[----:B------:R0:W-:Y:S04]  /*293c0*/  @P5 STG.E.U16 desc[UR8][R10.64], R26 ;  /* 0x0000001a0a005986 */ /* 0x0001e8000c101508 */
[----:B0-----:R-:W3:Y:S01]  /*293d0*/  LDL.LU R26, [R1+0xeb4] ;  /* 0x000eb400011a7983 */ /* 0x001ee20000300800 */
[----:B------:R-:W-:-:S02]  /*293e0*/  VIADD R0, R22, 0x18 ;  /* 0x0000001816007836 */ /* 0x000fc40000000000 */
[----:B------:R-:W-:-:S03]  /*293f0*/  VIADD R16, R22, 0x19 ;  /* 0x0000001916107836 */ /* 0x000fc60000000000 */
[----:B------:R-:W-:Y:S01]  /*29400*/  ISETP.GE.AND P1, PT, R0, UR11, PT ;  /* 0x0000000b00007c0c */ /* 0x000fe2000bf26270 */
[----:B------:R-:W-:Y:S01]  /*29410*/  VIADD R0, R27, UR5 ;  /* 0x000000051b007c36 */ /* 0x000fe20008000000 */
[----:B------:R-:W-:-:S03]  /*29420*/  ISETP.LT.AND P0, PT, R23, UR10, !P0 ;  /* 0x0000000a17007c0c */ /* 0x000fc6000c701270 */
[----:B------:R-:W-:Y:S01]  /*29430*/  IMAD.WIDE R12, R0, 0x2, R2 ;  /* 0x00000002000c7825 */ /* 0x000fe200078e0202 */
[----:B------:R-:W-:-:S03]  /*29440*/  ISETP.GE.AND P2, PT, R16, UR11, PT ;  /* 0x0000000b10007c0c */ /* 0x000fc6000bf46270 */
[----:B------:R-:W-:Y:S02]  /*29450*/  VIADD R14, R22, 0x1a ;  /* 0x0000001a160e7836 */ /* 0x000fe40000000000 */
[----:B------:R-:W-:-:S04]  /*29460*/  IMAD.WIDE R16, R0, 0x2, R24 ;  /* 0x0000000200107825 */ /* 0x000fc800078e0218 */
[----:B------:R-:W-:Y:S01]  /*29470*/  VIADD R0, R0, UR5 ;  /* 0x0000000500007c36 */ /* 0x000fe20008000000 */
[----:B------:R-:W-:Y:S01]  /*29480*/  ISETP.GE.AND P3, PT, R14, UR11, PT ;  /* 0x0000000b0e007c0c */ /* 0x000fe2000bf66270 */
[----:B------:R-:W-:Y:S02]  /*29490*/  VIADD R14, R22, 0x1b ;  /* 0x0000001b160e7836 */ /* 0x000fe40000000000 */
[----:B------:R-:W-:-:S04]  /*294a0*/  IMAD.WIDE R8, R0, 0x2, R2 ;  /* 0x0000000200087825 */ /* 0x000fc800078e0202 */
[----:B------:R-:W-:-:S04]  /*294b0*/  IMAD.WIDE R10, R0, 0x2, R24 ;  /* 0x00000002000a7825 */ /* 0x000fc800078e0218 */
[----:B------:R-:W-:Y:S02]  /*294c0*/  VIADD R29, R0, UR5 ;  /* 0x00000005001d7c36 */ /* 0x000fe40008000000 */
[C---:B------:R-:W-:Y:S02]  /*294d0*/  VIADD R0, R22.reuse, 0x1d ;  /* 0x0000001d16007836 */ /* 0x040fe40000000000 */
[----:B------:R-:W-:Y:S01]  /*294e0*/  VIADD R28, R22, 0x1c ;  /* 0x0000001c161c7836 */ /* 0x000fe20000000000 */
[----:B----4-:R2:W-:Y:S01]  /*294f0*/  @P6 STG.E.U16 desc[UR8][R12.64], R15 ;  /* 0x0000000f0c006986 */ /* 0x0105e2000c101508 */
[----:B------:R-:W-:-:S05]  /*29500*/  PRMT R27, R15, 0x7632, R27 ;  /* 0x000076320f1b7816 */ /* 0x000fca000000001b */
[----:B------:R0:W-:Y:S01]  /*29510*/  @P0 STG.E.U16 desc[UR8][R16.64], R27 ;  /* 0x0000001b10000986 */ /* 0x0001e2000c101508 */
[----:B------:R-:W-:Y:S02]  /*29520*/  ISETP.GE.AND P0, PT, R14, UR11, PT ;  /* 0x0000000b0e007c0c */ /* 0x000fe4000bf06270 */
[----:B--2---:R-:W-:Y:S02]  /*29530*/  PRMT R15, R19, 0x7632, R15 ;  /* 0x00007632130f7816 */ /* 0x004fe4000000000f */
[C---:B---3--:R-:W-:Y:S02]  /*29540*/  ISETP.LT.AND P5, PT, R26.reuse, UR10, !P4 ;  /* 0x0000000a1a007c0c */ /* 0x048fe4000e7a1270 */
[C---:B------:R-:W-:Y:S02]  /*29550*/  ISETP.LT.AND P4, PT, R23.reuse, UR10, !P4 ;  /* 0x0000000a17007c0c */ /* 0x040fe4000e781270 */
[----:B------:R-:W-:Y:S02]  /*29560*/  ISETP.LT.AND P6, PT, R26, UR10, !P1 ;  /* 0x0000000a1a007c0c */ /* 0x000fe4000cfc1270 */
[----:B------:R-:W-:Y:S01]  /*29570*/  ISETP.LT.AND P1, PT, R23, UR10, !P1 ;  /* 0x0000000a17007c0c */ /* 0x000fe2000cf21270 */
[----:B------:R-:W-:-:S06]  /*29580*/  IMAD.WIDE R12, R29, 0x2, R2 ;  /* 0x000000021d0c7825 */ /* 0x000fcc00078e0202 */
[----:B------:R1:W-:Y:S04]  /*29590*/  @P5 STG.E.U16 desc[UR8][R8.64], R19 ;  /* 0x0000001308005986 */ /* 0x0003e8000c101508 */
[----:B------:R2:W-:Y:S01]  /*295a0*/  @P4 STG.E.U16 desc[UR8][R10.64], R15 ;  /* 0x0000000f0a004986 */ /* 0x0005e2000c101508 */
[----:B0-----:R-:W-:-:S03]  /*295b0*/  VIADD R16, R22, 0x1e ;  /* 0x0000001e16107836 */ /* 0x001fc60000000000 */
[----:B------:R-:W-:Y:S01]  /*295c0*/  @P6 STG.E.U16 desc[UR8][R12.64], R20 ;  /* 0x000000140c006986 */ /* 0x000fe2000c101508 */
[----:B-1----:R-:W-:Y:S01]  /*295d0*/  PRMT R9, R20, 0x7632, R9 ;  /* 0x0000763214097816 */ /* 0x002fe20000000009 */
[----:B--2---:R-:W-:-:S05]  /*295e0*/  IMAD.WIDE R14, R29, 0x2, R24 ;  /* 0x000000021d0e7825 */ /* 0x004fca00078e0218 */
[----:B------:R0:W-:Y:S01]  /*295f0*/  @P1 STG.E.U16 desc[UR8][R14.64], R9 ;  /* 0x000000090e001986 */ /* 0x0001e2000c101508 */
[----:B------:R-:W-:Y:S01]  /*29600*/  ISETP.GE.AND P1, PT, R0, UR11, PT ;  /* 0x0000000b00007c0c */ /* 0x000fe2000bf26270 */
[----:B------:R-:W-:Y:S02]  /*29610*/  VIADD R0, R22, 0x1f ;  /* 0x0000001f16007836 */ /* 0x000fe40000000000 */
[----:B------:R-:W2:Y:S01]  /*29620*/  LDL.LU R22, [R1+0xee8] ;  /* 0x000ee80001167983 */ /* 0x000ea20000300800 */
[C---:B------:R-:W-:Y:S02]  /*29630*/  ISETP.LT.AND P4, PT, R26.reuse, UR10, !P2 ;  /* 0x0000000a1a007c0c */ /* 0x040fe4000d781270 */
[----:B------:R-:W-:Y:S01]  /*29640*/  ISETP.LT.AND P2, PT, R23, UR10, !P2 ;  /* 0x0000000a17007c0c */ /* 0x000fe2000d741270 */
[----:B------:R-:W-:Y:S01]  /*29650*/  VIADD R29, R29, UR5 ;  /* 0x000000051d1d7c36 */ /* 0x000fe20008000000 */
[----:B------:R-:W-:-:S03]  /*29660*/  ISETP.LT.AND P6, PT, R26, UR10, !P3 ;  /* 0x0000000a1a007c0c */ /* 0x000fc6000dfc1270 */
[C---:B------:R-:W-:Y:S01]  /*29670*/  VIADD R17, R29.reuse, UR5 ;  /* 0x000000051d117c36 */ /* 0x040fe20008000000 */
[----:B------:R-:W-:Y:S01]  /*29680*/  PRMT R18, R4, 0x7632, R18 ;  /* 0x0000763204127816 */ /* 0x000fe20000000012 */
[----:B0-----:R-:W-:-:S04]  /*29690*/  IMAD.WIDE R8, R29, 0x2, R2 ;  /* 0x000000021d087825 */ /* 0x001fc800078e0202 */
[----:B------:R-:W-:Y:S01]  /*296a0*/  IMAD.WIDE R10, R29, 0x2, R24 ;  /* 0x000000021d0a7825 */ /* 0x000fe200078e0218 */
[----:B------:R-:W-:Y:S01]  /*296b0*/  ISETP.GE.AND P5, PT, R28, UR11, PT ;  /* 0x0000000b1c007c0c */ /* 0x000fe2000bfa6270 */
[----:B------:R0:W-:Y:S02]  /*296c0*/  @P4 STG.E.U16 desc[UR8][R8.64], R4 ;  /* 0x0000000408004986 */ /* 0x0001e4000c101508 */
[----:B------:R-:W-:Y:S01]  /*296d0*/  IMAD.WIDE R12, R17, 0x2, R2 ;  /* 0x00000002110c7825 */ /* 0x000fe200078e0202 */
[----:B------:R-:W-:Y:S01]  /*296e0*/  ISETP.LT.AND P3, PT, R23, UR10, !P3 ;  /* 0x0000000a17007c0c */ /* 0x000fe2000df61270 */
[----:B------:R1:W-:Y:S01]  /*296f0*/  @P2 STG.E.U16 desc[UR8][R10.64], R18 ;  /* 0x000000120a002986 */ /* 0x0003e2000c101508 */
[C---:B------:R-:W-:Y:S01]  /*29700*/  ISETP.LT.AND P2, PT, R26.reuse, UR10, !P0 ;  /* 0x0000000a1a007c0c */ /* 0x040fe2000c741270 */
[----:B------:R-:W-:Y:S01]  /*29710*/  VIADD R15, R17, UR5 ;  /* 0x00000005110f7c36 */ /* 0x000fe20008000000 */
[----:B------:R-:W-:Y:S01]  /*29720*/  ISETP.LT.AND P0, PT, R23, UR10, !P0 ;  /* 0x0000000a17007c0c */ /* 0x000fe2000c701270 */
[----:B------:R3:W-:Y:S01]  /*29730*/  @P6 STG.E.U16 desc[UR8][R12.64], R21 ;  /* 0x000000150c006986 */ /* 0x0007e2000c101508 */
[----:B------:R-:W-:Y:S01]  /*29740*/  ISETP.LT.AND P6, PT, R26, UR10, !P5 ;  /* 0x0000000a1a007c0c */ /* 0x000fe2000efc1270 */
[----:B------:R-:W-:Y:S01]  /*29750*/  VIADD R19, R15, UR5 ;  /* 0x000000050f137c36 */ /* 0x000fe20008000000 */
[----:B------:R-:W-:Y:S01]  /*29760*/  ISETP.GE.AND P4, PT, R16, UR11, PT ;  /* 0x0000000b10007c0c */ /* 0x000fe2000bf86270 */
[----:B0-----:R-:W-:Y:S01]  /*29770*/  IMAD.WIDE R8, R17, 0x2, R24 ;  /* 0x0000000211087825 */ /* 0x001fe200078e0218 */
[----:B------:R-:W-:-:S02]  /*29780*/  PRMT R16, R21, 0x7632, R16 ;  /* 0x0000763215107816 */ /* 0x000fc40000000010 */
[----:B------:R-:W-:Y:S01]  /*29790*/  PRMT R4, R5, 0x7632, R4 ;  /* 0x0000763205047816 */ /* 0x000fe20000000004 */
[C---:B-1----:R-:W-:Y:S02]  /*297a0*/  IMAD.WIDE R10, R15.reuse, 0x2, R2 ;  /* 0x000000020f0a7825 */ /* 0x042fe400078e0202 */
[----:B------:R-:W-:Y:S02]  /*297b0*/  @P3 STG.E.U16 desc[UR8][R8.64], R16 ;  /* 0x0000001008003986 */ /* 0x000fe4000c101508 */
[----:B---3--:R-:W-:Y:S01]  /*297c0*/  IMAD.WIDE R12, R15, 0x2, R24 ;  /* 0x000000020f0c7825 */ /* 0x008fe200078e0218 */
[----:B------:R-:W-:-:S03]  /*297d0*/  ISETP.GE.AND P3, PT, R0, UR11, PT ;  /* 0x0000000b00007c0c */ /* 0x000fc6000bf66270 */
[----:B------:R-:W-:Y:S01]  /*297e0*/  IMAD.WIDE R14, R19, 0x2, R2 ;  /* 0x00000002130e7825 */ /* 0x000fe200078e0202 */
[----:B------:R-:W-:Y:S01]  /*297f0*/  @P2 STG.E.U16 desc[UR8][R10.64], R5 ;  /* 0x000000050a002986 */ /* 0x000fe2000c101508 */
[----:B------:R-:W-:-:S03]  /*29800*/  ISETP.LT.AND P2, PT, R26, UR10, !P4 ;  /* 0x0000000a1a007c0c */ /* 0x000fc6000e741270 */
[----:B------:R0:W-:Y:S01]  /*29810*/  @P0 STG.E.U16 desc[UR8][R12.64], R4 ;  /* 0x000000040c000986 */ /* 0x0001e2000c101508 */
[C---:B------:R-:W-:Y:S02]  /*29820*/  ISETP.LT.AND P0, PT, R26.reuse, UR10, !P3 ;  /* 0x0000000a1a007c0c */ /* 0x040fe4000df01270 */
[C---:B------:R-:W-:Y:S02]  /*29830*/  ISETP.LT.AND P5, PT, R23.reuse, UR10, !P5 ;  /* 0x0000000a17007c0c */ /* 0x040fe4000efa1270 */
[C---:B------:R-:W-:Y:S02]  /*29840*/  ISETP.LT.AND P4, PT, R23.reuse, UR10, !P4 ;  /* 0x0000000a17007c0c */ /* 0x040fe4000e781270 */
[C---:B------:R-:W-:Y:S01]  /*29850*/  ISETP.LT.AND P3, PT, R23.reuse, UR10, !P3 ;  /* 0x0000000a17007c0c */ /* 0x040fe2000df61270 */
[----:B--2---:R1:W-:Y:S01]  /*29860*/  @P6 STG.E.U16 desc[UR8][R14.64], R22 ;  /* 0x000000160e006986 */ /* 0x0043e2000c101508 */
[----:B------:R-:W-:Y:S02]  /*29870*/  ISETP.LT.AND P6, PT, R26, UR10, !P1 ;  /* 0x0000000a1a007c0c */ /* 0x000fe4000cfc1270 */
[----:B------:R-:W-:-:S02]  /*29880*/  ISETP.LT.AND P1, PT, R23, UR10, !P1 ;  /* 0x0000000a17007c0c */ /* 0x000fc4000cf21270 */
[----:B------:R-:W2:Y:S01]  /*29890*/  LDL.LU R23, [R1+0xee4] ;  /* 0x000ee40001177983 */ /* 0x000ea20000300800 */
[----:B------:R-:W-:Y:S01]  /*298a0*/  VIADD R17, R19, UR5 ;  /* 0x0000000513117c36 */ /* 0x000fe20008000000 */
[----:B------:R-:W-:-:S03]  /*298b0*/  PRMT R0, R22, 0x7632, R0 ;  /* 0x0000763216007816 */ /* 0x000fc60000000000 */
[----:B------:R-:W-:Y:S02]  /*298c0*/  VIADD R21, R17, UR5 ;  /* 0x0000000511157c36 */ /* 0x000fe40008000000 */
[----:B0-----:R-:W-:Y:S01]  /*298d0*/  IMAD.WIDE R4, R19, 0x2, R24 ;  /* 0x0000000213047825 */ /* 0x001fe200078e0218 */
[----:B------:R-:W-:-:S03]  /*298e0*/  PRMT R16, R6, 0x7632, R16 ;  /* 0x0000763206107816 */ /* 0x000fc60000000010 */
[----:B------:R-:W-:Y:S02]  /*298f0*/  VIADD R19, R21, UR5 ;  /* 0x0000000515137c36 */ /* 0x000fe40008000000 */
[C---:B------:R-:W-:Y:S01]  /*29900*/  IMAD.WIDE R8, R17.reuse, 0x2, R2 ;  /* 0x0000000211087825 */ /* 0x040fe200078e0202 */
[----:B------:R0:W-:Y:S03]  /*29910*/  @P5 STG.E.U16 desc[UR8][R4.64], R0 ;  /* 0x0000000004005986 */ /* 0x0001e6000c101508 */
[----:B------:R-:W-:Y:S01]  /*29920*/  IMAD.WIDE R12, R17, 0x2, R24 ;  /* 0x00000002110c7825 */ /* 0x000fe200078e0218 */
[----:B------:R0:W-:Y:S03]  /*29930*/  @P6 STG.E.U16 desc[UR8][R8.64], R6 ;  /* 0x0000000608006986 */ /* 0x0001e6000c101508 */
[C---:B------:R-:W-:Y:S01]  /*29940*/  IMAD.WIDE R10, R21.reuse, 0x2, R2 ;  /* 0x00000002150a7825 */ /* 0x040fe200078e0202 */
[----:B------:R0:W-:Y:S03]  /*29950*/  @P1 STG.E.U16 desc[UR8][R12.64], R16 ;  /* 0x000000100c001986 */ /* 0x0001e6000c101508 */
[----:B-1----:R-:W-:-:S04]  /*29960*/  IMAD.WIDE R14, R21, 0x2, R24 ;  /* 0x00000002150e7825 */ /* 0x002fc800078e0218 */
[----:B------:R-:W-:-:S04]  /*29970*/  IMAD.WIDE R2, R19, 0x2, R2 ;  /* 0x0000000213027825 */ /* 0x000fc800078e0202 */
[----:B------:R-:W-:Y:S01]  /*29980*/  IMAD.WIDE R24, R19, 0x2, R24 ;  /* 0x0000000213187825 */ /* 0x000fe200078e0218 */
[----:B--2---:R-:W-:Y:S01]  /*29990*/  PRMT R17, R23, 0x7632, R17 ;  /* 0x0000763217117816 */ /* 0x004fe20000000011 */
[----:B------:R0:W-:Y:S04]  /*299a0*/  @P2 STG.E.U16 desc[UR8][R10.64], R23 ;  /* 0x000000170a002986 */ /* 0x0001e8000c101508 */
[----:B------:R0:W-:Y:S04]  /*299b0*/  @P4 STG.E.U16 desc[UR8][R14.64], R17 ;  /* 0x000000110e004986 */ /* 0x0001e8000c101508 */
[----:B------:R0:W-:Y:S01]  /*299c0*/  @P0 STG.E.U16 desc[UR8][R2.64], R7 ;  /* 0x0000000702000986 */ /* 0x0001e2000c101508 */
[----:B------:R-:W-:Y:S05]  /*299d0*/  @!P3 EXIT ;  /* 0x000000000000b94d */ /* 0x000fea0003800000 */
[----:B0-----:R-:W-:-:S05]  /*299e0*/  PRMT R12, R7, 0x7632, R12 ;  /* 0x00007632070c7816 */ /* 0x001fca000000000c */
[----:B------:R-:W-:Y:S01]  /*299f0*/  STG.E.U16 desc[UR8][R24.64], R12 ;  /* 0x0000000c18007986 */ /* 0x000fe2000c101508 */
[----:B------:R-:W-:Y:S05]  /*29a00*/  EXIT ;  /* 0x000000000000794d */ /* 0x000fea0003800000 */
.L_x_2:
[----:B------:R-:W-:-:S00]  /*29a10*/  BRA `(.L_x_2) ;  /* 0xfffffffc00fc7947 */ /* 0x000fc0000383ffff */
[----:B------:R-:W-:-:S00]  /*29a20*/  NOP ;  /* 0x0000000000007918 */ /* 0x000fc00000000000 */
        /* <DEDUP_REMOVED lines=13> */
.L_x_3:


//--------------------- .nv.shared.matmul_kernel  --------------------------
	.section	.nv.shared.matmul_kernel,"aw",@nobits
	.sectionflags	@""
	.align	16
	.zero		1024


//--------------------- .nv.shared.reserved.0     --------------------------
	.section	.nv.shared.reserved.0,"aw",@nobits
	.weak		__nv_reservedSMEM_offset_0_alias
	.size		__nv_reservedSMEM_offset_0_alias, 0, 0
	.other		__nv_reservedSMEM_offset_0_alias,@"STO_CUDA_RESERVED_SHARED STV_DEFAULT"
__nv_reservedSMEM_offset_0_alias:
	.zero		0


//--------------------- .nv.constant0.matmul_kernel --------------------------
	.section	.nv.constant0.matmul_kernel,"a",@progbits
	.sectionflags	@""
	.align	4
.nv.constant0.matmul_kernel:
	.zero		608


//--------------------- SYMBOLS --------------------------

	.type		.nv.reservedSmem.offset0,@object
	.size		.nv.reservedSmem.offset0,0x4
